def matmul_kernel(
    a_ptr,
    b_ptr,
    c_ptr,
    M,
    N,
    K,
    stride_am,
    stride_ak,
    stride_bk,
    stride_bn,
    stride_cm,
    stride_cn,
    BLOCK_M: tl.constexpr,
    BLOCK_N: tl.constexpr,
    BLOCK_K: tl.constexpr,
    GROUP_M: tl.constexpr,
):
    pid = tl.program_id(axis=0)
    num_pid_m = tl.cdiv(M, BLOCK_M)
    num_pid_n = tl.cdiv(N, BLOCK_N)
    num_pid_in_group = GROUP_M * num_pid_n
    group_id = pid // num_pid_in_group
    first_pid_m = group_id * GROUP_M
    group_size_m = min(num_pid_m - first_pid_m, GROUP_M)
    pid_m = first_pid_m + ((pid % num_pid_in_group) % group_size_m)
    pid_n = (pid % num_pid_in_group) // group_size_m

    offs_am = (pid_m * BLOCK_M + tl.arange(0, BLOCK_M)) % M
    offs_bn = (pid_n * BLOCK_N + tl.arange(0, BLOCK_N)) % N
    offs_k = tl.arange(0, BLOCK_K)
    a_ptrs = a_ptr + offs_am[:, None] * stride_am + offs_k[None, :] * stride_ak
    b_ptrs = b_ptr + offs_k[:, None] * stride_bk + offs_bn[None, :] * stride_bn

    acc = tl.zeros((BLOCK_M, BLOCK_N), dtype=tl.float32)
    for kk in range(0, tl.cdiv(K, BLOCK_K)):
        a = tl.load(a_ptrs, mask=offs_k[None, :] < K - kk * BLOCK_K, other=0.0)
        b = tl.load(b_ptrs, mask=offs_k[:, None] < K - kk * BLOCK_K, other=0.0)
        acc = tl.dot(a, b, acc)
        a_ptrs += BLOCK_K * stride_ak
        b_ptrs += BLOCK_K * stride_bk

    c = acc.to(c_ptr.dtype.element_ty)
    offs_cm = pid_m * BLOCK_M + tl.arange(0, BLOCK_M)
    offs_cn = pid_n * BLOCK_N + tl.arange(0, BLOCK_N)
    c_ptrs = c_ptr + offs_cm[:, None] * stride_cm + offs_cn[None, :] * stride_cn
    mask = (offs_cm[:, None] < M) & (offs_cn[None, :] < N)
    tl.store(c_ptrs, c, mask=mask)

# config = {"BLOCK_K": 256, "BLOCK_M": 64, "BLOCK_N": 512, "GROUP_M": 8, "arch": "sm_100", "dtype": "fp8e4m3", "num_ctas": 1, "num_stages": 3, "num_warps": 4}
# arch = sm_100


// ===== COMPILED SASS (sm_100a) =====

	.target	sm_100a

	.elftype	@"ET_EXEC"


//--------------------- .note.nv.tkinfo           --------------------------
	.section	.note.nv.tkinfo,"",@"SHT_NOTE"
	.sectionflags	@"SHF_NOTE_NV_TKINFO"
	.tkinfo
        /*0018*/ 	.word	0x00000081
        /*0030*/ 	.string	""
        /*0030*/ 	.string	"ptxas-blackwell"
        /*0030*/ 	.string	"Cuda compilation tools, release 12.9, V12.9.86"
        /*0030*/ 	.string	"Build cuda_12.9.r12.9/compiler.36037853_0"
        /*0030*/ 	.string	"-v  -suppress-debug-info  -lineinfo  -arch sm_100a "



//--------------------- .note.nv.cuver            --------------------------
	.section	.note.nv.cuver,"",@"SHT_NOTE"
	.sectionflags	@"SHF_NOTE_NV_CUVER"
        /*0018*/ 	.short	0x0001
        /*001a*/ 	.short	0x0064
        /*001c*/ 	.short	0x0001
        /*001e*/ 	.short	0x0000
        /*0020*/ 	.short	0x0001
        /*0022*/ 	.short	0x0000


//--------------------- .nv.info                  --------------------------
	.section	.nv.info,"",@"SHT_CUDA_INFO"
	.align	4


	//----- nvinfo : EIATTR_REGCOUNT
	.align		4
        /*0000*/ 	.byte	0x04, 0x2f
        /*0002*/ 	.short	(.L_4 - .L_3)
	.align		4
.L_3:
        /*0004*/ 	.word	index@(matmul_kernel)
        /*0008*/ 	.word	0x00000060


	//----- nvinfo : EIATTR_FRAME_SIZE
	.align		4
.L_4:
        /*000c*/ 	.byte	0x04, 0x11
        /*000e*/ 	.short	(.L_6 - .L_5)
	.align		4
.L_5:
        /*0010*/ 	.word	index@($__internal_2_$__cuda_sm10x_tcgen05_guardrail_trap_unallocated_columns_being_dealloced)
        /*0014*/ 	.word	0x00004328


	//----- nvinfo : EIATTR_FRAME_SIZE
	.align		4
.L_6:
        /*0018*/ 	.byte	0x04, 0x11
        /*001a*/ 	.short	(.L_8 - .L_7)
	.align		4
.L_7:
        /*001c*/ 	.word	index@($__internal_1_$__cuda_sm10x_tcgen05_guardrail_trap_phase_invalid_during_alloc)
        /*0020*/ 	.word	0x00004328


	//----- nvinfo : EIATTR_FRAME_SIZE
	.align		4
.L_8:
        /*0024*/ 	.byte	0x04, 0x11
        /*0026*/ 	.short	(.L_10 - .L_9)
	.align		4
.L_9:
        /*0028*/ 	.word	index@($__internal_0_$__cuda_sm10x_tcgen05_guardrail_trap_col_being_dealloced_not_returned_by_alloc)
        /*002c*/ 	.word	0x00004328


	//----- nvinfo : EIATTR_FRAME_SIZE
	.align		4
.L_10:
        /*0030*/ 	.byte	0x04, 0x11
        /*0032*/ 	.short	(.L_12 - .L_11)
	.align		4
.L_11:
        /*0034*/ 	.word	index@(matmul_kernel)
        /*0038*/ 	.word	0x00004328


	//----- nvinfo : EIATTR_MIN_STACK_SIZE
	.align		4
.L_12:
        /*003c*/ 	.byte	0x04, 0x12
        /*003e*/ 	.short	(.L_14 - .L_13)
	.align		4
.L_13:
        /*0040*/ 	.word	index@(matmul_kernel)
        /*0044*/ 	.word	0x00004328
.L_14:


//--------------------- .nv.info.matmul_kernel    --------------------------
	.section	.nv.info.matmul_kernel,"",@"SHT_CUDA_INFO"
	.sectionflags	@""
	.align	4


	//----- nvinfo : EIATTR_CUDA_API_VERSION
	.align		4
        /*0000*/ 	.byte	0x04, 0x37
        /*0002*/ 	.short	(.L_16 - .L_15)
.L_15:
        /*0004*/ 	.word	0x00000081


	//----- nvinfo : EIATTR_KPARAM_INFO
	.align		4
.L_16:
        /*0008*/ 	.byte	0x04, 0x17
        /*000a*/ 	.short	(.L_18 - .L_17)
.L_17:
        /*000c*/ 	.word	0x00000000
        /*0010*/ 	.short	0x000d
        /*0012*/ 	.short	0x0048
        /*0014*/ 	.byte	0x00, 0xf4, 0x21, 0x00


	//----- nvinfo : EIATTR_KPARAM_INFO
	.align		4
.L_18:
        /*0018*/ 	.byte	0x04, 0x17
        /*001a*/ 	.short	(.L_20 - .L_19)
.L_19:
        /*001c*/ 	.word	0x00000000
        /*0020*/ 	.short	0x000c
        /*0022*/ 	.short	0x0040
        /*0024*/ 	.byte	0x00, 0xf4, 0x21, 0x00


	//----- nvinfo : EIATTR_KPARAM_INFO
	.align		4
.L_20:
        /*0028*/ 	.byte	0x04, 0x17
        /*002a*/ 	.short	(.L_22 - .L_21)
.L_21:
        /*002c*/ 	.word	0x00000000
        /*0030*/ 	.short	0x000b
        /*0032*/ 	.short	0x0038
        /*0034*/ 	.byte	0x00, 0xf0, 0x11, 0x00


	//----- nvinfo : EIATTR_KPARAM_INFO
	.align		4
.L_22:
        /*0038*/ 	.byte	0x04, 0x17
        /*003a*/ 	.short	(.L_24 - .L_23)
.L_23:
        /*003c*/ 	.word	0x00000000
        /*0040*/ 	.short	0x000a
        /*0042*/ 	.short	0x0034
        /*0044*/ 	.byte	0x00, 0xf0, 0x11, 0x00


	//----- nvinfo : EIATTR_KPARAM_INFO
	.align		4
.L_24:
        /*0048*/ 	.byte	0x04, 0x17
        /*004a*/ 	.short	(.L_26 - .L_25)
.L_25:
        /*004c*/ 	.word	0x00000000
        /*0050*/ 	.short	0x0009
        /*0052*/ 	.short	0x0030
        /*0054*/ 	.byte	0x00, 0xf0, 0x11, 0x00


	//----- nvinfo : EIATTR_KPARAM_INFO
	.align		4
.L_26:
        /*0058*/ 	.byte	0x04, 0x17
        /*005a*/ 	.short	(.L_28 - .L_27)
.L_27:
        /*005c*/ 	.word	0x00000000
        /*0060*/ 	.short	0x0008
        /*0062*/ 	.short	0x002c
        /*0064*/ 	.byte	0x00, 0xf0, 0x11, 0x00


	//----- nvinfo : EIATTR_KPARAM_INFO
	.align		4
.L_28:
        /*0068*/ 	.byte	0x04, 0x17
        /*006a*/ 	.short	(.L_30 - .L_29)
.L_29:
        /*006c*/ 	.word	0x00000000
        /*0070*/ 	.short	0x0007
        /*0072*/ 	.short	0x0028
        /*0074*/ 	.byte	0x00, 0xf0, 0x11, 0x00


	//----- nvinfo : EIATTR_KPARAM_INFO
	.align		4
.L_30:
        /*0078*/ 	.byte	0x04, 0x17
        /*007a*/ 	.short	(.L_32 - .L_31)
.L_31:
        /*007c*/ 	.word	0x00000000
        /*0080*/ 	.short	0x0006
        /*0082*/ 	.short	0x0024
        /*0084*/ 	.byte	0x00, 0xf0, 0x11, 0x00


	//----- nvinfo : EIATTR_KPARAM_INFO
	.align		4
.L_32:
        /*0088*/ 	.byte	0x04, 0x17
        /*008a*/ 	.short	(.L_34 - .L_33)
.L_33:
        /*008c*/ 	.word	0x00000000
        /*0090*/ 	.short	0x0005
        /*0092*/ 	.short	0x0020
        /*0094*/ 	.byte	0x00, 0xf0, 0x11, 0x00


	//----- nvinfo : EIATTR_KPARAM_INFO
	.align		4
.L_34:
        /*0098*/ 	.byte	0x04, 0x17
        /*009a*/ 	.short	(.L_36 - .L_35)
.L_35:
        /*009c*/ 	.word	0x00000000
        /*00a0*/ 	.short	0x0004
        /*00a2*/ 	.short	0x001c
        /*00a4*/ 	.byte	0x00, 0xf0, 0x11, 0x00


	//----- nvinfo : EIATTR_KPARAM_INFO
	.align		4
.L_36:
        /*00a8*/ 	.byte	0x04, 0x17
        /*00aa*/ 	.short	(.L_38 - .L_37)
.L_37:
        /*00ac*/ 	.word	0x00000000
        /*00b0*/ 	.short	0x0003
        /*00b2*/ 	.short	0x0018
        /*00b4*/ 	.byte	0x00, 0xf0, 0x11, 0x00


	//----- nvinfo : EIATTR_KPARAM_INFO
	.align		4
.L_38:
        /*00b8*/ 	.byte	0x04, 0x17
        /*00ba*/ 	.short	(.L_40 - .L_39)
.L_39:
        /*00bc*/ 	.word	0x00000000
        /*00c0*/ 	.short	0x0002
        /*00c2*/ 	.short	0x0010
        /*00c4*/ 	.byte	0x00, 0xf4, 0x21, 0x00


	//----- nvinfo : EIATTR_KPARAM_INFO
	.align		4
.L_40:
        /*00c8*/ 	.byte	0x04, 0x17
        /*00ca*/ 	.short	(.L_42 - .L_41)
.L_41:
        /*00cc*/ 	.word	0x00000000
        /*00d0*/ 	.short	0x0001
        /*00d2*/ 	.short	0x0008
        /*00d4*/ 	.byte	0x00, 0xf4, 0x21, 0x00


	//----- nvinfo : EIATTR_KPARAM_INFO
	.align		4
.L_42:
        /*00d8*/ 	.byte	0x04, 0x17
        /*00da*/ 	.short	(.L_44 - .L_43)
.L_43:
        /*00dc*/ 	.word	0x00000000
        /*00e0*/ 	.short	0x0000
        /*00e2*/ 	.short	0x0000
        /*00e4*/ 	.byte	0x00, 0xf4, 0x21, 0x00


	//----- nvinfo : EIATTR_AT_ENTRY_FRAGMENTS
	.align		4
.L_44:
        /*00e8*/ 	.byte	0x04, 0x4f
        /*00ea*/ 	.short	(.L_46 - .L_45)


	//   ....[0]....
.L_45:
        /*00ec*/ 	.word	0x00000004


	//----- nvinfo : EIATTR_RESERVED_SMEM_USED
	.align		4
.L_46:
        /*00f0*/ 	.byte	0x01, 0x41
	.zero		2


	//----- nvinfo : EIATTR_SPARSE_MMA_MASK
	.align		4
        /*00f4*/ 	.byte	0x03, 0x50
        /*00f6*/ 	.short	0x0000


	//----- nvinfo : EIATTR_TCGEN05_1CTA_USED
	.align		4
        /*00f8*/ 	.byte	0x01, 0x51
	.zero		2


	//----- nvinfo : EIATTR_MAXREG_COUNT
	.align		4
        /*00fc*/ 	.byte	0x03, 0x1b
        /*00fe*/ 	.short	0x00ff


	//----- nvinfo : EIATTR_NUM_BARRIERS
	.align		4
        /*0100*/ 	.byte	0x02, 0x4c
        /*0102*/ 	.byte	0x01
	.zero		1


	//----- nvinfo : EIATTR_ANNOTATIONS
	.align		4
        /*0104*/ 	.byte	0x04, 0x55
        /*0106*/ 	.short	(.L_48 - .L_47)


	//   ....[0]....
.L_47:
        /*0108*/ 	.word	0x00000001
        /*010c*/ 	.byte	0x00, 0x04, 0x00, 0x00, 0x01, 0x00, 0x00, 0x00, 0x80, 0x04, 0x00, 0x00, 0x01, 0x00, 0x00, 0x00
        /* <DEDUP_REMOVED lines=2082> */
        /*833c*/ 	.byte	0x20, 0x3f, 0x03, 0x00, 0x01, 0x00, 0x00, 0x00, 0x40, 0x3f, 0x03, 0x00


	//----- nvinfo : EIATTR_INT_WARP_WIDE_INSTR_OFFSETS
	.align		4
.L_48:
        /*8348*/ 	.byte	0x04, 0x31
        /*834a*/ 	.short	(.L_50 - .L_49)


	//   ....[0]....
.L_49:
        /*834c*/ 	.word	0x00022da0


	//   ....[1]....
        /*8350*/ 	.word	0x00022dc0


	//   ....[2]....
        /*8354*/ 	.word	0x0003e570


	//   ....[3]....
        /*8358*/ 	.word	0x000cd070


	//   ....[4]....
        /*835c*/ 	.word	0x000cd0c0


	//----- nvinfo : EIATTR_COOP_GROUP_MASK_REGIDS
	.align		4
.L_50:
        /*8360*/ 	.byte	0x04, 0x29
        /*8362*/ 	.short	(.L_52 - .L_51)


	//   ....[0]....
.L_51:
        /*8364*/ 	.word	0xffffffff


	//   ....[1]....
        /*8368*/ 	.word	0xffffffff


	//   ....[2]....
        /*836c*/ 	.word	0xffffffff


	//   ....[3]....
        /*8370*/ 	.word	0xffffffff


	//----- nvinfo : EIATTR_COOP_GROUP_INSTR_OFFSETS
	.align		4
.L_52:
        /*8374*/ 	.byte	0x04, 0x28
        /*8376*/ 	.short	(.L_54 - .L_53)


	//   ....[0]....
.L_53:
        /*8378*/ 	.word	0x00000070


	//   ....[1]....
        /*837c*/ 	.word	0x00000330


	//   ....[2]....
        /*8380*/ 	.word	0x000ccf00


	//   ....[3]....
        /*8384*/ 	.word	0x000cd170


	//----- nvinfo : EIATTR_VRC_CTA_INIT_COUNT
	.align		4
.L_54:
        /*8388*/ 	.byte	0x02, 0x4a
        /*838a*/ 	.byte	0x80
	.zero		1


	//----- nvinfo : EIATTR_MBARRIER_INSTR_OFFSETS
	.align		4
        /*838c*/ 	.byte	0x04, 0x39
        /*838e*/ 	.short	(.L_56 - .L_55)


	//   ....[0]....
.L_55:
        /*8390*/ 	.word	0x000236e0
        /*8394*/ 	.word	0x000000ff
        /*8398*/ 	.word	0x00000000
        /*839c*/ 	.short	0x0100
        /*839e*/ 	.byte	0x0a
	.zero		1


	//   ....[1]....
        /*83a0*/ 	.word	0x0003e580
        /*83a4*/ 	.word	0x000000ff
        /*83a8*/ 	.word	0x00048008
        /*83ac*/ 	.short	0x0100
        /*83ae*/ 	.byte	0x06
	.zero		1


	//   ....[2]....
        /*83b0*/ 	.word	0x00086ef0
        /*83b4*/ 	.word	0x000000ff
        /*83b8*/ 	.word	0x00000000
        /*83bc*/ 	.short	0x010a
        /*83be*/ 	.byte	0x0a
	.zero		1


	//   ....[3]....
        /*83c0*/ 	.word	0x000bf300
        /*83c4*/ 	.word	0x000000ff
        /*83c8*/ 	.word	0x00000000
        /*83cc*/ 	.short	0x010a
        /*83ce*/ 	.byte	0x0a
	.zero		1


	//   ....[4]....
        /*83d0*/ 	.word	0x000bf370
        /*83d4*/ 	.word	0x000000ff
        /*83d8*/ 	.word	0x00048000
        /*83dc*/ 	.short	0x0108
        /*83de*/ 	.byte	0x06
	.zero		1


	//   ....[5]....
        /*83e0*/ 	.word	0x000bf420
        /*83e4*/ 	.word	0x000000ff
        /*83e8*/ 	.word	0x00048008
        /*83ec*/ 	.short	0x0108
        /*83ee*/ 	.byte	0x06
	.zero		1


	//   ....[6]....
        /*83f0*/ 	.word	0x000cd190
        /*83f4*/ 	.word	0x000000ff
        /*83f8*/ 	.word	0x00000000
        /*83fc*/ 	.short	0x010a
        /*83fe*/ 	.byte	0x0a
	.zero		1


	//   ....[7]....
        /*8400*/ 	.word	0x000cd1c0
        /*8404*/ 	.word	0x000000ff
        /*8408*/ 	.word	0x00000000
        /*840c*/ 	.short	0x010a
        /*840e*/ 	.byte	0x0a
	.zero		1


	//----- nvinfo : EIATTR_NUM_MBARRIERS
	.align		4
.L_56:
        /*8410*/ 	.byte	0x03, 0x38
        /*8412*/ 	.short	0x0002


	//----- nvinfo : EIATTR_EXIT_INSTR_OFFSETS
	.align		4
        /*8414*/ 	.byte	0x04, 0x1c
        /*8416*/ 	.short	(.L_58 - .L_57)


	//   ....[0]....
.L_57:
        /*8418*/ 	.word	0x000cd180


	//----- nvinfo : EIATTR_REQNTID
	.align		4
.L_58:
        /*841c*/ 	.byte	0x04, 0x10
        /*841e*/ 	.short	(.L_60 - .L_59)
.L_59:
        /*8420*/ 	.word	0x00000080
        /*8424*/ 	.word	0x00000001
        /*8428*/ 	.word	0x00000001


	//----- nvinfo : EIATTR_CRS_STACK_SIZE
	.align		4
.L_60:
        /*842c*/ 	.byte	0x04, 0x1e
        /*842e*/ 	.short	(.L_62 - .L_61)
.L_61:
        /*8430*/ 	.word	0x00000000


	//----- nvinfo : EIATTR_CBANK_PARAM_SIZE
	.align		4
.L_62:
        /*8434*/ 	.byte	0x03, 0x19
        /*8436*/ 	.short	0x0050


	//----- nvinfo : EIATTR_PARAM_CBANK
	.align		4
        /*8438*/ 	.byte	0x04, 0x0a
        /*843a*/ 	.short	(.L_64 - .L_63)
	.align		4
.L_63:
        /*843c*/ 	.word	index@(.nv.constant0.matmul_kernel)
        /*8440*/ 	.short	0x0380
        /*8442*/ 	.short	0x0050


	//----- nvinfo : EIATTR_SW_WAR
	.align		4
.L_64:
        /*8444*/ 	.byte	0x04, 0x36
        /*8446*/ 	.short	(.L_66 - .L_65)
.L_65:
        /*8448*/ 	.word	0x00000008
.L_66:


//--------------------- .nv.compat                --------------------------
	.section	.nv.compat,"",@"SHT_CUDA_COMPAT_INFO"
	.align	4
        /*0000*/ 	.byte	0x02, 0x02, 0x02, 0x00, 0x02, 0x05, 0x05, 0x00, 0x02, 0x03, 0x00, 0x00, 0x02, 0x06, 0x01, 0x00


//--------------------- .nv.callgraph             --------------------------
	.section	.nv.callgraph,"",@"SHT_CUDA_CALLGRAPH"
	.align	4
	.sectionentsize	8
	.align		4
        /*0000*/ 	.word	0x00000000
	.align		4
        /*0004*/ 	.word	0xffffffff
	.align		4
        /*0008*/ 	.word	0x00000000
	.align		4
        /*000c*/ 	.word	0xfffffffe
	.align		4
        /*0010*/ 	.word	0x00000000
	.align		4
        /*0014*/ 	.word	0xfffffffd
	.align		4
        /*0018*/ 	.word	0x00000000
	.align		4
        /*001c*/ 	.word	0xfffffffc


//--------------------- .text.matmul_kernel       --------------------------
	.section	.text.matmul_kernel,"ax",@progbits
	.align	128
        .global         matmul_kernel
        .type           matmul_kernel,@function
        .size           matmul_kernel,(.L_x_20 - matmul_kernel)
        .other          matmul_kernel,@"STO_CUDA_ENTRY STV_DEFAULT"
matmul_kernel:
.text.matmul_kernel:
[----:B------:R-:W0:Y:S01]  /*0000*/  LDC R1, c[0x0][0x37c] ;  /* 0x0000df00ff017b82 */ /* 0x000e220000000800 */
[----:B------:R-:W1:Y:S01]  /*0010*/  S2R R0, SR_TID.X ;  /* 0x0000000000007919 */ /* 0x000e620000002100 */
[----:B0-----:R-:W-:Y:S01]  /*0020*/  VIADD R1, R1, 0xffffbcd8 ;  /* 0xffffbcd801017836 */ /* 0x001fe20000000000 */
[----:B-1----:R-:W-:-:S13]  /*0030*/  ISETP.GE.U32.AND P0, PT, R0, 0x20, PT ;  /* 0x000000200000780c */ /* 0x002fda0003f06070 */
[----:B------:R-:W-:Y:S02]  /*0040*/  VOTEU.ANY UP0, P0 ;  /* 0x0000000000ff7886 */ /* 0x000fe40000000100 */
[----:B------:R-:W-:Y:S05]  /*0050*/  BRA.U UP0, `(.L_x_0) ;  /* 0x0000000100b87547 */ /* 0x000fea000b800000 */
[----:B------:R-:W0:Y:S01]  /*0060*/  S2UR UR6, SR_CgaCtaId ;  /* 0x00000000000679c3 */ /* 0x000e220000008800 */
[----:B------:R-:W-:Y:S01]  /*0070*/  NOP ;  /* 0x0000000000007918 */ /* 0x000fe20000000000 */
[----:B------:R-:W-:Y:S02]  /*0080*/  UMOV UR4, 0x40 ;  /* 0x0000004000047882 */ /* 0x000fe40000000000 */
[----:B0-----:R-:W-:-:S09]  /*0090*/  ULEA UR4, UR6, UR4, 0x18 ;  /* 0x0000000406047291 */ /* 0x001fd2000f8ec0ff */
[----:B------:R-:W0:Y:S01]  /*00a0*/  LDS.U8 R0, [UR4] ;  /* 0x00000004ff007984 */ /* 0x000e220008000000 */
[----:B------:R-:W-:Y:S02]  /*00b0*/  UMOV UR4, 0x400 ;  /* 0x0000040000047882 */ /* 0x000fe40000000000 */
[----:B------:R-:W-:Y:S01]  /*00c0*/  ULEA UR4, UR6, UR4, 0x18 ;  /* 0x0000000406047291 */ /* 0x000fe2000f8ec0ff */
[----:B0-----:R-:W-:-:S13]  /*00d0*/  ISETP.NE.AND P0, PT, R0, RZ, PT ;  /* 0x000000ff0000720c */ /* 0x001fda0003f05270 */
[----:B------:R-:W-:Y:S05]  /*00e0*/  @P0 BRA `(.L_x_1) ;  /* 0x00000000007c0947 */ /* 0x000fea0003800000 */
[----:B------:R-:W-:-:S13]  /*00f0*/  ELECT P0, URZ, PT ;  /* 0x0000000000ff782f */ /* 0x000fda0003800000 */
[----:B------:R-:W-:Y:S05]  /*0100*/  @!P0 BRA `(.L_x_2) ;  /* 0x0000000000848947 */ /* 0x000fea0003800000 */
[----:B------:R-:W-:Y:S01]  /*0110*/  UMOV UR5, 0x8 ;  /* 0x0000000800057882 */ /* 0x000fe20000000000 */
[----:B------:R-:W-:Y:S02]  /*0120*/  IMAD.MOV.U32 R4, RZ, RZ, 0x1 ;  /* 0x00000001ff047424 */ /* 0x000fe400078e00ff */
[----:B------:R-:W-:Y:S02]  /*0130*/  IMAD.MOV.U32 R5, RZ, RZ, 0xff ;  /* 0x000000ffff057424 */ /* 0x000fe400078e00ff */
[----:B------:R-:W-:Y:S04]  /*0140*/  DEPBAR.LE SB0, 0x36 ;  /* 0x00008d800000791a */ /* 0x000fe80000000000 */
[----:B------:R-:W0:Y:S02]  /*0150*/  UTCATOMSWS.FIND_AND_SET.ALIGN UP1, UR5, UR5 ;  /* 0x00000005000575e3 */ /* 0x000e240008020800 */
[----:B0-----:R-:W-:-:S04]  /*0160*/  PLOP3.LUT P0, PT, PT, PT, UP1, 0x80, 0x8 ;  /* 0x000000000008781c */ /* 0x001fc80003f0f018 */
[----:B------:R-:W-:-:S04]  /*0170*/  SEL R0, RZ, 0xffffffff, !P0 ;  /* 0xffffffffff007807 */ /* 0x000fc80004000000 */
[----:B------:R-:W-:Y:S01]  /*0180*/  ISETP.NE.AND P0, PT, R0, RZ, PT ;  /* 0x000000ff0000720c */ /* 0x000fe20003f05270 */
[----:B------:R-:W-:-:S12]  /*0190*/  IMAD.U32 R0, RZ, RZ, UR5 ;  /* 0x00000005ff007e24 */ /* 0x000fd8000f8e00ff */
[----:B------:R-:W-:Y:S05]  /*01a0*/  @P0 BRA `(.L_x_3) ;  /* 0x0000000000240947 */ /* 0x000fea0003800000 */
.L_x_4:
[----:B------:R-:W-:Y:S05]  /*01b0*/  NANOSLEEP 0x64 ;  /* 0x000000640000795d */ /* 0x000fea0003800000 */
[----:B------:R-:W-:-:S05]  /*01c0*/  UMOV UR5, 0x8 ;  /* 0x0000000800057882 */ /* 0x000fca0000000000 */
[----:B------:R-:W-:Y:S04]  /*01d0*/  DEPBAR.LE SB0, 0x36 ;  /* 0x00008d800000791a */ /* 0x000fe80000000000 */
[----:B------:R-:W0:Y:S02]  /*01e0*/  UTCATOMSWS.FIND_AND_SET.ALIGN UP1, UR5, UR5 ;  /* 0x00000005000575e3 */ /* 0x000e240008020800 */
[----:B0-----:R-:W-:-:S04]  /*01f0*/  PLOP3.LUT P0, PT, PT, PT, UP1, 0x80, 0x8 ;  /* 0x000000000008781c */ /* 0x001fc80003f0f018 */
[----:B------:R-:W-:-:S04]  /*0200*/  SEL R0, RZ, 0xffffffff, !P0 ;  /* 0xffffffffff007807 */ /* 0x000fc80004000000 */
[----:B------:R-:W-:Y:S01]  /*0210*/  ISETP.NE.AND P0, PT, R0, RZ, PT ;  /* 0x000000ff0000720c */ /* 0x000fe20003f05270 */
[----:B------:R-:W-:-:S12]  /*0220*/  IMAD.U32 R0, RZ, RZ, UR5 ;  /* 0x00000005ff007e24 */ /* 0x000fd8000f8e00ff */
[----:B------:R-:W-:Y:S05]  /*0230*/  @!P0 BRA `(.L_x_4) ;  /* 0xfffffffc00dc8947 */ /* 0x000fea000383ffff */
.L_x_3:
[C---:B------:R-:W-:Y:S01]  /*0240*/  VIADD R3, R0.reuse, 0x10 ;  /* 0x0000001000037836 */ /* 0x040fe20000000000 */
[----:B------:R-:W-:Y:S01]  /*0250*/  UMOV UR5, 0x50 ;  /* 0x0000005000057882 */ /* 0x000fe20000000000 */
[----:B------:R-:W-:Y:S01]  /*0260*/  SHF.L.U32 R2, R5, R0, RZ ;  /* 0x0000000005027219 */ /* 0x000fe200000006ff */
[----:B------:R-:W-:Y:S01]  /*0270*/  ULEA UR5, UR6, UR5, 0x18 ;  /* 0x0000000506057291 */ /* 0x000fe2000f8ec0ff */
[----:B------:R-:W-:Y:S01]  /*0280*/  IMAD.SHL.U32 R0, R0, 0x20, RZ ;  /* 0x0000002000007824 */ /* 0x000fe200078e00ff */
[----:B------:R-:W-:-:S04]  /*0290*/  SHF.L.U32 R3, R4, R3, RZ ;  /* 0x0000000304037219 */ /* 0x000fc800000006ff */
[----:B------:R-:W-:-:S05]  /*02a0*/  LOP3.LUT R2, R3, R2, RZ, 0xfc, !PT ;  /* 0x0000000203027212 */ /* 0x000fca00078efcff */
[----:B------:R0:W-:Y:S04]  /*02b0*/  ATOMS.OR RZ, [UR5], R2 ;  /* 0x00000002ffff798c */ /* 0x0001e8000b000005 */
[----:B------:R0:W-:Y:S01]  /*02c0*/  STS [UR4], R0 ;  /* 0x00000000ff007988 */ /* 0x0001e20008000804 */
[----:B------:R-:W-:Y:S05]  /*02d0*/  BRA `(.L_x_2) ;  /* 0x0000000000107947 */ /* 0x000fea0003800000 */
.L_x_1:
[----:B------:R-:W-:Y:S01]  /*02e0*/  IMAD.MOV.U32 R0, RZ, RZ, -0x1 ;  /* 0xffffffffff007424 */ /* 0x000fe200078e00ff */
[----:B------:R-:W-:-:S04]  /*02f0*/  MOV R2, 0x320 ;  /* 0x0000032000027802 */ /* 0x000fc80000000f00 */
[----:B------:R0:W-:Y:S03]  /*0300*/  STS [UR4], R0 ;  /* 0x00000000ff007988 */ /* 0x0001e60008000804 */
[----:B0-----:R-:W-:Y:S05]  /*0310*/  CALL.REL.NOINC `($__internal_1_$__cuda_sm10x_tcgen05_guardrail_trap_phase_invalid_during_alloc) ;  /* 0x00000ccc00c07944 */ /* 0x001fea0003c00000 */
.L_x_2:
[----:B------:R-:W-:Y:S05]  /*0320*/  WARPSYNC.ALL ;  /* 0x0000000000007948 */ /* 0x000fea0003800000 */
[----:B------:R-:W-:Y:S01]  /*0330*/  NOP ;  /* 0x0000000000007918 */ /* 0x000fe20000000000 */
.L_x_0:
[----:B------:R-:W1:Y:S01]  /*0340*/  LDC.64 R86, c[0x0][0x398] ;  /* 0x0000e600ff567b82 */ /* 0x000e620000000a00 */
[----:B------:R-:W2:Y:S01]  /*0350*/  S2R R5, SR_CTAID.X ;  /* 0x0000000000057919 */ /* 0x000ea20000002500 */
[----:B------:R-:W3:Y:S01]  /*0360*/  LDCU.64 UR12, c[0x0][0x3a8] ;  /* 0x00007500ff0c77ac */ /* 0x000ee20008000a00 */
[----:B------:R-:W4:Y:S01]  /*0370*/  S2R R93, SR_TID.X ;  /* 0x00000000005d7919 */ /* 0x000f220000002100 */
[----:B------:R-:W0:Y:S01]  /*0380*/  LDCU UR4, c[0x0][0x3a4] ;  /* 0x00007480ff0477ac */ /* 0x000e220008000800 */
[----:B------:R-:W0:Y:S03]  /*0390*/  LDCU.128 UR16, c[0x0][0x380] ;  /* 0x00007000ff1077ac */ /* 0x000e260008000c00 */
[----:B------:R-:W0:Y:S01]  /*03a0*/  S2UR UR5, SR_CgaCtaId ;  /* 0x00000000000579c3 */ /* 0x000e220000008800 */
[----:B------:R-:W-:Y:S01]  /*03b0*/  UMOV UR6, 0x400 ;  /* 0x0000040000067882 */ /* 0x000fe20000000000 */
[----:B------:R-:W0:Y:S01]  /*03c0*/  LDCU UR36, c[0x0][0x39c] ;  /* 0x00007380ff2477ac */ /* 0x000e220008000800 */
[----:B------:R-:W0:Y:S01]  /*03d0*/  LDCU UR35, c[0x0][0x3b0] ;  /* 0x00007600ff2377ac */ /* 0x000e220008000800 */
[----:B------:R-:W0:Y:S02]  /*03e0*/  LDCU UR34, c[0x0][0x3b0] ;  /* 0x00007600ff2277ac */ /* 0x000e240008000800 */
[----:B01----:R-:W-:Y:S01]  /*03f0*/  VIADD R0, R87, 0x1ff ;  /* 0x000001ff57007836 */ /* 0x003fe20000000000 */
[----:B------:R-:W-:Y:S01]  /*0400*/  STL [R1+0x36e8], R86 ;  /* 0x0036e85601007387 */ /* 0x000fe20000100800 */
[----:B------:R-:W0:Y:S03]  /*0410*/  LDCU UR33, c[0x0][0x3b0] ;  /* 0x00007600ff2177ac */ /* 0x000e260008000800 */
[----:B------:R-:W-:Y:S01]  /*0420*/  SHF.R.S32.HI R3, RZ, 0x1f, R0 ;  /* 0x0000001fff037819 */ /* 0x000fe20000011400 */
[----:B------:R-:W1:Y:S03]  /*0430*/  LDCU UR32, c[0x0][0x3b0] ;  /* 0x00007600ff2077ac */ /* 0x000e660008000800 */
[----:B------:R-:W-:-:S02]  /*0440*/  LEA.HI R3, R3, R0, RZ, 0x9 ;  /* 0x0000000003037211 */ /* 0x000fc400078f48ff */
[----:B--2---:R-:W-:Y:S01]  /*0450*/  IABS R8, R5 ;  /* 0x0000000500087213 */ /* 0x004fe20000000000 */
[----:B------:R-:W2:Y:S01]  /*0460*/  LDCU UR31, c[0x0][0x3b0] ;  /* 0x00007600ff1f77ac */ /* 0x000ea20008000800 */
[----:B------:R-:W-:Y:S01]  /*0470*/  SHF.R.S32.HI R3, RZ, 0x9, R3 ;  /* 0x00000009ff037819 */ /* 0x000fe20000011403 */
[----:B----4-:R-:W-:Y:S01]  /*0480*/  STL [R1+0x360c], R93 ;  /* 0x00360c5d01007387 */ /* 0x010fe20000100800 */
[----:B------:R-:W-:Y:S01]  /*0490*/  SHF.R.U32.HI R14, RZ, 0x5, R93 ;  /* 0x00000005ff0e7819 */ /* 0x000fe2000001165d */
[----:B------:R-:W4:Y:S02]  /*04a0*/  LDCU UR30, c[0x0][0x3b0] ;  /* 0x00007600ff1e77ac */ /* 0x000f240008000800 */
[----:B------:R-:W-:Y:S01]  /*04b0*/  IMAD.SHL.U32 R4, R3, 0x8, RZ ;  /* 0x0000000803047824 */ /* 0x000fe200078e00ff */
[----:B------:R-:W0:Y:S04]  /*04c0*/  LDCU UR29, c[0x0][0x3b0] ;  /* 0x00007600ff1d77ac */ /* 0x000e280008000800 */
[-C--:B------:R-:W-:Y:S01]  /*04d0*/  IABS R7, R4.reuse ;  /* 0x0000000400077213 */ /* 0x080fe20000000000 */
[----:B------:R-:W0:Y:S01]  /*04e0*/  LDCU UR28, c[0x0][0x3b0] ;  /* 0x00007600ff1c77ac */ /* 0x000e220008000800 */
[----:B------:R-:W-:-:S02]  /*04f0*/  IABS R10, R4 ;  /* 0x00000004000a7213 */ /* 0x000fc40000000000 */
[----:B------:R-:W0:Y:S01]  /*0500*/  I2F.RP R0, R7 ;  /* 0x0000000700007306 */ /* 0x000e220000209400 */
[----:B------:R-:W1:Y:S01]  /*0510*/  LDCU UR27, c[0x0][0x3b0] ;  /* 0x00007600ff1b77ac */ /* 0x000e620008000800 */
[----:B------:R-:W1:Y:S01]  /*0520*/  LDCU UR26, c[0x0][0x3b0] ;  /* 0x00007600ff1a77ac */ /* 0x000e620008000800 */
[----:B------:R-:W1:Y:S01]  /*0530*/  LDCU UR25, c[0x0][0x3b0] ;  /* 0x00007600ff1977ac */ /* 0x000e620008000800 */
[----:B------:R-:W1:Y:S04]  /*0540*/  LDCU UR24, c[0x0][0x3b0] ;  /* 0x00007600ff1877ac */ /* 0x000e680008000800 */
[----:B0-----:R-:W0:Y:S01]  /*0550*/  MUFU.RCP R0, R0 ;  /* 0x0000000000007308 */ /* 0x001e220000001000 */
[----:B------:R-:W1:Y:S01]  /*0560*/  LDCU UR23, c[0x0][0x3b0] ;  /* 0x00007600ff1777ac */ /* 0x000e620008000800 */
[----:B------:R-:W1:Y:S01]  /*0570*/  LDCU UR22, c[0x0][0x3b0] ;  /* 0x00007600ff1677ac */ /* 0x000e620008000800 */
[----:B------:R-:W1:Y:S01]  /*0580*/  LDCU UR21, c[0x0][0x3b0] ;  /* 0x00007600ff1577ac */ /* 0x000e620008000800 */
[----:B------:R-:W1:Y:S01]  /*0590*/  LDCU UR20, c[0x0][0x3b0] ;  /* 0x00007600ff1477ac */ /* 0x000e620008000800 */
[----:B0-----:R-:W-:Y:S01]  /*05a0*/  VIADD R2, R0, 0xffffffe ;  /* 0x0ffffffe00027836 */ /* 0x001fe20000000000 */
[----:B------:R-:W0:Y:S01]  /*05b0*/  LDCU UR15, c[0x0][0x3b0] ;  /* 0x00007600ff0f77ac */ /* 0x000e220008000800 */
[----:B------:R-:W-:-:S02]  /*05c0*/  IMAD.MOV R0, RZ, RZ, -R10 ;  /* 0x000000ffff007224 */ /* 0x000fc400078e0a0a */
[----:B------:R1:W0:Y:S01]  /*05d0*/  F2I.FTZ.U32.TRUNC.NTZ R3, R2 ;  /* 0x0000000200037305 */ /* 0x000222000021f000 */
[----:B------:R-:W2:Y:S01]  /*05e0*/  LDCU UR14, c[0x0][0x3b0] ;  /* 0x00007600ff0e77ac */ /* 0x000ea20008000800 */
[----:B------:R-:W2:Y:S01]  /*05f0*/  LDCU UR11, c[0x0][0x3a0] ;  /* 0x00007400ff0b77ac */ /* 0x000ea20008000800 */
[----:B-1----:R-:W-:Y:S01]  /*0600*/  IMAD.MOV.U32 R2, RZ, RZ, RZ ;  /* 0x000000ffff027224 */ /* 0x002fe200078e00ff */
[----:B------:R-:W1:Y:S01]  /*0610*/  LDCU UR43, c[0x0][0x3a0] ;  /* 0x00007400ff2b77ac */ /* 0x000e620008000800 */
[----:B------:R-:W1:Y:S01]  /*0620*/  LDCU UR42, c[0x0][0x3a0] ;  /* 0x00007400ff2a77ac */ /* 0x000e620008000800 */
[----:B0-----:R-:W-:Y:S01]  /*0630*/  IMAD.MOV R6, RZ, RZ, -R3 ;  /* 0x000000ffff067224 */ /* 0x001fe200078e0a03 */
[----:B------:R-:W0:Y:S03]  /*0640*/  LDCU UR41, c[0x0][0x3a0] ;  /* 0x00007400ff2977ac */ /* 0x000e260008000800 */
[----:B------:R-:W-:-:S02]  /*0650*/  IMAD R9, R6, R7, RZ ;  /* 0x0000000706097224 */ /* 0x000fc400078e02ff */
[----:B------:R-:W-:Y:S01]  /*0660*/  IMAD.MOV.U32 R6, RZ, RZ, R8 ;  /* 0x000000ffff067224 */ /* 0x000fe200078e0008 */
[----:B------:R-:W-:Y:S01]  /*0670*/  IABS R8, R86 ;  /* 0x0000005600087213 */ /* 0x000fe20000000000 */
[----:B------:R-:W-:Y:S01]  /*0680*/  IMAD.HI.U32 R3, R3, R9, R2 ;  /* 0x0000000903037227 */ /* 0x000fe200078e0002 */
[----:B------:R-:W0:Y:S01]  /*0690*/  LDCU UR40, c[0x0][0x3a0] ;  /* 0x00007400ff2877ac */ /* 0x000e220008000800 */
[----:B------:R-:W0:Y:S04]  /*06a0*/  LDCU UR37, c[0x0][0x3a0] ;  /* 0x00007400ff2577ac */ /* 0x000e280008000800 */
[----:B------:R-:W-:-:S04]  /*06b0*/  IMAD.HI.U32 R3, R3, R6, RZ ;  /* 0x0000000603037227 */ /* 0x000fc800078e00ff */
[----:B------:R-:W-:Y:S01]  /*06c0*/  IMAD R0, R3, R0, R6 ;  /* 0x0000000003007224 */ /* 0x000fe200078e0206 */
[----:B------:R-:W-:Y:S04]  /*06d0*/  BAR.SYNC.DEFER_BLOCKING 0x0 ;  /* 0x0000000000007b1d */ /* 0x000fe80000010000 */
[----:B------:R-:W-:-:S13]  /*06e0*/  ISETP.GT.U32.AND P1, PT, R7, R0, PT ;  /* 0x000000000700720c */ /* 0x000fda0003f24070 */
[----:B------:R-:W-:Y:S02]  /*06f0*/  @!P1 IMAD.IADD R0, R0, 0x1, -R7 ;  /* 0x0000000100009824 */ /* 0x000fe400078e0a07 */
[----:B------:R-:W-:Y:S01]  /*0700*/  @!P1 VIADD R3, R3, 0x1 ;  /* 0x0000000103039836 */ /* 0x000fe20000000000 */
[----:B------:R-:W-:Y:S02]  /*0710*/  ISETP.NE.AND P1, PT, R4, RZ, PT ;  /* 0x000000ff0400720c */ /* 0x000fe40003f25270 */
[----:B------:R-:W-:Y:S02]  /*0720*/  ISETP.GE.U32.AND P0, PT, R0, R7, PT ;  /* 0x000000070000720c */ /* 0x000fe40003f06070 */
[----:B------:R-:W-:Y:S02]  /*0730*/  LOP3.LUT R0, R5, R4, RZ, 0x3c, !PT ;  /* 0x0000000405007212 */ /* 0x000fe400078e3cff */
[----:B------:R-:W-:Y:S02]  /*0740*/  IABS R7, R87 ;  /* 0x0000005700077213 */ /* 0x000fe40000000000 */
[----:B------:R-:W-:Y:S01]  /*0750*/  ISETP.GE.AND P2, PT, R0, RZ, PT ;  /* 0x000000ff0000720c */ /* 0x000fe20003f46270 */
[----:B------:R-:W-:-:S06]  /*0760*/  VIADD R0, R86, 0x3f ;  /* 0x0000003f56007836 */ /* 0x000fcc0000000000 */
[----:B------:R-:W-:-:S04]  /*0770*/  @P0 VIADD R3, R3, 0x1 ;  /* 0x0000000103030836 */ /* 0x000fc80000000000 */
[----:B------:R-:W-:Y:S01]  /*0780*/  IMAD.MOV.U32 R2, RZ, RZ, R3 ;  /* 0x000000ffff027224 */ /* 0x000fe200078e0003 */
[----:B------:R-:W-:-:S03]  /*0790*/  SHF.R.S32.HI R3, RZ, 0x1f, R0 ;  /* 0x0000001fff037819 */ /* 0x000fc60000011400 */
[----:B------:R-:W-:Y:S01]  /*07a0*/  @!P2 IMAD.MOV R2, RZ, RZ, -R2 ;  /* 0x000000ffff02a224 */ /* 0x000fe200078e0a02 */
[----:B------:R-:W-:Y:S02]  /*07b0*/  @!P1 LOP3.LUT R2, RZ, R4, RZ, 0x33, !PT ;  /* 0x00000004ff029212 */ /* 0x000fe400078e33ff */
[----:B------:R-:W-:-:S03]  /*07c0*/  LEA.HI R3, R3, R0, RZ, 0x6 ;  /* 0x0000000003037211 */ /* 0x000fc600078f30ff */
[----:B------:R-:W-:Y:S02]  /*07d0*/  IMAD.SHL.U32 R10, R2, 0x8, RZ ;  /* 0x00000008020a7824 */ /* 0x000fe400078e00ff */
[----:B------:R-:W-:-:S03]  /*07e0*/  IMAD.MOV R2, RZ, RZ, -R2 ;  /* 0x000000ffff027224 */ /* 0x000fc600078e0a02 */
[----:B------:R-:W-:Y:S01]  /*07f0*/  LEA.HI.SX32 R3, R3, -R10, 0x1a ;  /* 0x8000000a03037211 */ /* 0x000fe200078fd2ff */
[----:B------:R-:W-:Y:S02]  /*0800*/  IMAD R12, R4, R2, R5 ;  /* 0x00000002040c7224 */ /* 0x000fe400078e0205 */
[----:B------:R-:W-:Y:S01]  /*0810*/  IMAD.MOV.U32 R2, RZ, RZ, RZ ;  /* 0x000000ffff027224 */ /* 0x000fe200078e00ff */
[----:B------:R-:W-:Y:S01]  /*0820*/  VIMNMX R13, PT, PT, R3, 0x8, PT ;  /* 0x00000008030d7848 */ /* 0x000fe20003fe0100 */
[----:B------:R-:W0:Y:S03]  /*0830*/  I2F.RP R5, R7 ;  /* 0x0000000700057306 */ /* 0x000e260000209400 */
[-C--:B------:R-:W-:Y:S02]  /*0840*/  IABS R9, R13.reuse ;  /* 0x0000000d00097213 */ /* 0x080fe40000000000 */
[----:B------:R-:W-:-:S03]  /*0850*/  IABS R4, R13 ;  /* 0x0000000d00047213 */ /* 0x000fc60000000000 */
[----:B------:R-:W1:Y:S08]  /*0860*/  I2F.RP R0, R9 ;  /* 0x0000000900007306 */ /* 0x000e700000209400 */
[----:B0-----:R-:W-:Y:S08]  /*0870*/  MUFU.RCP R5, R5 ;  /* 0x0000000500057308 */ /* 0x001ff00000001000 */
[----:B-1----:R-:W0:Y:S02]  /*0880*/  MUFU.RCP R0, R0 ;  /* 0x0000000000007308 */ /* 0x002e240000001000 */
[----:B0-----:R-:W-:Y:S01]  /*0890*/  VIADD R3, R0, 0xffffffe ;  /* 0x0ffffffe00037836 */ /* 0x001fe20000000000 */
[----:B------:R-:W-:-:S05]  /*08a0*/  IABS R0, R12 ;  /* 0x0000000c00007213 */ /* 0x000fca0000000000 */
[----:B------:R-:W0:Y:S02]  /*08b0*/  F2I.FTZ.U32.TRUNC.NTZ R3, R3 ;  /* 0x0000000300037305 */ /* 0x000e24000021f000 */
[----:B0-----:R-:W-:-:S04]  /*08c0*/  IMAD.MOV R6, RZ, RZ, -R3 ;  /* 0x000000ffff067224 */ /* 0x001fc800078e0a03 */
[----:B------:R-:W-:-:S04]  /*08d0*/  IMAD R11, R6, R9, RZ ;  /* 0x00000009060b7224 */ /* 0x000fc800078e02ff */
[----:B------:R-:W-:-:S04]  /*08e0*/  IMAD.HI.U32 R2, R3, R11, R2 ;  /* 0x0000000b03027227 */ /* 0x000fc800078e0002 */
[----:B------:R-:W-:Y:S02]  /*08f0*/  IMAD.MOV.U32 R3, RZ, RZ, R0 ;  /* 0x000000ffff037224 */ /* 0x000fe400078e0000 */
[----:B------:R-:W-:Y:S02]  /*0900*/  IMAD.MOV R0, RZ, RZ, -R4 ;  /* 0x000000ffff007224 */ /* 0x000fe400078e0a04 */
[----:B------:R-:W-:Y:S01]  /*0910*/  IMAD.HI.U32 R2, R2, R3, RZ ;  /* 0x0000000302027227 */ /* 0x000fe200078e00ff */
[----:B------:R-:W0:Y:S03]  /*0920*/  I2F.RP R4, R8 ;  /* 0x0000000800047306 */ /* 0x000e260000209400 */
[----:B------:R-:W-:Y:S02]  /*0930*/  IMAD R0, R2, R0, R3 ;  /* 0x0000000002007224 */ /* 0x000fe400078e0203 */
[----:B------:R-:W-:-:S03]  /*0940*/  VIADD R3, R5, 0xffffffe ;  /* 0x0ffffffe05037836 */ /* 0x000fc60000000000 */
[----:B------:R-:W-:-:S03]  /*0950*/  ISETP.GT.U32.AND P1, PT, R9, R0, PT ;  /* 0x000000000900720c */ /* 0x000fc60003f24070 */
[----:B------:R-:W-:Y:S08]  /*0960*/  F2I.FTZ.U32.TRUNC.NTZ R3, R3 ;  /* 0x0000000300037305 */ /* 0x000ff0000021f000 */
[----:B0-----:R-:W0:Y:S02]  /*0970*/  MUFU.RCP R4, R4 ;  /* 0x0000000400047308 */ /* 0x001e240000001000 */
[----:B------:R-:W-:-:S02]  /*0980*/  @!P1 IMAD.IADD R0, R0, 0x1, -R9 ;  /* 0x0000000100009824 */ /* 0x000fc400078e0a09 */
[----:B------:R-:W-:Y:S01]  /*0990*/  @!P1 VIADD R2, R2, 0x1 ;  /* 0x0000000102029836 */ /* 0x000fe20000000000 */
[----:B------:R-:W-:Y:S02]  /*09a0*/  ISETP.NE.AND P1, PT, R13, RZ, PT ;  /* 0x000000ff0d00720c */ /* 0x000fe40003f25270 */
[----:B------:R-:W-:Y:S02]  /*09b0*/  ISETP.GE.U32.AND P0, PT, R0, R9, PT ;  /* 0x000000090000720c */ /* 0x000fe40003f06070 */
[----:B------:R-:W-:-:S04]  /*09c0*/  LOP3.LUT R0, R12, R13, RZ, 0x3c, !PT ;  /* 0x0000000d0c007212 */ /* 0x000fc800078e3cff */
[----:B------:R-:W-:Y:S01]  /*09d0*/  ISETP.GE.AND P2, PT, R0, RZ, PT ;  /* 0x000000ff0000720c */ /* 0x000fe20003f46270 */
[----:B------:R-:W-:Y:S02]  /*09e0*/  IMAD.SHL.U32 R0, R14, 0x200000, RZ ;  /* 0x002000000e007824 */ /* 0x000fe400078e00ff */
[----:B0-----:R-:W-:Y:S02]  /*09f0*/  VIADD R80, R4, 0xffffffe ;  /* 0x0ffffffe04507836 */ /* 0x001fe40000000000 */
[----:B------:R-:W-:Y:S01]  /*0a00*/  IMAD.MOV R4, RZ, RZ, -R3 ;  /* 0x000000ffff047224 */ /* 0x000fe200078e0a03 */
[----:B------:R-:W-:Y:S01]  /*0a10*/  LOP3.LUT R0, R0, 0x600000, RZ, 0xc0, !PT ;  /* 0x0060000000007812 */ /* 0x000fe200078ec0ff */
[----:B------:R0:W1:Y:S01]  /*0a20*/  F2I.FTZ.U32.TRUNC.NTZ R81, R80 ;  /* 0x0000005000517305 */ /* 0x000062000021f000 */
[----:B------:R-:W-:Y:S02]  /*0a30*/  @P0 VIADD R2, R2, 0x1 ;  /* 0x0000000102020836 */ /* 0x000fe40000000000 */
[----:B------:R-:W-:Y:S01]  /*0a40*/  R2UR UR9, R0 ;  /* 0x00000000000972ca */ /* 0x000fe200000e0000 */
[----:B------:R-:W-:-:S02]  /*0a50*/  IMAD R5, R4, R7, RZ ;  /* 0x0000000704057224 */ /* 0x000fc400078e02ff */
[----:B------:R-:W-:Y:S01]  /*0a60*/  @!P2 IMAD.MOV R2, RZ, RZ, -R2 ;  /* 0x000000ffff02a224 */ /* 0x000fe200078e0a02 */
[----:B------:R-:W-:Y:S01]  /*0a70*/  @!P1 LOP3.LUT R2, RZ, R13, RZ, 0x33, !PT ;  /* 0x0000000dff029212 */ /* 0x000fe200078e33ff */
[----:B0-----:R-:W-:-:S04]  /*0a80*/  IMAD.MOV.U32 R80, RZ, RZ, RZ ;  /* 0x000000ffff507224 */ /* 0x001fc800078e00ff */
[----:B------:R-:W-:Y:S02]  /*0a90*/  IMAD.MOV R4, RZ, RZ, -R2 ;  /* 0x000000ffff047224 */ /* 0x000fe400078e0a02 */
[----:B------:R-:W-:Y:S02]  /*0aa0*/  IMAD.SHL.U32 R0, R2, 0x200, RZ ;  /* 0x0000020002007824 */ /* 0x000fe400078e00ff */
[----:B------:R-:W-:Y:S02]  /*0ab0*/  IMAD.MOV.U32 R2, RZ, RZ, RZ ;  /* 0x000000ffff027224 */ /* 0x000fe400078e00ff */
[----:B-1----:R-:W-:Y:S02]  /*0ac0*/  IMAD.MOV R9, RZ, RZ, -R81 ;  /* 0x000000ffff097224 */ /* 0x002fe400078e0a51 */
[----:B------:R-:W-:Y:S01]  /*0ad0*/  IMAD.HI.U32 R6, R3, R5, R2 ;  /* 0x0000000503067227 */ /* 0x000fe200078e0002 */
[----:B------:R-:W-:-:S03]  /*0ae0*/  IABS R5, R0 ;  /* 0x0000000000057213 */ /* 0x000fc60000000000 */
[C---:B------:R-:W-:Y:S02]  /*0af0*/  VIADD R14, R0.reuse, 0x1 ;  /* 0x00000001000e7836 */ /* 0x040fe40000000000 */
[----:B------:R-:W-:Y:S02]  /*0b00*/  IMAD R3, R9, R8, RZ ;  /* 0x0000000809037224 */ /* 0x000fe400078e02ff */
[----:B------:R-:W-:Y:S01]  /*0b10*/  IMAD R2, R13, R4, R12 ;  /* 0x000000040d027224 */ /* 0x000fe200078e020c */
[----:B------:R-:W-:Y:S01]  /*0b20*/  IABS R9, R14 ;  /* 0x0000000e00097213 */ /* 0x000fe20000000000 */
[----:B------:R-:W-:Y:S02]  /*0b30*/  VIADD R11, R0, 0x2 ;  /* 0x00000002000b7836 */ /* 0x000fe40000000000 */
[----:B------:R-:W-:-:S03]  /*0b40*/  IMAD.HI.U32 R4, R6, R5, RZ ;  /* 0x0000000506047227 */ /* 0x000fc600078e00ff */
[----:B------:R-:W-:Y:S01]  /*0b50*/  IABS R11, R11 ;  /* 0x0000000b000b7213 */ /* 0x000fe20000000000 */
[----:B------:R-:W-:Y:S02]  /*0b60*/  VIADD R12, R0, 0x3 ;  /* 0x00000003000c7836 */ /* 0x000fe40000000000 */
[----:B------:R-:W-:Y:S01]  /*0b70*/  IMAD.HI.U32 R80, R81, R3, R80 ;  /* 0x0000000351507227 */ /* 0x000fe200078e0050 */
[----:B------:R-:W-:Y:S02]  /*0b80*/  LOP3.LUT R3, R93, 0x3f, RZ, 0xc0, !PT ;  /* 0x0000003f5d037812 */ /* 0x000fe400078ec0ff */
[----:B------:R-:W-:Y:S01]  /*0b90*/  IABS R12, R12 ;  /* 0x0000000c000c7213 */ /* 0x000fe20000000000 */
[----:B------:R-:W-:Y:S02]  /*0ba0*/  IMAD.IADD R2, R10, 0x1, R2 ;  /* 0x000000010a027824 */ /* 0x000fe400078e0202 */
[----:B------:R-:W-:Y:S02]  /*0bb0*/  IMAD.MOV R10, RZ, RZ, -R4 ;  /* 0x000000ffff0a7224 */ /* 0x000fe400078e0a04 */
[----:B------:R-:W-:-:S04]  /*0bc0*/  IMAD.HI.U32 R4, R6, R9, RZ ;  /* 0x0000000906047227 */ /* 0x000fc800078e00ff */
[----:B------:R-:W-:Y:S02]  /*0bd0*/  IMAD R74, R2, 0x40, R3 ;  /* 0x00000040024a7824 */ /* 0x000fe400078e0203 */
[----:B------:R-:W-:Y:S02]  /*0be0*/  IMAD R3, R7, R10, R5 ;  /* 0x0000000a07037224 */ /* 0x000fe400078e0205 */
[----:B------:R-:W-:-:S03]  /*0bf0*/  IMAD.HI.U32 R2, R6, R11, RZ ;  /* 0x0000000b06027227 */ /* 0x000fc600078e00ff */
[----:B------:R0:W-:Y:S01]  /*0c00*/  STL [R1+0x67c], R3 ;  /* 0x00067c0301007387 */ /* 0x0001e20000100800 */
[----:B------:R-:W-:Y:S02]  /*0c10*/  IMAD.MOV R4, RZ, RZ, -R4 ;  /* 0x000000ffff047224 */ /* 0x000fe400078e0a04 */
[----:B------:R-:W-:Y:S01]  /*0c20*/  IMAD.MOV.U32 R5, RZ, RZ, R12 ;  /* 0x000000ffff057224 */ /* 0x000fe200078e000c */
[----:B------:R-:W-:Y:S01]  /*0c30*/  STL [R1+0x35f8], R74 ;  /* 0x0035f84a01007387 */ /* 0x000fe20000100800 */
[----:B------:R-:W-:Y:S02]  /*0c40*/  IMAD.MOV R2, RZ, RZ, -R2 ;  /* 0x000000ffff027224 */ /* 0x000fe400078e0a02 */
[C---:B------:R-:W-:Y:S02]  /*0c50*/  IMAD R4, R7.reuse, R4, R9 ;  /* 0x0000000407047224 */ /* 0x040fe400078e0209 */
[----:B------:R-:W-:Y:S02]  /*0c60*/  IMAD R2, R7, R2, R11 ;  /* 0x0000000207027224 */ /* 0x000fe400078e020b */
[----:B0-----:R-:W-:Y:S01]  /*0c70*/  IMAD.HI.U32 R3, R6, R5, RZ ;  /* 0x0000000506037227 */ /* 0x001fe200078e00ff */
[----:B------:R0:W-:Y:S03]  /*0c80*/  STL [R1+0x678], R4 ;  /* 0x0006780401007387 */ /* 0x0001e60000100800 */
[C---:B------:R-:W-:Y:S01]  /*0c90*/  VIADD R14, R0.reuse, 0x4 ;  /* 0x00000004000e7836 */ /* 0x040fe20000000000 */
[----:B------:R1:W-:Y:S01]  /*0ca0*/  STL [R1+0x674], R2 ;  /* 0x0006740201007387 */ /* 0x0003e20000100800 */
[----:B------:R-:W-:-:S02]  /*0cb0*/  VIADD R13, R0, 0x5 ;  /* 0x00000005000d7836 */ /* 0x000fc40000000000 */
[C---:B------:R-:W-:Y:S01]  /*0cc0*/  VIADD R12, R0.reuse, 0x8 ;  /* 0x00000008000c7836 */ /* 0x040fe20000000000 */
[----:B------:R-:W-:Y:S01]  /*0cd0*/  IABS R9, R14 ;  /* 0x0000000e00097213 */ /* 0x000fe20000000000 */
[C---:B------:R-:W-:Y:S01]  /*0ce0*/  VIADD R11, R0.reuse, 0x7 ;  /* 0x00000007000b7836 */ /* 0x040fe20000000000 */
[----:B------:R-:W-:Y:S01]  /*0cf0*/  IABS R10, R13 ;  /* 0x0000000d000a7213 */ /* 0x000fe20000000000 */
[----:B0-----:R-:W-:Y:S01]  /*0d00*/  IMAD.MOV R4, RZ, RZ, -R3 ;  /* 0x000000ffff047224 */ /* 0x001fe200078e0a03 */
[----:B------:R-:W-:Y:S01]  /*0d10*/  IABS R12, R12 ;  /* 0x0000000c000c7213 */ /* 0x000fe20000000000 */
[C---:B------:R-:W-:Y:S01]  /*0d20*/  VIADD R3, R0.reuse, 0x6 ;  /* 0x0000000600037836 */ /* 0x040fe20000000000 */
[----:B------:R-:W-:Y:S01]  /*0d30*/  IABS R11, R11 ;  /* 0x0000000b000b7213 */ /* 0x000fe20000000000 */
[----:B-1----:R-:W-:Y:S02]  /*0d40*/  IMAD R2, R7, R4, R5 ;  /* 0x0000000407027224 */ /* 0x002fe400078e0205 */
[----:B------:R-:W-:Y:S01]  /*0d50*/  VIADD R14, R0, 0x9 ;  /* 0x00000009000e7836 */ /* 0x000fe20000000000 */
[----:B------:R-:W-:Y:S01]  /*0d60*/  IABS R5, R3 ;  /* 0x0000000300057213 */ /* 0x000fe20000000000 */
[----:B------:R-:W-:Y:S01]  /*0d70*/  IMAD.HI.U32 R3, R6, R10, RZ ;  /* 0x0000000a06037227 */ /* 0x000fe200078e00ff */
[----:B------:R0:W-:Y:S03]  /*0d80*/  STL [R1+0x670], R2 ;  /* 0x0006700201007387 */ /* 0x0001e60000100800 */
[----:B------:R-:W-:-:S02]  /*0d90*/  IMAD.MOV R3, RZ, RZ, -R3 ;  /* 0x000000ffff037224 */ /* 0x000fc400078e0a03 */
[----:B------:R-:W-:Y:S02]  /*0da0*/  VIADD R15, R0, 0x27 ;  /* 0x00000027000f7836 */ /* 0x000fe40000000000 */
[----:B0-----:R-:W-:-:S04]  /*0db0*/  IMAD.HI.U32 R2, R6, R9, RZ ;  /* 0x0000000906027227 */ /* 0x001fc800078e00ff */
[----:B------:R-:W-:Y:S02]  /*0dc0*/  IMAD.MOV R4, RZ, RZ, -R2 ;  /* 0x000000ffff047224 */ /* 0x000fe400078e0a02 */
[----:B------:R-:W-:-:S04]  /*0dd0*/  IMAD.HI.U32 R2, R6, R5, RZ ;  /* 0x0000000506027227 */ /* 0x000fc800078e00ff */
[C---:B------:R-:W-:Y:S02]  /*0de0*/  IMAD R13, R7.reuse, R4, R9 ;  /* 0x00000004070d7224 */ /* 0x040fe400078e0209 */
[----:B------:R-:W-:Y:S02]  /*0df0*/  IMAD R4, R7, R3, R10 ;  /* 0x0000000307047224 */ /* 0x000fe400078e020a */
[----:B------:R-:W-:Y:S01]  /*0e00*/  IMAD.MOV.U32 R9, RZ, RZ, R12 ;  /* 0x000000ffff097224 */ /* 0x000fe200078e000c */
[----:B------:R0:W-:Y:S01]  /*0e10*/  STL [R1+0x66c], R13 ;  /* 0x00066c0d01007387 */ /* 0x0001e20000100800 */
[----:B------:R-:W-:-:S03]  /*0e20*/  IMAD.HI.U32 R3, R6, R11, RZ ;  /* 0x0000000b06037227 */ /* 0x000fc600078e00ff */
[----:B------:R1:W-:Y:S01]  /*0e30*/  STL [R1+0x668], R4 ;  /* 0x0006680401007387 */ /* 0x0003e20000100800 */
[----:B------:R-:W-:Y:S02]  /*0e40*/  IMAD.MOV R10, RZ, RZ, -R3 ;  /* 0x000000ffff0a7224 */ /* 0x000fe400078e0a03 */
[C---:B------:R-:W-:Y:S02]  /*0e50*/  VIADD R12, R0.reuse, 0xb ;  /* 0x0000000b000c7836 */ /* 0x040fe40000000000 */
[----:B0-----:R-:W-:Y:S02]  /*0e60*/  VIADD R13, R0, 0xa ;  /* 0x0000000a000d7836 */ /* 0x001fe40000000000 */
[----:B-1----:R-:W-:-:S03]  /*0e70*/  IMAD.MOV R4, RZ, RZ, -R2 ;  /* 0x000000ffff047224 */ /* 0x002fc600078e0a02 */
[----:B------:R-:W-:Y:S01]  /*0e80*/  IABS R3, R13 ;  /* 0x0000000d00037213 */ /* 0x000fe20000000000 */
[----:B------:R-:W-:-:S04]  /*0e90*/  IMAD.HI.U32 R2, R6, R9, RZ ;  /* 0x0000000906027227 */ /* 0x000fc800078e00ff */
[C---:B------:R-:W-:Y:S01]  /*0ea0*/  IMAD R5, R7.reuse, R4, R5 ;  /* 0x0000000407057224 */ /* 0x040fe200078e0205 */
[----:B------:R-:W-:Y:S01]  /*0eb0*/  IABS R4, R14 ;  /* 0x0000000e00047213 */ /* 0x000fe20000000000 */
[----:B------:R-:W-:Y:S02]  /*0ec0*/  IMAD.MOV R2, RZ, RZ, -R2 ;  /* 0x000000ffff027224 */ /* 0x000fe400078e0a02 */
[C---:B------:R-:W-:Y:S01]  /*0ed0*/  VIADD R13, R0.reuse, 0xf ;  /* 0x0000000f000d7836 */ /* 0x040fe20000000000 */
[----:B------:R0:W-:Y:S01]  /*0ee0*/  STL [R1+0x664], R5 ;  /* 0x0006640501007387 */ /* 0x0001e20000100800 */
[----:B------:R-:W-:Y:S01]  /*0ef0*/  IMAD R2, R7, R2, R9 ;  /* 0x0000000207027224 */ /* 0x000fe200078e0209 */
[----:B------:R-:W-:Y:S01]  /*0f00*/  IABS R9, R12 ;  /* 0x0000000c00097213 */ /* 0x000fe20000000000 */
[C---:B------:R-:W-:Y:S02]  /*0f10*/  VIADD R12, R0.reuse, 0xd ;  /* 0x0000000d000c7836 */ /* 0x040fe40000000000 */
[----:B------:R-:W-:-:S03]  /*0f20*/  VIADD R14, R0, 0xe ;  /* 0x0000000e000e7836 */ /* 0x000fc60000000000 */
[----:B------:R-:W-:Y:S01]  /*0f30*/  IABS R12, R12 ;  /* 0x0000000c000c7213 */ /* 0x000fe20000000000 */
[----:B0-----:R-:W-:Y:S02]  /*0f40*/  IMAD R5, R7, R10, R11 ;  /* 0x0000000a07057224 */ /* 0x001fe400078e020b */
[----:B------:R-:W-:-:S03]  /*0f50*/  IMAD.MOV.U32 R10, RZ, RZ, R3 ;  /* 0x000000ffff0a7224 */ /* 0x000fc600078e0003 */
[----:B------:R0:W-:Y:S01]  /*0f60*/  STL [R1+0x660], R5 ;  /* 0x0006600501007387 */ /* 0x0001e20000100800 */
[----:B------:R-:W-:-:S03]  /*0f70*/  IMAD.HI.U32 R3, R6, R10, RZ ;  /* 0x0000000a06037227 */ /* 0x000fc600078e00ff */
[----:B------:R1:W-:Y:S01]  /*0f80*/  STL [R1+0x65c], R2 ;  /* 0x00065c0201007387 */ /* 0x0003e20000100800 */
[----:B------:R-:W-:Y:S02]  /*0f90*/  IMAD.MOV R3, RZ, RZ, -R3 ;  /* 0x000000ffff037224 */ /* 0x000fe400078e0a03 */
[----:B0-----:R-:W-:Y:S02]  /*0fa0*/  VIADD R5, R0, 0xc ;  /* 0x0000000c00057836 */ /* 0x001fe40000000000 */
[----:B-1----:R-:W-:-:S03]  /*0fb0*/  IMAD.HI.U32 R2, R6, R4, RZ ;  /* 0x0000000406027227 */ /* 0x002fc600078e00ff */
[----:B------:R-:W-:Y:S01]  /*0fc0*/  IABS R11, R5 ;  /* 0x00000005000b7213 */ /* 0x000fe20000000000 */
[----:B------:R-:W-:Y:S02]  /*0fd0*/  IMAD.MOV R5, RZ, RZ, -R2 ;  /* 0x000000ffff057224 */ /* 0x000fe400078e0a02 */
[----:B------:R-:W-:-:S04]  /*0fe0*/  IMAD.HI.U32 R2, R6, R9, RZ ;  /* 0x0000000906027227 */ /* 0x000fc800078e00ff */
[C---:B------:R-:W-:Y:S02]  /*0ff0*/  IMAD R83, R7.reuse, R5, R4 ;  /* 0x0000000507537224 */ /* 0x040fe400078e0204 */
[----:B------:R-:W-:Y:S02]  /*1000*/  IMAD R4, R7, R3, R10 ;  /* 0x0000000307047224 */ /* 0x000fe400078e020a */
[----:B------:R-:W-:-:S03]  /*1010*/  IMAD.HI.U32 R3, R6, R11, RZ ;  /* 0x0000000b06037227 */ /* 0x000fc600078e00ff */
[----:B------:R0:W-:Y:S01]  /*1020*/  STL [R1+0x654], R4 ;  /* 0x0006540401007387 */ /* 0x0001e20000100800 */
[----:B------:R-:W-:Y:S02]  /*1030*/  IMAD.MOV R10, RZ, RZ, -R3 ;  /* 0x000000ffff0a7224 */ /* 0x000fe400078e0a03 */
[----:B------:R-:W-:Y:S02]  /*1040*/  IMAD.MOV.U32 R5, RZ, RZ, R12 ;  /* 0x000000ffff057224 */ /* 0x000fe400078e000c */
[----:B------:R-:W-:Y:S02]  /*1050*/  IMAD R84, R7, R10, R11 ;  /* 0x0000000a07547224 */ /* 0x000fe400078e020b */
[----:B------:R-:W-:Y:S02]  /*1060*/  VIADD R12, R0, 0x11 ;  /* 0x00000011000c7836 */ /* 0x000fe40000000000 */
[----:B0-----:R-:W-:Y:S02]  /*1070*/  IMAD.MOV R4, RZ, RZ, -R2 ;  /* 0x000000ffff047224 */ /* 0x001fe400078e0a02 */
[----:B------:R-:W-:Y:S01]  /*1080*/  IMAD.HI.U32 R2, R6, R5, RZ ;  /* 0x0000000506027227 */ /* 0x000fe200078e00ff */
[----:B------:R-:W-:-:S03]  /*1090*/  IABS R12, R12 ;  /* 0x0000000c000c7213 */ /* 0x000fc60000000000 */
[C---:B------:R-:W-:Y:S01]  /*10a0*/  IMAD R3, R7.reuse, R4, R9 ;  /* 0x0000000407037224 */ /* 0x040fe200078e0209 */
[----:B------:R-:W-:Y:S01]  /*10b0*/  IABS R9, R13 ;  /* 0x0000000d00097213 */ /* 0x000fe20000000000 */
[----:B------:R-:W-:Y:S01]  /*10c0*/  IMAD.MOV R2, RZ, RZ, -R2 ;  /* 0x000000ffff027224 */ /* 0x000fe200078e0a02 */
[----:B------:R-:W-:Y:S01]  /*10d0*/  IABS R4, R14 ;  /* 0x0000000e00047213 */ /* 0x000fe20000000000 */
[----:B------:R-:W-:Y:S01]  /*10e0*/  VIADD R13, R0, 0x12 ;  /* 0x00000012000d7836 */ /* 0x000fe20000000000 */
[----:B------:R0:W-:Y:S01]  /*10f0*/  STL [R1+0x650], R3 ;  /* 0x0006500301007387 */ /* 0x0001e20000100800 */
[----:B------:R-:W-:Y:S02]  /*1100*/  IMAD R60, R7, R2, R5 ;  /* 0x00000002073c7224 */ /* 0x000fe400078e0205 */
[----:B------:R-:W-:-:S04]  /*1110*/  IMAD.HI.U32 R2, R6, R4, RZ ;  /* 0x0000000406027227 */ /* 0x000fc800078e00ff */
[----:B------:R-:W-:Y:S02]  /*1120*/  IMAD.MOV R5, RZ, RZ, -R2 ;  /* 0x000000ffff057224 */ /* 0x000fe400078e0a02 */
[C---:B------:R-:W-:Y:S02]  /*1130*/  VIADD R14, R0.reuse, 0x13 ;  /* 0x00000013000e7836 */ /* 0x040fe40000000000 */
[----:B0-----:R-:W-:Y:S02]  /*1140*/  VIADD R3, R0, 0x10 ;  /* 0x0000001000037836 */ /* 0x001fe40000000000 */
[----:B------:R-:W-:-:S03]  /*1150*/  IMAD R79, R7, R5, R4 ;  /* 0x00000005074f7224 */ /* 0x000fc600078e0204 */
[----:B------:R-:W-:Y:S01]  /*1160*/  IABS R11, R3 ;  /* 0x00000003000b7213 */ /* 0x000fe20000000000 */
[----:B------:R-:W-:-:S04]  /*1170*/  IMAD.HI.U32 R3, R6, R9, RZ ;  /* 0x0000000906037227 */ /* 0x000fc800078e00ff */
[----:B------:R-:W-:Y:S01]  /*1180*/  IMAD.MOV R10, RZ, RZ, -R3 ;  /* 0x000000ffff0a7224 */ /* 0x000fe200078e0a03 */
[----:B------:R-:W-:Y:S01]  /*1190*/  IABS R3, R13 ;  /* 0x0000000d00037213 */ /* 0x000fe20000000000 */
[----:B------:R-:W-:-:S04]  /*11a0*/  IMAD.HI.U32 R2, R6, R11, RZ ;  /* 0x0000000b06027227 */ /* 0x000fc800078e00ff */
[----:B------:R-:W-:Y:S02]  /*11b0*/  IMAD.MOV.U32 R5, RZ, RZ, R3 ;  /* 0x000000ffff057224 */ /* 0x000fe400078e0003 */
[----:B------:R-:W-:-:S04]  /*11c0*/  IMAD.HI.U32 R3, R6, R12, RZ ;  /* 0x0000000c06037227 */ /* 0x000fc800078e00ff */
[----:B------:R-:W-:Y:S02]  /*11d0*/  IMAD.MOV R4, RZ, RZ, -R2 ;  /* 0x000000ffff047224 */ /* 0x000fe400078e0a02 */
[----:B------:R-:W-:-:S04]  /*11e0*/  IMAD.HI.U32 R2, R6, R5, RZ ;  /* 0x0000000506027227 */ /* 0x000fc800078e00ff */
[----:B------:R-:W-:Y:S02]  /*11f0*/  IMAD.MOV R3, RZ, RZ, -R3 ;  /* 0x000000ffff037224 */ /* 0x000fe400078e0a03 */
[----:B------:R-:W-:Y:S02]  /*1200*/  IMAD.MOV R2, RZ, RZ, -R2 ;  /* 0x000000ffff027224 */ /* 0x000fe400078e0a02 */
[C---:B------:R-:W-:Y:S02]  /*1210*/  VIADD R13, R0.reuse, 0x14 ;  /* 0x00000014000d7836 */ /* 0x040fe40000000000 */
[C---:B------:R-:W-:Y:S02]  /*1220*/  IMAD R3, R7.reuse, R3, R12 ;  /* 0x0000000307037224 */ /* 0x040fe400078e020c */
[C---:B------:R-:W-:Y:S01]  /*1230*/  IMAD R55, R7.reuse, R4, R11 ;  /* 0x0000000407377224 */ /* 0x040fe200078e020b */
[----:B------:R-:W-:Y:S01]  /*1240*/  IABS R4, R14 ;  /* 0x0000000e00047213 */ /* 0x000fe20000000000 */
[C---:B------:R-:W-:Y:S01]  /*1250*/  IMAD R2, R7.reuse, R2, R5 ;  /* 0x0000000207027224 */ /* 0x040fe200078e0205 */
[----:B------:R0:W-:Y:S01]  /*1260*/  STL [R1+0x638], R3 ;  /* 0x0006380301007387 */ /* 0x0001e20000100800 */
[----:B------:R-:W-:Y:S01]  /*1270*/  IMAD R82, R7, R10, R9 ;  /* 0x0000000a07527224 */ /* 0x000fe200078e0209 */
[----:B------:R-:W-:Y:S01]  /*1280*/  IABS R9, R13 ;  /* 0x0000000d00097213 */ /* 0x000fe20000000000 */
[C---:B------:R-:W-:Y:S01]  /*1290*/  VIADD R10, R0.reuse, 0x16 ;  /* 0x00000016000a7836 */ /* 0x040fe20000000000 */
[----:B------:R1:W-:Y:S01]  /*12a0*/  STL [R1+0x634], R2 ;  /* 0x0006340201007387 */ /* 0x0003e20000100800 */
[----:B------:R-:W-:-:S02]  /*12b0*/  VIADD R11, R0, 0x15 ;  /* 0x00000015000b7836 */ /* 0x000fc40000000000 */
[C---:B------:R-:W-:Y:S01]  /*12c0*/  VIADD R13, R0.reuse, 0x17 ;  /* 0x00000017000d7836 */ /* 0x040fe20000000000 */
[----:B------:R-:W-:Y:S01]  /*12d0*/  IABS R12, R10 ;  /* 0x0000000a000c7213 */ /* 0x000fe20000000000 */
[----:B------:R-:W-:Y:S01]  /*12e0*/  VIADD R14, R0, 0x18 ;  /* 0x00000018000e7836 */ /* 0x000fe20000000000 */
[----:B------:R-:W-:Y:S01]  /*12f0*/  IABS R11, R11 ;  /* 0x0000000b000b7213 */ /* 0x000fe20000000000 */
[----:B0-----:R-:W-:-:S04]  /*1300*/  IMAD.HI.U32 R3, R6, R9, RZ ;  /* 0x0000000906037227 */ /* 0x001fc800078e00ff */
[----:B-1----:R-:W-:-:S04]  /*1310*/  IMAD.HI.U32 R2, R6, R4, RZ ;  /* 0x0000000406027227 */ /* 0x002fc800078e00ff */
[----:B------:R-:W-:Y:S02]  /*1320*/  IMAD.MOV R5, RZ, RZ, -R2 ;  /* 0x000000ffff057224 */ /* 0x000fe400078e0a02 */
[----:B------:R-:W-:Y:S01]  /*1330*/  IMAD.MOV R10, RZ, RZ, -R3 ;  /* 0x000000ffff0a7224 */ /* 0x000fe200078e0a03 */
[----:B------:R-:W-:Y:S01]  /*1340*/  IABS R3, R13 ;  /* 0x0000000d00037213 */ /* 0x000fe20000000000 */
[----:B------:R-:W-:Y:S02]  /*1350*/  IMAD R4, R7, R5, R4 ;  /* 0x0000000507047224 */ /* 0x000fe400078e0204 */
[----:B------:R-:W-:-:S03]  /*1360*/  IMAD.HI.U32 R2, R6, R11, RZ ;  /* 0x0000000b06027227 */ /* 0x000fc600078e00ff */
[----:B------:R0:W-:Y:S01]  /*1370*/  STL [R1+0x630], R4 ;  /* 0x0006300401007387 */ /* 0x0001e20000100800 */
[----:B------:R-:W-:Y:S02]  /*1380*/  IMAD.MOV.U32 R5, RZ, RZ, R3 ;  /* 0x000000ffff057224 */ /* 0x000fe400078e0003 */
[----:B------:R-:W-:-:S04]  /*1390*/  IMAD.HI.U32 R3, R6, R12, RZ ;  /* 0x0000000c06037227 */ /* 0x000fc800078e00ff */
[----:B------:R-:W-:Y:S02]  /*13a0*/  IMAD.MOV R3, RZ, RZ, -R3 ;  /* 0x000000ffff037224 */ /* 0x000fe400078e0a03 */
[----:B------:R-:W-:Y:S02]  /*13b0*/  IMAD R73, R7, R10, R9 ;  /* 0x0000000a07497224 */ /* 0x000fe400078e0209 */
[----:B0-----:R-:W-:Y:S02]  /*13c0*/  IMAD.MOV R4, RZ, RZ, -R2 ;  /* 0x000000ffff047224 */ /* 0x001fe400078e0a02 */
[----:B------:R-:W-:-:S04]  /*13d0*/  IMAD.HI.U32 R2, R6, R5, RZ ;  /* 0x0000000506027227 */ /* 0x000fc800078e00ff */
[----:B------:R-:W-:Y:S02]  /*13e0*/  IMAD.MOV R2, RZ, RZ, -R2 ;  /* 0x000000ffff027224 */ /* 0x000fe400078e0a02 */
[C---:B------:R-:W-:Y:S02]  /*13f0*/  VIADD R13, R0.reuse, 0x19 ;  /* 0x00000019000d7836 */ /* 0x040fe40000000000 */
[C---:B------:R-:W-:Y:S01]  /*1400*/  IMAD R10, R7.reuse, R4, R11 ;  /* 0x00000004070a7224 */ /* 0x040fe200078e020b */
[----:B------:R-:W-:Y:S01]  /*1410*/  IABS R4, R14 ;  /* 0x0000000e00047213 */ /* 0x000fe20000000000 */
[C---:B------:R-:W-:Y:S01]  /*1420*/  IMAD R3, R7.reuse, R3, R12 ;  /* 0x0000000307037224 */ /* 0x040fe200078e020c */
[----:B------:R-:W-:Y:S01]  /*1430*/  IABS R9, R13 ;  /* 0x0000000d00097213 */ /* 0x000fe20000000000 */
[----:B------:R-:W-:Y:S01]  /*1440*/  IMAD R2, R7, R2, R5 ;  /* 0x0000000207027224 */ /* 0x000fe200078e0205 */
[----:B------:R0:W-:Y:S01]  /*1450*/  STL [R1+0x628], R10 ;  /* 0x0006280a01007387 */ /* 0x0001e20000100800 */
[----:B------:R-:W-:-:S02]  /*1460*/  VIADD R11, R0, 0x1a ;  /* 0x0000001a000b7836 */ /* 0x000fc40000000000 */
[C---:B------:R-:W-:Y:S01]  /*1470*/  VIADD R13, R0.reuse, 0x1c ;  /* 0x0000001c000d7836 */ /* 0x040fe20000000000 */
[----:B------:R1:W-:Y:S01]  /*1480*/  STL [R1+0x624], R3 ;  /* 0x0006240301007387 */ /* 0x0003e20000100800 */
[C---:B------:R-:W-:Y:S01]  /*1490*/  VIADD R14, R0.reuse, 0x1d ;  /* 0x0000001d000e7836 */ /* 0x040fe20000000000 */
[----:B------:R-:W-:Y:S02]  /*14a0*/  IABS R11, R11 ;  /* 0x0000000b000b7213 */ /* 0x000fe40000000000 */
[----:B------:R2:W-:Y:S01]  /*14b0*/  STL [R1+0x620], R2 ;  /* 0x0006200201007387 */ /* 0x0005e20000100800 */
[----:B0-----:R-:W-:Y:S02]  /*14c0*/  VIADD R10, R0, 0x1b ;  /* 0x0000001b000a7836 */ /* 0x001fe40000000000 */
[----:B-1----:R-:W-:-:S03]  /*14d0*/  IMAD.HI.U32 R3, R6, R9, RZ ;  /* 0x0000000906037227 */ /* 0x002fc600078e00ff */
[----:B------:R-:W-:Y:S01]  /*14e0*/  IABS R12, R10 ;  /* 0x0000000a000c7213 */ /* 0x000fe20000000000 */
[----:B--2---:R-:W-:-:S04]  /*14f0*/  IMAD.HI.U32 R2, R6, R4, RZ ;  /* 0x0000000406027227 */ /* 0x004fc800078e00ff */
[----:B------:R-:W-:Y:S02]  /*1500*/  IMAD.MOV R5, RZ, RZ, -R2 ;  /* 0x000000ffff057224 */ /* 0x000fe400078e0a02 */
[----:B------:R-:W-:Y:S01]  /*1510*/  IMAD.MOV R10, RZ, RZ, -R3 ;  /* 0x000000ffff0a7224 */ /* 0x000fe200078e0a03 */
[----:B------:R-:W-:Y:S01]  /*1520*/  IABS R3, R13 ;  /* 0x0000000d00037213 */ /* 0x000fe20000000000 */
[C---:B------:R-:W-:Y:S02]  /*1530*/  IMAD R13, R7.reuse, R5, R4 ;  /* 0x00000005070d7224 */ /* 0x040fe400078e0204 */
[----:B------:R-:W-:Y:S02]  /*1540*/  IMAD R4, R7, R10, R9 ;  /* 0x0000000a07047224 */ /* 0x000fe400078e0209 */
[C---:B------:R-:W-:Y:S01]  /*1550*/  IMAD.HI.U32 R2, R6.reuse, R11, RZ ;  /* 0x0000000b06027227 */ /* 0x040fe200078e00ff */
[----:B------:R0:W-:Y:S03]  /*1560*/  STL [R1+0x61c], R13 ;  /* 0x00061c0d01007387 */ /* 0x0001e60000100800 */
[----:B------:R-:W-:Y:S01]  /*1570*/  IMAD.MOV.U32 R5, RZ, RZ, R3 ;  /* 0x000000ffff057224 */ /* 0x000fe200078e0003 */
[----:B------:R1:W-:Y:S01]  /*1580*/  STL [R1+0x618], R4 ;  /* 0x0006180401007387 */ /* 0x0003e20000100800 */
[----:B------:R-:W-:-:S04]  /*1590*/  IMAD.HI.U32 R3, R6, R12, RZ ;  /* 0x0000000c06037227 */ /* 0x000fc800078e00ff */
[----:B------:R-:W-:Y:S02]  /*15a0*/  IMAD.MOV R3, RZ, RZ, -R3 ;  /* 0x000000ffff037224 */ /* 0x000fe400078e0a03 */
[----:B0-----:R-:W-:Y:S02]  /*15b0*/  VIADD R13, R0, 0x1e ;  /* 0x0000001e000d7836 */ /* 0x001fe40000000000 */
[----:B------:R-:W-:Y:S02]  /*15c0*/  IMAD R3, R7, R3, R12 ;  /* 0x0000000307037224 */ /* 0x000fe400078e020c */
[----:B-1----:R-:W-:Y:S01]  /*15d0*/  IMAD.MOV R4, RZ, RZ, -R2 ;  /* 0x000000ffff047224 */ /* 0x002fe200078e0a02 */
[----:B------:R-:W-:Y:S01]  /*15e0*/  IABS R9, R13 ;  /* 0x0000000d00097213 */ /* 0x000fe20000000000 */
[----:B------:R-:W-:-:S04]  /*15f0*/  IMAD.HI.U32 R2, R6, R5, RZ ;  /* 0x0000000506027227 */ /* 0x000fc800078e00ff */
[----:B------:R-:W-:Y:S02]  /*1600*/  IMAD.MOV R2, RZ, RZ, -R2 ;  /* 0x000000ffff027224 */ /* 0x000fe400078e0a02 */
[C---:B------:R-:W-:Y:S01]  /*1610*/  IMAD R10, R7.reuse, R4, R11 ;  /* 0x00000004070a7224 */ /* 0x040fe200078e020b */
[----:B------:R-:W-:Y:S01]  /*1620*/  IABS R4, R14 ;  /* 0x0000000e00047213 */ /* 0x000fe20000000000 */
[----:B------:R-:W-:Y:S02]  /*1630*/  IMAD R2, R7, R2, R5 ;  /* 0x0000000207027224 */ /* 0x000fe400078e0205 */
[C---:B------:R-:W-:Y:S01]  /*1640*/  VIADD R11, R0.reuse, 0x1f ;  /* 0x0000001f000b7836 */ /* 0x040fe20000000000 */
[----:B------:R0:W-:Y:S01]  /*1650*/  STL [R1+0x614], R10 ;  /* 0x0006140a01007387 */ /* 0x0001e20000100800 */
[C---:B------:R-:W-:Y:S02]  /*1660*/  VIADD R13, R0.reuse, 0x21 ;  /* 0x00000021000d7836 */ /* 0x040fe40000000000 */
[----:B------:R-:W-:Y:S01]  /*1670*/  VIADD R14, R0, 0x22 ;  /* 0x00000022000e7836 */ /* 0x000fe20000000000 */
[----:B------:R1:W-:Y:S01]  /*1680*/  STL [R1+0x610], R3 ;  /* 0x0006100301007387 */ /* 0x0003e20000100800 */
[----:B------:R-:W-:-:S03]  /*1690*/  IABS R11, R11 ;  /* 0x0000000b000b7213 */ /* 0x000fc60000000000 */
        /* <DEDUP_REMOVED lines=10> */
[----:B------:R-:W-:-:S03]  /*1740*/  IMAD.HI.U32 R2, R6, R11, RZ ;  /* 0x0000000b06027227 */ /* 0x000fc600078e00ff */
[----:B------:R0:W-:Y:S01]  /*1750*/  STL [R1+0x604], R4 ;  /* 0x0006040401007387 */ /* 0x0001e20000100800 */
[----:B------:R-:W-:Y:S02]  /*1760*/  IMAD.MOV.U32 R5, RZ, RZ, R3 ;  /* 0x000000ffff057224 */ /* 0x000fe400078e0003 */
[----:B------:R-:W-:-:S04]  /*1770*/  IMAD.HI.U32 R3, R6, R12, RZ ;  /* 0x0000000c06037227 */ /* 0x000fc800078e00ff */
[----:B------:R-:W-:Y:S02]  /*1780*/  VIADD R13, R0, 0x23 ;  /* 0x00000023000d7836 */ /* 0x000fe40000000000 */
[----:B------:R-:W-:Y:S02]  /*1790*/  IMAD.MOV R3, RZ, RZ, -R3 ;  /* 0x000000ffff037224 */ /* 0x000fe400078e0a03 */
[----:B0-----:R-:W-:Y:S01]  /*17a0*/  IMAD.MOV R4, RZ, RZ, -R2 ;  /* 0x000000ffff047224 */ /* 0x001fe200078e0a02 */
[----:B------:R-:W-:Y:S01]  /*17b0*/  IABS R9, R13 ;  /* 0x0000000d00097213 */ /* 0x000fe20000000000 */
[----:B------:R-:W-:-:S04]  /*17c0*/  IMAD.HI.U32 R2, R6, R5, RZ ;  /* 0x0000000506027227 */ /* 0x000fc800078e00ff */
[C---:B------:R-:W-:Y:S01]  /*17d0*/  IMAD R10, R7.reuse, R4, R11 ;  /* 0x00000004070a7224 */ /* 0x040fe200078e020b */
[----:B------:R-:W-:Y:S01]  /*17e0*/  IABS R4, R14 ;  /* 0x0000000e00047213 */ /* 0x000fe20000000000 */
[----:B------:R-:W-:Y:S02]  /*17f0*/  IMAD R3, R7, R3, R12 ;  /* 0x0000000307037224 */ /* 0x000fe400078e020c */
[C---:B------:R-:W-:Y:S01]  /*1800*/  VIADD R13, R0.reuse, 0x24 ;  /* 0x00000024000d7836 */ /* 0x040fe20000000000 */
[----:B------:R0:W-:Y:S01]  /*1810*/  STL [R1+0x600], R10 ;  /* 0x0006000a01007387 */ /* 0x0001e20000100800 */
[C---:B------:R-:W-:Y:S02]  /*1820*/  VIADD R11, R0.reuse, 0x25 ;  /* 0x00000025000b7836 */ /* 0x040fe40000000000 */
[----:B------:R-:W-:Y:S01]  /*1830*/  VIADD R14, R0, 0x28 ;  /* 0x00000028000e7836 */ /* 0x000fe20000000000 */
[----:B------:R1:W-:Y:S02]  /*1840*/  STL [R1+0x5fc], R3 ;  /* 0x0005fc0301007387 */ /* 0x0003e40000100800 */
[----:B------:R-:W-:Y:S01]  /*1850*/  IABS R12, R11 ;  /* 0x0000000b000c7213 */ /* 0x000fe20000000000 */
[----:B0-----:R-:W-:-:S02]  /*1860*/  IMAD.MOV R10, RZ, RZ, -R2 ;  /* 0x000000ffff0a7224 */ /* 0x001fc400078e0a02 */
[----:B------:R-:W-:Y:S02]  /*1870*/  IMAD.MOV.U32 R2, RZ, RZ, R4 ;  /* 0x000000ffff027224 */ /* 0x000fe400078e0004 */
[----:B------:R-:W-:Y:S01]  /*1880*/  IMAD R5, R7, R10, R5 ;  /* 0x0000000a07057224 */ /* 0x000fe200078e0205 */
[----:B-1----:R-:W-:Y:S01]  /*1890*/  IABS R3, R13 ;  /* 0x0000000d00037213 */ /* 0x002fe20000000000 */
[----:B------:R-:W-:Y:S02]  /*18a0*/  IMAD.MOV.U32 R4, RZ, RZ, R9 ;  /* 0x000000ffff047224 */ /* 0x000fe400078e0009 */
[----:B------:R-:W-:Y:S01]  /*18b0*/  VIADD R13, R0, 0x26 ;  /* 0x00000026000d7836 */ /* 0x000fe20000000000 */
[----:B------:R0:W-:Y:S01]  /*18c0*/  STL [R1+0x5f8], R5 ;  /* 0x0005f80501007387 */ /* 0x0001e20000100800 */
[----:B------:R-:W-:-:S03]  /*18d0*/  IMAD.HI.U32 R9, R6, R4, RZ ;  /* 0x0000000406097227 */ /* 0x000fc600078e00ff */
[----:B------:R-:W-:Y:S01]  /*18e0*/  IABS R13, R13 ;  /* 0x0000000d000d7213 */ /* 0x000fe20000000000 */
[----:B------:R-:W-:Y:S02]  /*18f0*/  IMAD.MOV R11, RZ, RZ, -R9 ;  /* 0x000000ffff0b7224 */ /* 0x000fe400078e0a09 */
[----:B------:R-:W-:-:S04]  /*1900*/  IMAD.HI.U32 R9, R6, R3, RZ ;  /* 0x0000000306097227 */ /* 0x000fc800078e00ff */
[----:B0-----:R-:W-:-:S04]  /*1910*/  IMAD.HI.U32 R5, R6, R2, RZ ;  /* 0x0000000206057227 */ /* 0x001fc800078e00ff */
[----:B------:R-:W-:Y:S02]  /*1920*/  IMAD.MOV R10, RZ, RZ, -R5 ;  /* 0x000000ffff0a7224 */ /* 0x000fe400078e0a05 */
[----:B------:R-:W-:Y:S02]  /*1930*/  IMAD.MOV.U32 R5, RZ, RZ, R12 ;  /* 0x000000ffff057224 */ /* 0x000fe400078e000c */
[C---:B------:R-:W-:Y:S02]  /*1940*/  IMAD R10, R7.reuse, R10, R2 ;  /* 0x0000000a070a7224 */ /* 0x040fe400078e0202 */
[----:B------:R-:W-:Y:S01]  /*1950*/  IMAD R4, R7, R11, R4 ;  /* 0x0000000b07047224 */ /* 0x000fe200078e0204 */
[----:B------:R-:W-:Y:S01]  /*1960*/  IABS R11, R15 ;  /* 0x0000000f000b7213 */ /* 0x000fe20000000000 */
[----:B------:R-:W-:Y:S01]  /*1970*/  IMAD.MOV R12, RZ, RZ, -R9 ;  /* 0x000000ffff0c7224 */ /* 0x000fe200078e0a09 */
[----:B------:R0:W-:Y:S01]  /*1980*/  STL [R1+0x5f4], R10 ;  /* 0x0005f40a01007387 */ /* 0x0001e20000100800 */
[----:B------:R-:W-:-:S02]  /*1990*/  IMAD.MOV.U32 R2, RZ, RZ, R13 ;  /* 0x000000ffff027224 */ /* 0x000fc400078e000d */
[----:B------:R-:W-:Y:S01]  /*19a0*/  IMAD R9, R7, R12, R3 ;  /* 0x0000000c07097224 */ /* 0x000fe200078e0203 */
[----:B------:R1:W-:Y:S01]  /*19b0*/  STL [R1+0x5f0], R4 ;  /* 0x0005f00401007387 */ /* 0x0003e20000100800 */
[----:B------:R-:W-:Y:S01]  /*19c0*/  IABS R3, R14 ;  /* 0x0000000e00037213 */ /* 0x000fe20000000000 */
[C---:B------:R-:W-:Y:S02]  /*19d0*/  IMAD.HI.U32 R12, R6.reuse, R11, RZ ;  /* 0x0000000b060c7227 */ /* 0x040fe400078e00ff */
[----:B------:R2:W-:Y:S02]  /*19e0*/  STL [R1+0x5ec], R9 ;  /* 0x0005ec0901007387 */ /* 0x0005e40000100800 */
[----:B0-----:R-:W-:-:S04]  /*19f0*/  IMAD.HI.U32 R10, R6, R5, RZ ;  /* 0x00000005060a7227 */ /* 0x001fc800078e00ff */
[----:B-1----:R-:W-:-:S04]  /*1a00*/  IMAD.HI.U32 R4, R6, R2, RZ ;  /* 0x0000000206047227 */ /* 0x002fc800078e00ff */
[----:B------:R-:W-:Y:S02]  /*1a10*/  IMAD.MOV R10, RZ, RZ, -R10 ;  /* 0x000000ffff0a7224 */ /* 0x000fe400078e0a0a */
[----:B------:R-:W-:Y:S02]  /*1a20*/  IMAD.MOV R4, RZ, RZ, -R4 ;  /* 0x000000ffff047224 */ /* 0x000fe400078e0a04 */
[----:B--2---:R-:W-:Y:S02]  /*1a30*/  VIADD R9, R0, 0x29 ;  /* 0x0000002900097836 */ /* 0x004fe40000000000 */
[C---:B------:R-:W-:Y:S02]  /*1a40*/  IMAD R5, R7.reuse, R10, R5 ;  /* 0x0000000a07057224 */ /* 0x040fe400078e0205 */
[----:B------:R-:W-:Y:S01]  /*1a50*/  IMAD R2, R7, R4, R2 ;  /* 0x0000000407027224 */ /* 0x000fe200078e0202 */
[----:B------:R-:W-:Y:S01]  /*1a60*/  IABS R4, R9 ;  /* 0x0000000900047213 */ /* 0x000fe20000000000 */
[----:B------:R-:W-:Y:S01]  /*1a70*/  IMAD.HI.U32 R9, R6, R3, RZ ;  /* 0x0000000306097227 */ /* 0x000fe200078e00ff */
[----:B------:R0:W-:Y:S03]  /*1a80*/  STL [R1+0x5e8], R5 ;  /* 0x0005e80501007387 */ /* 0x0001e60000100800 */
[----:B------:R-:W-:Y:S01]  /*1a90*/  IMAD.MOV R12, RZ, RZ, -R12 ;  /* 0x000000ffff0c7224 */ /* 0x000fe200078e0a0c */
[----:B------:R1:W-:Y:S01]  /*1aa0*/  STL [R1+0x5e4], R2 ;  /* 0x0005e40201007387 */ /* 0x0003e20000100800 */
[----:B------:R-:W-:-:S02]  /*1ab0*/  IMAD.MOV R9, RZ, RZ, -R9 ;  /* 0x000000ffff097224 */ /* 0x000fc400078e0a09 */
[----:B------:R-:W-:Y:S02]  /*1ac0*/  IMAD R11, R7, R12, R11 ;  /* 0x0000000c070b7224 */ /* 0x000fe400078e020b */
[----:B------:R-:W-:-:S03]  /*1ad0*/  IMAD.HI.U32 R10, R6, R4, RZ ;  /* 0x00000004060a7227 */ /* 0x000fc600078e00ff */
[----:B------:R2:W-:Y:S01]  /*1ae0*/  STL [R1+0x5e0], R11 ;  /* 0x0005e00b01007387 */ /* 0x0005e20000100800 */
[C---:B0-----:R-:W-:Y:S02]  /*1af0*/  VIADD R5, R0.reuse, 0x2a ;  /* 0x0000002a00057836 */ /* 0x041fe40000000000 */
[C---:B-1----:R-:W-:Y:S02]  /*1b00*/  VIADD R2, R0.reuse, 0x2b ;  /* 0x0000002b00027836 */ /* 0x042fe40000000000 */
[----:B------:R-:W-:Y:S01]  /*1b10*/  IMAD R3, R7, R9, R3 ;  /* 0x0000000907037224 */ /* 0x000fe200078e0203 */
[----:B------:R-:W-:Y:S01]  /*1b20*/  IABS R5, R5 ;  /* 0x0000000500057213 */ /* 0x000fe20000000000 */
[----:B------:R-:W-:Y:S01]  /*1b30*/  IMAD.MOV R10, RZ, RZ, -R10 ;  /* 0x000000ffff0a7224 */ /* 0x000fe200078e0a0a */
[----:B------:R-:W-:Y:S01]  /*1b40*/  IABS R2, R2 ;  /* 0x0000000200027213 */ /* 0x000fe20000000000 */
[----:B------:R-:W-:Y:S01]  /*1b50*/  VIADD R12, R0, 0x2d ;  /* 0x0000002d000c7836 */ /* 0x000fe20000000000 */
[----:B------:R0:W-:Y:S01]  /*1b60*/  STL [R1+0x5dc], R3 ;  /* 0x0005dc0301007387 */ /* 0x0001e20000100800 */
[----:B------:R-:W-:-:S04]  /*1b70*/  IMAD.HI.U32 R9, R6, R5, RZ ;  /* 0x0000000506097227 */ /* 0x000fc800078e00ff */
[----:B--2---:R-:W-:Y:S02]  /*1b80*/  VIADD R11, R0, 0x2c ;  /* 0x0000002c000b7836 */ /* 0x004fe40000000000 */
[----:B------:R-:W-:Y:S01]  /*1b90*/  IMAD R10, R7, R10, R4 ;  /* 0x0000000a070a7224 */ /* 0x000fe200078e0204 */
[----:B------:R-:W-:Y:S01]  /*1ba0*/  IABS R4, R12 ;  /* 0x0000000c00047213 */ /* 0x000fe20000000000 */
[----:B------:R-:W-:Y:S01]  /*1bb0*/  IMAD.MOV R9, RZ, RZ, -R9 ;  /* 0x000000ffff097224 */ /* 0x000fe200078e0a09 */
[----:B------:R-:W-:Y:S01]  /*1bc0*/  IABS R11, R11 ;  /* 0x0000000b000b7213 */ /* 0x000fe20000000000 */
[----:B0-----:R-:W-:Y:S01]  /*1bd0*/  IMAD.HI.U32 R3, R6, R2, RZ ;  /* 0x0000000206037227 */ /* 0x001fe200078e00ff */
[----:B------:R0:W-:Y:S03]  /*1be0*/  STL [R1+0x5d8], R10 ;  /* 0x0005d80a01007387 */ /* 0x0001e60000100800 */
[----:B------:R-:W-:-:S02]  /*1bf0*/  IMAD.MOV R3, RZ, RZ, -R3 ;  /* 0x000000ffff037224 */ /* 0x000fc400078e0a03 */
[C---:B------:R-:W-:Y:S02]  /*1c00*/  IMAD R5, R7.reuse, R9, R5 ;  /* 0x0000000907057224 */ /* 0x040fe400078e0205 */
[----:B------:R-:W-:Y:S02]  /*1c10*/  IMAD R2, R7, R3, R2 ;  /* 0x0000000307027224 */ /* 0x000fe400078e0202 */
[----:B------:R-:W-:Y:S01]  /*1c20*/  IMAD.HI.U32 R12, R6, R11, RZ ;  /* 0x0000000b060c7227 */ /* 0x000fe200078e00ff */
[----:B------:R1:W-:Y:S03]  /*1c30*/  STL [R1+0x5d4], R5 ;  /* 0x0005d40501007387 */ /* 0x0003e60000100800 */
[----:B0-----:R-:W-:Y:S01]  /*1c40*/  VIADD R10, R0, 0x2e ;  /* 0x0000002e000a7836 */ /* 0x001fe20000000000 */
[----:B------:R0:W-:Y:S01]  /*1c50*/  STL [R1+0x5d0], R2 ;  /* 0x0005d00201007387 */ /* 0x0001e20000100800 */
[----:B------:R-:W-:-:S03]  /*1c60*/  IMAD.HI.U32 R9, R6, R4, RZ ;  /* 0x0000000406097227 */ /* 0x000fc600078e00ff */
[----:B------:R-:W-:Y:S01]  /*1c70*/  IABS R3, R10 ;  /* 0x0000000a00037213 */ /* 0x000fe20000000000 */
[----:B------:R-:W-:Y:S02]  /*1c80*/  IMAD.MOV R12, RZ, RZ, -R12 ;  /* 0x000000ffff0c7224 */ /* 0x000fe400078e0a0c */
[----:B------:R-:W-:Y:S02]  /*1c90*/  IMAD.MOV R9, RZ, RZ, -R9 ;  /* 0x000000ffff097224 */ /* 0x000fe400078e0a09 */
[C---:B-1----:R-:W-:Y:S02]  /*1ca0*/  VIADD R5, R0.reuse, 0x2f ;  /* 0x0000002f00057836 */ /* 0x042fe40000000000 */
[----:B0-----:R-:W-:Y:S02]  /*1cb0*/  VIADD R2, R0, 0x30 ;  /* 0x0000003000027836 */ /* 0x001fe40000000000 */
[----:B------:R-:W-:Y:S01]  /*1cc0*/  IMAD R11, R7, R12, R11 ;  /* 0x0000000c070b7224 */ /* 0x000fe200078e020b */
[----:B------:R-:W-:Y:S01]  /*1cd0*/  IABS R5, R5 ;  /* 0x0000000500057213 */ /* 0x000fe20000000000 */
[----:B------:R-:W-:Y:S01]  /*1ce0*/  IMAD.HI.U32 R10, R6, R3, RZ ;  /* 0x00000003060a7227 */ /* 0x000fe200078e00ff */
[----:B------:R-:W-:-:S02]  /*1cf0*/  IABS R2, R2 ;  /* 0x0000000200027213 */ /* 0x000fc40000000000 */
[----:B------:R0:W-:Y:S01]  /*1d00*/  STL [R1+0x5cc], R11 ;  /* 0x0005cc0b01007387 */ /* 0x0001e20000100800 */
[----:B------:R-:W-:Y:S02]  /*1d10*/  IMAD R4, R7, R9, R4 ;  /* 0x0000000907047224 */ /* 0x000fe400078e0204 */
[----:B------:R-:W-:Y:S02]  /*1d20*/  IMAD.MOV R10, RZ, RZ, -R10 ;  /* 0x000000ffff0a7224 */ /* 0x000fe400078e0a0a */
[----:B------:R-:W-:Y:S01]  /*1d30*/  VIADD R12, R0, 0x32 ;  /* 0x00000032000c7836 */ /* 0x000fe20000000000 */
[----:B------:R1:W-:Y:S01]  /*1d40*/  STL [R1+0x5c8], R4 ;  /* 0x0005c80401007387 */ /* 0x0003e20000100800 */
[----:B------:R-:W-:-:S04]  /*1d50*/  IMAD.HI.U32 R9, R6, R5, RZ ;  /* 0x0000000506097227 */ /* 0x000fc800078e00ff */
[----:B------:R-:W-:Y:S01]  /*1d60*/  IMAD R10, R7, R10, R3 ;  /* 0x0000000a070a7224 */ /* 0x000fe200078e0203 */
[----:B------:R-:W-:Y:S01]  /*1d70*/  IABS R3, R12 ;  /* 0x0000000c00037213 */ /* 0x000fe20000000000 */
[C---:B------:R-:W-:Y:S02]  /*1d80*/  VIADD R12, R0.reuse, 0x33 ;  /* 0x00000033000c7836 */ /* 0x040fe40000000000 */
[----:B0-----:R-:W-:Y:S01]  /*1d90*/  VIADD R11, R0, 0x31 ;  /* 0x00000031000b7836 */ /* 0x001fe20000000000 */
[----:B------:R0:W-:Y:S01]  /*1da0*/  STL [R1+0x5c4], R10 ;  /* 0x0005c40a01007387 */ /* 0x0001e20000100800 */
[----:B-1----:R-:W-:-:S03]  /*1db0*/  IMAD.HI.U32 R4, R6, R2, RZ ;  /* 0x0000000206047227 */ /* 0x002fc600078e00ff */
[----:B------:R-:W-:Y:S01]  /*1dc0*/  IABS R11, R11 ;  /* 0x0000000b000b7213 */ /* 0x000fe20000000000 */
[----:B------:R-:W-:Y:S02]  /*1dd0*/  IMAD.MOV R4, RZ, RZ, -R4 ;  /* 0x000000ffff047224 */ /* 0x000fe400078e0a04 */
[----:B------:R-:W-:Y:S02]  /*1de0*/  IMAD.MOV R9, RZ, RZ, -R9 ;  /* 0x000000ffff097224 */ /* 0x000fe400078e0a09 */
[C---:B------:R-:W-:Y:S01]  /*1df0*/  IMAD R69, R7.reuse, R4, R2 ;  /* 0x0000000407457224 */ /* 0x040fe200078e0202 */
[----:B------:R-:W-:Y:S01]  /*1e00*/  IABS R4, R12 ;  /* 0x0000000c00047213 */ /* 0x000fe20000000000 */
[C---:B0-----:R-:W-:Y:S02]  /*1e10*/  VIADD R10, R0.reuse, 0x34 ;  /* 0x00000034000a7836 */ /* 0x041fe40000000000 */
[----:B------:R-:W-:Y:S02]  /*1e20*/  IMAD R72, R7, R9, R5 ;  /* 0x0000000907487224 */ /* 0x000fe400078e0205 */
[----:B------:R-:W-:Y:S01]  /*1e30*/  VIADD R2, R0, 0x35 ;  /* 0x0000003500027836 */ /* 0x000fe20000000000 */
[----:B------:R-:W-:Y:S01]  /*1e40*/  IABS R5, R10 ;  /* 0x0000000a00057213 */ /* 0x000fe20000000000 */
[----:B------:R-:W-:-:S03]  /*1e50*/  IMAD.HI.U32 R9, R6, R3, RZ ;  /* 0x0000000306097227 */ /* 0x000fc600078e00ff */
[----:B------:R-:W-:Y:S01]  /*1e60*/  IABS R2, R2 ;  /* 0x0000000200027213 */ /* 0x000fe20000000000 */
[----:B------:R-:W-:Y:S02]  /*1e70*/  IMAD.MOV R9, RZ, RZ, -R9 ;  /* 0x000000ffff097224 */ /* 0x000fe400078e0a09 */
[----:B------:R-:W-:-:S04]  /*1e80*/  IMAD.HI.U32 R10, R6, R4, RZ ;  /* 0x00000004060a7227 */ /* 0x000fc800078e00ff */
[----:B------:R-:W-:-:S04]  /*1e90*/  IMAD.HI.U32 R12, R6, R11, RZ ;  /* 0x0000000b060c7227 */ /* 0x000fc800078e00ff */
[----:B------:R-:W-:Y:S02]  /*1ea0*/  IMAD R53, R7, R9, R3 ;  /* 0x0000000907357224 */ /* 0x000fe400078e0203 */
[----:B------:R-:W-:Y:S02]  /*1eb0*/  IMAD.MOV R10, RZ, RZ, -R10 ;  /* 0x000000ffff0a7224 */ /* 0x000fe400078e0a0a */
[----:B------:R-:W-:Y:S02]  /*1ec0*/  VIADD R13, R0, 0x37 ;  /* 0x00000037000d7836 */ /* 0x000fe40000000000 */
[----:B------:R-:W-:Y:S02]  /*1ed0*/  IMAD.MOV R12, RZ, RZ, -R12 ;  /* 0x000000ffff0c7224 */ /* 0x000fe400078e0a0c */
[----:B------:R-:W-:-:S04]  /*1ee0*/  IMAD.HI.U32 R9, R6, R5, RZ ;  /* 0x0000000506097227 */ /* 0x000fc800078e00ff */
[----:B------:R-:W-:-:S04]  /*1ef0*/  IMAD.HI.U32 R3, R6, R2, RZ ;  /* 0x0000000206037227 */ /* 0x000fc800078e00ff */
[C---:B------:R-:W-:Y:S01]  /*1f00*/  IMAD R92, R7.reuse, R10, R4 ;  /* 0x0000000a075c7224 */ /* 0x040fe200078e0204 */
[----:B------:R-:W-:Y:S01]  /*1f10*/  IABS R4, R13 ;  /* 0x0000000d00047213 */ /* 0x000fe20000000000 */
[C---:B------:R-:W-:Y:S02]  /*1f20*/  IMAD R54, R7.reuse, R12, R11 ;  /* 0x0000000c07367224 */ /* 0x040fe400078e020b */
[----:B------:R-:W-:Y:S01]  /*1f30*/  IMAD.MOV R9, RZ, RZ, -R9 ;  /* 0x000000ffff097224 */ /* 0x000fe200078e0a09 */
[----:B------:R-:W-:Y:S01]  /*1f40*/  STL [R1+0x36e4], R92 ;  /* 0x0036e45c01007387 */ /* 0x000fe20000100800 */
[----:B------:R-:W-:Y:S02]  /*1f50*/  IMAD.MOV R3, RZ, RZ, -R3 ;  /* 0x000000ffff037224 */ /* 0x000fe400078e0a03 */
[----:B------:R-:W-:Y:S02]  /*1f60*/  VIADD R12, R0, 0x38 ;  /* 0x00000038000c7836 */ /* 0x000fe40000000000 */
[----:B------:R-:W-:-:S02]  /*1f70*/  IMAD R63, R7, R9, R5 ;  /* 0x00000009073f7224 */ /* 0x000fc400078e0205 */
[----:B------:R-:W-:Y:S01]  /*1f80*/  IMAD R76, R7, R3, R2 ;  /* 0x00000003074c7224 */ /* 0x000fe200078e0202 */
[----:B------:R-:W-:Y:S01]  /*1f90*/  IABS R3, R12 ;  /* 0x0000000c00037213 */ /* 0x000fe20000000000 */
[C---:B------:R-:W-:Y:S02]  /*1fa0*/  VIADD R10, R0.reuse, 0x39 ;  /* 0x00000039000a7836 */ /* 0x040fe40000000000 */
[----:B------:R-:W-:Y:S02]  /*1fb0*/  VIADD R14, R0, 0x36 ;  /* 0x00000036000e7836 */ /* 0x000fe40000000000 */
[----:B------:R-:W-:Y:S01]  /*1fc0*/  IMAD.HI.U32 R9, R6, R4, RZ ;  /* 0x0000000406097227 */ /* 0x000fe200078e00ff */
[----:B------:R-:W-:Y:S02]  /*1fd0*/  IABS R5, R10 ;  /* 0x0000000a00057213 */ /* 0x000fe40000000000 */
[----:B------:R-:W-:Y:S01]  /*1fe0*/  IABS R11, R14 ;  /* 0x0000000e000b7213 */ /* 0x000fe20000000000 */
[----:B------:R-:W-:-:S02]  /*1ff0*/  VIADD R2, R0, 0x3a ;  /* 0x0000003a00027836 */ /* 0x000fc40000000000 */
[----:B------:R-:W-:Y:S02]  /*2000*/  IMAD.MOV R9, RZ, RZ, -R9 ;  /* 0x000000ffff097224 */ /* 0x000fe400078e0a09 */
[----:B------:R-:W-:Y:S01]  /*2010*/  IMAD.HI.U32 R10, R6, R3, RZ ;  /* 0x00000003060a7227 */ /* 0x000fe200078e00ff */
[----:B------:R-:W-:-:S03]  /*2020*/  IABS R2, R2 ;  /* 0x0000000200027213 */ /* 0x000fc60000000000 */
[----:B------:R-:W-:Y:S02]  /*2030*/  IMAD R77, R7, R9, R4 ;  /* 0x00000009074d7224 */ /* 0x000fe400078e0204 */
[----:B------:R-:W-:-:S04]  /*2040*/  IMAD.HI.U32 R9, R6, R5, RZ ;  /* 0x0000000506097227 */ /* 0x000fc800078e00ff */
[----:B------:R-:W-:-:S04]  /*2050*/  IMAD.HI.U32 R12, R6, R11, RZ ;  /* 0x0000000b060c7227 */ /* 0x000fc800078e00ff */
[----:B------:R-:W-:Y:S02]  /*2060*/  IMAD.MOV R10, RZ, RZ, -R10 ;  /* 0x000000ffff0a7224 */ /* 0x000fe400078e0a0a */
[----:B------:R-:W-:Y:S02]  /*2070*/  VIADD R13, R0, 0x3c ;  /* 0x0000003c000d7836 */ /* 0x000fe40000000000 */
[----:B------:R-:W-:-:S04]  /*2080*/  IMAD.HI.U32 R4, R6, R2, RZ ;  /* 0x0000000206047227 */ /* 0x000fc800078e00ff */
[----:B------:R-:W-:Y:S02]  /*2090*/  IMAD.MOV R9, RZ, RZ, -R9 ;  /* 0x000000ffff097224 */ /* 0x000fe400078e0a09 */
[----:B------:R-:W-:Y:S02]  /*20a0*/  IMAD.MOV R12, RZ, RZ, -R12 ;  /* 0x000000ffff0c7224 */ /* 0x000fe400078e0a0c */
[----:B------:R-:W-:Y:S02]  /*20b0*/  VIADD R14, R0, 0x3b ;  /* 0x0000003b000e7836 */ /* 0x000fe40000000000 */
[C---:B------:R-:W-:Y:S01]  /*20c0*/  IMAD R10, R7.reuse, R10, R3 ;  /* 0x0000000a070a7224 */ /* 0x040fe200078e0203 */
[----:B------:R-:W-:Y:S01]  /*20d0*/  IABS R3, R13 ;  /* 0x0000000d00037213 */ /* 0x000fe20000000000 */
[----:B------:R-:W-:Y:S02]  /*20e0*/  IMAD.MOV R4, RZ, RZ, -R4 ;  /* 0x000000ffff047224 */ /* 0x000fe400078e0a04 */
[C---:B------:R-:W-:Y:S01]  /*20f0*/  IMAD R5, R7.reuse, R9, R5 ;  /* 0x0000000907057224 */ /* 0x040fe200078e0205 */
[----:B------:R0:W-:Y:S01]  /*2100*/  STL [R1+0x59c], R10 ;  /* 0x00059c0a01007387 */ /* 0x0001e20000100800 */
[C---:B------:R-:W-:Y:S01]  /*2110*/  IMAD R75, R7.reuse, R12, R11 ;  /* 0x0000000c074b7224 */ /* 0x040fe200078e020b */
[----:B------:R-:W-:Y:S01]  /*2120*/  IABS R11, R14 ;  /* 0x0000000e000b7213 */ /* 0x000fe20000000000 */
[----:B------:R-:W-:Y:S01]  /*2130*/  IMAD R2, R7, R4, R2 ;  /* 0x0000000407027224 */ /* 0x000fe200078e0202 */
[----:B------:R1:W-:Y:S01]  /*2140*/  STL [R1+0x598], R5 ;  /* 0x0005980501007387 */ /* 0x0003e20000100800 */
[----:B------:R-:W-:-:S03]  /*2150*/  IMAD.HI.U32 R9, R6, R3, RZ ;  /* 0x0000000306097227 */ /* 0x000fc600078e00ff */
[----:B------:R2:W-:Y:S01]  /*2160*/  STL [R1+0x594], R2 ;  /* 0x0005940201007387 */ /* 0x0005e20000100800 */
[----:B------:R-:W-:-:S04]  /*2170*/  IMAD.HI.U32 R12, R6, R11, RZ ;  /* 0x0000000b060c7227 */ /* 0x000fc800078e00ff */
[C---:B0-----:R-:W-:Y:S02]  /*2180*/  VIADD R10, R0.reuse, 0x3d ;  /* 0x0000003d000a7836 */ /* 0x041fe40000000000 */
[C---:B-1----:R-:W-:Y:S02]  /*2190*/  VIADD R5, R0.reuse, 0x3e ;  /* 0x0000003e00057836 */ /* 0x042fe40000000000 */
[----:B------:R-:W-:Y:S01]  /*21a0*/  IMAD.MOV R9, RZ, RZ, -R9 ;  /* 0x000000ffff097224 */ /* 0x000fe200078e0a09 */
[----:B------:R-:W-:Y:S01]  /*21b0*/  IABS R4, R10 ;  /* 0x0000000a00047213 */ /* 0x000fe20000000000 */
[----:B--2---:R-:W-:Y:S01]  /*21c0*/  VIADD R2, R0, 0x3f ;  /* 0x0000003f00027836 */ /* 0x004fe20000000000 */
[----:B------:R-:W-:Y:S01]  /*21d0*/  IABS R5, R5 ;  /* 0x0000000500057213 */ /* 0x000fe20000000000 */
[----:B------:R-:W-:Y:S02]  /*21e0*/  IMAD.MOV R12, RZ, RZ, -R12 ;  /* 0x000000ffff0c7224 */ /* 0x000fe400078e0a0c */
[----:B------:R-:W-:Y:S01]  /*21f0*/  IMAD R3, R7, R9, R3 ;  /* 0x0000000907037224 */ /* 0x000fe200078e0203 */
[----:B------:R-:W-:Y:S01]  /*2200*/  IABS R2, R2 ;  /* 0x0000000200027213 */ /* 0x000fe20000000000 */
[----:B------:R-:W-:-:S03]  /*2210*/  IMAD.HI.U32 R10, R6, R4, RZ ;  /* 0x00000004060a7227 */ /* 0x000fc600078e00ff */
[----:B------:R0:W-:Y:S01]  /*2220*/  STL [R1+0x58c], R3 ;  /* 0x00058c0301007387 */ /* 0x0001e20000100800 */
[----:B------:R-:W-:Y:S02]  /*2230*/  IMAD R81, R7, R12, R11 ;  /* 0x0000000c07517224 */ /* 0x000fe400078e020b */
[----:B------:R-:W-:-:S04]  /*2240*/  IMAD.HI.U32 R9, R6, R5, RZ ;  /* 0x0000000506097227 */ /* 0x000fc800078e00ff */
[C---:B------:R-:W-:Y:S02]  /*2250*/  VIADD R11, R0.reuse, 0x40 ;  /* 0x00000040000b7836 */ /* 0x040fe40000000000 */
[----:B------:R-:W-:Y:S02]  /*2260*/  IMAD.MOV R10, RZ, RZ, -R10 ;  /* 0x000000ffff0a7224 */ /* 0x000fe400078e0a0a */
[----:B------:R-:W-:Y:S01]  /*2270*/  VIADD R12, R0, 0x41 ;  /* 0x00000041000c7836 */ /* 0x000fe20000000000 */
[----:B------:R-:W-:Y:S01]  /*2280*/  IABS R11, R11 ;  /* 0x0000000b000b7213 */ /* 0x000fe20000000000 */
[----:B0-----:R-:W-:-:S04]  /*2290*/  IMAD.HI.U32 R3, R6, R2, RZ ;  /* 0x0000000206037227 */ /* 0x001fc800078e00ff */
[----:B------:R-:W-:Y:S02]  /*22a0*/  IMAD.MOV R9, RZ, RZ, -R9 ;  /* 0x000000ffff097224 */ /* 0x000fe400078e0a09 */
[C---:B------:R-:W-:Y:S01]  /*22b0*/  IMAD R10, R7.reuse, R10, R4 ;  /* 0x0000000a070a7224 */ /* 0x040fe200078e0204 */
[----:B------:R-:W-:Y:S01]  /*22c0*/  IABS R4, R12 ;  /* 0x0000000c00047213 */ /* 0x000fe20000000000 */
[----:B------:R-:W-:Y:S02]  /*22d0*/  IMAD.MOV R3, RZ, RZ, -R3 ;  /* 0x000000ffff037224 */ /* 0x000fe400078e0a03 */
[C---:B------:R-:W-:Y:S01]  /*22e0*/  IMAD R5, R7.reuse, R9, R5 ;  /* 0x0000000907057224 */ /* 0x040fe200078e0205 */
[----:B------:R0:W-:Y:S01]  /*22f0*/  STL [R1+0x588], R10 ;  /* 0x0005880a01007387 */ /* 0x0001e20000100800 */
[----:B------:R-:W-:Y:S02]  /*2300*/  IMAD R2, R7, R3, R2 ;  /* 0x0000000307027224 */ /* 0x000fe400078e0202 */
[C---:B------:R-:W-:Y:S01]  /*2310*/  IMAD.HI.U32 R12, R6.reuse, R11, RZ ;  /* 0x0000000b060c7227 */ /* 0x040fe200078e00ff */
[----:B------:R1:W-:Y:S03]  /*2320*/  STL [R1+0x584], R5 ;  /* 0x0005840501007387 */ /* 0x0003e60000100800 */
[----:B------:R-:W-:Y:S01]  /*2330*/  IMAD.HI.U32 R9, R6, R4, RZ ;  /* 0x0000000406097227 */ /* 0x000fe200078e00ff */
[----:B------:R2:W-:Y:S03]  /*2340*/  STL [R1+0x580], R2 ;  /* 0x0005800201007387 */ /* 0x0005e60000100800 */
[----:B0-----:R-:W-:-:S02]  /*2350*/  VIADD R10, R0, 0x42 ;  /* 0x00000042000a7836 */ /* 0x001fc40000000000 */
[----:B------:R-:W-:Y:S02]  /*2360*/  IMAD.MOV R12, RZ, RZ, -R12 ;  /* 0x000000ffff0c7224 */ /* 0x000fe400078e0a0c */
[C---:B-1----:R-:W-:Y:S01]  /*2370*/  VIADD R5, R0.reuse, 0x43 ;  /* 0x0000004300057836 */ /* 0x042fe20000000000 */
[----:B------:R-:W-:Y:S01]  /*2380*/  IABS R3, R10 ;  /* 0x0000000a00037213 */ /* 0x000fe20000000000 */
[----:B------:R-:W-:Y:S02]  /*2390*/  IMAD.MOV R9, RZ, RZ, -R9 ;  /* 0x000000ffff097224 */ /* 0x000fe400078e0a09 */
[----:B--2---:R-:W-:Y:S01]  /*23a0*/  VIADD R2, R0, 0x44 ;  /* 0x0000004400027836 */ /* 0x004fe20000000000 */
[----:B------:R-:W-:Y:S01]  /*23b0*/  IABS R5, R5 ;  /* 0x0000000500057213 */ /* 0x000fe20000000000 */
[C---:B------:R-:W-:Y:S02]  /*23c0*/  IMAD R11, R7.reuse, R12, R11 ;  /* 0x0000000c070b7224 */ /* 0x040fe400078e020b */
[----:B------:R-:W-:Y:S01]  /*23d0*/  IMAD R4, R7, R9, R4 ;  /* 0x0000000907047224 */ /* 0x000fe200078e0204 */
[----:B------:R-:W-:Y:S01]  /*23e0*/  IABS R2, R2 ;  /* 0x0000000200027213 */ /* 0x000fe20000000000 */
[C---:B------:R-:W-:Y:S01]  /*23f0*/  IMAD.HI.U32 R10, R6.reuse, R3, RZ ;  /* 0x00000003060a7227 */ /* 0x040fe200078e00ff */
[----:B------:R0:W-:Y:S03]  /*2400*/  STL [R1+0x57c], R11 ;  /* 0x00057c0b01007387 */ /* 0x0001e60000100800 */
[----:B------:R-:W-:Y:S01]  /*2410*/  IMAD.HI.U32 R9, R6, R5, RZ ;  /* 0x0000000506097227 */ /* 0x000fe200078e00ff */
[----:B------:R1:W-:Y:S03]  /*2420*/  STL [R1+0x578], R4 ;  /* 0x0005780401007387 */ /* 0x0003e60000100800 */
[----:B------:R-:W-:-:S02]  /*2430*/  IMAD.MOV R10, RZ, RZ, -R10 ;  /* 0x000000ffff0a7224 */ /* 0x000fc400078e0a0a */
[C---:B------:R-:W-:Y:S02]  /*2440*/  VIADD R12, R0.reuse, 0x46 ;  /* 0x00000046000c7836 */ /* 0x040fe40000000000 */
[----:B0-----:R-:W-:Y:S02]  /*2450*/  VIADD R11, R0, 0x45 ;  /* 0x00000045000b7836 */ /* 0x001fe40000000000 */
[----:B------:R-:W-:Y:S02]  /*2460*/  IMAD.MOV R9, RZ, RZ, -R9 ;  /* 0x000000ffff097224 */ /* 0x000fe400078e0a09 */
[----:B-1----:R-:W-:Y:S01]  /*2470*/  IMAD.HI.U32 R4, R6, R2, RZ ;  /* 0x0000000206047227 */ /* 0x002fe200078e00ff */
[----:B------:R-:W-:-:S03]  /*2480*/  IABS R11, R11 ;  /* 0x0000000b000b7213 */ /* 0x000fc60000000000 */
        /* <DEDUP_REMOVED lines=55> */
[----:B------:R-:W-:Y:S02]  /*2800*/  IMAD.MOV R9, RZ, RZ, -R9 ;  /* 0x000000ffff097224 */ /* 0x000fe400078e0a09 */
[C---:B0-----:R-:W-:Y:S02]  /*2810*/  VIADD R11, R0.reuse, 0x4f ;  /* 0x0000004f000b7836 */ /* 0x041fe40000000000 */
[----:B------:R-:W-:Y:S02]  /*2820*/  VIADD R12, R0, 0x50 ;  /* 0x00000050000c7836 */ /* 0x000fe40000000000 */
        /* <DEDUP_REMOVED lines=19> */
[----:B------:R-:W-:-:S03]  /*2960*/  IMAD.HI.U32 R10, R6, R4, RZ ;  /* 0x00000004060a7227 */ /* 0x000fc600078e00ff */
[----:B------:R-:W-:Y:S01]  /*2970*/  IABS R2, R2 ;  /* 0x0000000200027213 */ /* 0x000fe20000000000 */
[C---:B------:R-:W-:Y:S02]  /*2980*/  IMAD R11, R7.reuse, R12, R11 ;  /* 0x0000000c070b7224 */ /* 0x040fe400078e020b */
[----:B------:R-:W-:Y:S02]  /*2990*/  IMAD R66, R7, R9, R3 ;  /* 0x0000000907427224 */ /* 0x000fe400078e0203 */
[----:B------:R-:W-:Y:S01]  /*29a0*/  IMAD.HI.U32 R9, R6, R5, RZ ;  /* 0x0000000506097227 */ /* 0x000fe200078e00ff */
[----:B------:R0:W-:Y:S03]  /*29b0*/  STL [R1+0x53c], R11 ;  /* 0x00053c0b01007387 */ /* 0x0001e60000100800 */
[----:B------:R-:W-:Y:S02]  /*29c0*/  VIADD R14, R0, 0x54 ;  /* 0x00000054000e7836 */ /* 0x000fe40000000000 */
[----:B------:R-:W-:-:S02]  /*29d0*/  IMAD.MOV R10, RZ, RZ, -R10 ;  /* 0x000000ffff0a7224 */ /* 0x000fc400078e0a0a */
[----:B------:R-:W-:Y:S02]  /*29e0*/  VIADD R13, R0, 0x55 ;  /* 0x00000055000d7836 */ /* 0x000fe40000000000 */
[----:B------:R-:W-:Y:S01]  /*29f0*/  IMAD.HI.U32 R3, R6, R2, RZ ;  /* 0x0000000206037227 */ /* 0x000fe200078e00ff */
[----:B0-----:R-:W-:-:S03]  /*2a00*/  IABS R11, R14 ;  /* 0x0000000e000b7213 */ /* 0x001fc60000000000 */
[----:B------:R-:W-:Y:S02]  /*2a10*/  IMAD.MOV R9, RZ, RZ, -R9 ;  /* 0x000000ffff097224 */ /* 0x000fe400078e0a09 */
[C---:B------:R-:W-:Y:S01]  /*2a20*/  IMAD R67, R7.reuse, R10, R4 ;  /* 0x0000000a07437224 */ /* 0x040fe200078e0204 */
[----:B------:R-:W-:Y:S01]  /*2a30*/  IABS R4, R13 ;  /* 0x0000000d00047213 */ /* 0x000fe20000000000 */
[----:B------:R-:W-:Y:S02]  /*2a40*/  IMAD.MOV R3, RZ, RZ, -R3 ;  /* 0x000000ffff037224 */ /* 0x000fe400078e0a03 */
[----:B------:R-:W-:Y:S02]  /*2a50*/  VIADD R10, R0, 0x56 ;  /* 0x00000056000a7836 */ /* 0x000fe40000000000 */
        /* <DEDUP_REMOVED lines=9> */
[----:B0-----:R-:W-:Y:S02]  /*2af0*/  VIADD R5, R0, 0x57 ;  /* 0x0000005700057836 */ /* 0x001fe40000000000 */
[----:B------:R-:W-:-:S03]  /*2b00*/  IMAD.HI.U32 R10, R6, R3, RZ ;  /* 0x00000003060a7227 */ /* 0x000fc600078e00ff */
[----:B------:R-:W-:Y:S01]  /*2b10*/  IABS R5, R5 ;  /* 0x0000000500057213 */ /* 0x000fe20000000000 */
[----:B-1----:R-:W-:Y:S02]  /*2b20*/  VIADD R2, R0, 0x58 ;  /* 0x0000005800027836 */ /* 0x002fe40000000000 */
[C---:B------:R-:W-:Y:S02]  /*2b30*/  IMAD R11, R7.reuse, R12, R11 ;  /* 0x0000000c070b7224 */ /* 0x040fe400078e020b */
[----:B------:R-:W-:Y:S01]  /*2b40*/  IMAD R4, R7, R9, R4 ;  /* 0x0000000907047224 */ /* 0x000fe200078e0204 */
[----:B------:R-:W-:Y:S01]  /*2b50*/  IABS R2, R2 ;  /* 0x0000000200027213 */ /* 0x000fe20000000000 */
[----:B------:R-:W-:Y:S01]  /*2b60*/  IMAD.MOV R10, RZ, RZ, -R10 ;  /* 0x000000ffff0a7224 */ /* 0x000fe200078e0a0a */
[----:B------:R0:W-:Y:S01]  /*2b70*/  STL [R1+0x520], R11 ;  /* 0x0005200b01007387 */ /* 0x0001e20000100800 */
[----:B------:R-:W-:-:S03]  /*2b80*/  IMAD.HI.U32 R9, R6, R5, RZ ;  /* 0x0000000506097227 */ /* 0x000fc600078e00ff */
[----:B------:R1:W-:Y:S01]  /*2b90*/  STL [R1+0x51c], R4 ;  /* 0x00051c0401007387 */ /* 0x0003e20000100800 */
[C---:B------:R-:W-:Y:S02]  /*2ba0*/  VIADD R12, R0.reuse, 0x5a ;  /* 0x0000005a000c7836 */ /* 0x040fe40000000000 */
[C---:B------:R-:W-:Y:S02]  /*2bb0*/  IMAD R10, R7.reuse, R10, R3 ;  /* 0x0000000a070a7224 */ /* 0x040fe400078e0203 */
[----:B------:R-:W-:Y:S01]  /*2bc0*/  IMAD.MOV R9, RZ, RZ, -R9 ;  /* 0x000000ffff097224 */ /* 0x000fe200078e0a09 */
[----:B------:R-:W-:Y:S01]  /*2bd0*/  IABS R3, R12 ;  /* 0x0000000c00037213 */ /* 0x000fe20000000000 */
[----:B0-----:R-:W-:Y:S01]  /*2be0*/  VIADD R11, R0, 0x59 ;  /* 0x00000059000b7836 */ /* 0x001fe20000000000 */
[----:B------:R0:W-:Y:S01]  /*2bf0*/  STL [R1+0x518], R10 ;  /* 0x0005180a01007387 */ /* 0x0001e20000100800 */
[----:B------:R-:W-:Y:S02]  /*2c00*/  IMAD R5, R7, R9, R5 ;  /* 0x0000000907057224 */ /* 0x000fe400078e0205 */
[----:B-1----:R-:W-:Y:S01]  /*2c10*/  IMAD.HI.U32 R4, R6, R2, RZ ;  /* 0x0000000206047227 */ /* 0x002fe200078e00ff */
[----:B------:R-:W-:-:S02]  /*2c20*/  IABS R11, R11 ;  /* 0x0000000b000b7213 */ /* 0x000fc40000000000 */
[----:B------:R1:W-:Y:S01]  /*2c30*/  STL [R1+0x514], R5 ;  /* 0x0005140501007387 */ /* 0x0003e20000100800 */
[----:B------:R-:W-:Y:S02]  /*2c40*/  IMAD.MOV R4, RZ, RZ, -R4 ;  /* 0x000000ffff047224 */ /* 0x000fe400078e0a04 */
[----:B------:R-:W-:-:S04]  /*2c50*/  IMAD.HI.U32 R12, R6, R11, RZ ;  /* 0x0000000b060c7227 */ /* 0x000fc800078e00ff */
[----:B0-----:R-:W-:Y:S02]  /*2c60*/  VIADD R10, R0, 0x5b ;  /* 0x0000005b000a7836 */ /* 0x001fe40000000000 */
[----:B------:R-:W-:Y:S02]  /*2c70*/  IMAD R2, R7, R4, R2 ;  /* 0x0000000407027224 */ /* 0x000fe400078e0202 */
[----:B------:R-:W-:Y:S01]  /*2c80*/  IMAD.HI.U32 R9, R6, R3, RZ ;  /* 0x0000000306097227 */ /* 0x000fe200078e00ff */
[----:B------:R-:W-:Y:S02]  /*2c90*/  IABS R4, R10 ;  /* 0x0000000a00047213 */ /* 0x000fe40000000000 */
[----:B------:R0:W-:Y:S01]  /*2ca0*/  STL [R1+0x510], R2 ;  /* 0x0005100201007387 */ /* 0x0001e20000100800 */
[----:B-1----:R-:W-:Y:S02]  /*2cb0*/  VIADD R5, R0, 0x5c ;  /* 0x0000005c00057836 */ /* 0x002fe40000000000 */
[----:B------:R-:W-:-:S02]  /*2cc0*/  IMAD.MOV R12, RZ, RZ, -R12 ;  /* 0x000000ffff0c7224 */ /* 0x000fc400078e0a0c */
[----:B------:R-:W-:Y:S01]  /*2cd0*/  IMAD.MOV R9, RZ, RZ, -R9 ;  /* 0x000000ffff097224 */ /* 0x000fe200078e0a09 */
[----:B------:R-:W-:Y:S01]  /*2ce0*/  IABS R5, R5 ;  /* 0x0000000500057213 */ /* 0x000fe20000000000 */
[----:B------:R-:W-:-:S04]  /*2cf0*/  IMAD.HI.U32 R10, R6, R4, RZ ;  /* 0x00000004060a7227 */ /* 0x000fc800078e00ff */
[----:B0-----:R-:W-:Y:S02]  /*2d00*/  VIADD R2, R0, 0x5d ;  /* 0x0000005d00027836 */ /* 0x001fe40000000000 */
        /* <DEDUP_REMOVED lines=84> */
[----:B------:R-:W-:Y:S02]  /*3250*/  IMAD.MOV R12, RZ, RZ, -R12 ;  /* 0x000000ffff0c7224 */ /* 0x000fe400078e0a0c */
[----:B------:R-:W-:-:S02]  /*3260*/  IMAD.MOV R9, RZ, RZ, -R9 ;  /* 0x000000ffff097224 */ /* 0x000fc400078e0a09 */
[----:B-1----:R-:W-:Y:S02]  /*3270*/  VIADD R5, R0, 0x6b ;  /* 0x0000006b00057836 */ /* 0x002fe40000000000 */
[----:B------:R-:W-:-:S03]  /*3280*/  IMAD.HI.U32 R10, R6, R3, RZ ;  /* 0x00000003060a7227 */ /* 0x000fc600078e00ff */
[----:B------:R-:W-:Y:S01]  /*3290*/  IABS R5, R5 ;  /* 0x0000000500057213 */ /* 0x000fe20000000000 */
[C---:B0-----:R-:W-:Y:S02]  /*32a0*/  VIADD R2, R0.reuse, 0x6c ;  /* 0x0000006c00027836 */ /* 0x041fe40000000000 */
[C---:B------:R-:W-:Y:S02]  /*32b0*/  IMAD R11, R7.reuse, R12, R11 ;  /* 0x0000000c070b7224 */ /* 0x040fe400078e020b */
[C---:B------:R-:W-:Y:S01]  /*32c0*/  IMAD R4, R7.reuse, R9, R4 ;  /* 0x0000000907047224 */ /* 0x040fe200078e0204 */
[----:B------:R-:W-:Y:S01]  /*32d0*/  IABS R2, R2 ;  /* 0x0000000200027213 */ /* 0x000fe20000000000 */
[----:B------:R-:W-:Y:S01]  /*32e0*/  IMAD.MOV R10, RZ, RZ, -R10 ;  /* 0x000000ffff0a7224 */ /* 0x000fe200078e0a0a */
[----:B------:R0:W-:Y:S01]  /*32f0*/  STL [R1+0x4c8], R11 ;  /* 0x0004c80b01007387 */ /* 0x0001e20000100800 */
[----:B------:R-:W-:Y:S02]  /*3300*/  VIADD R12, R0, 0x6e ;  /* 0x0000006e000c7836 */ /* 0x000fe40000000000 */
[----:B------:R-:W-:Y:S01]  /*3310*/  IMAD R10, R7, R10, R3 ;  /* 0x0000000a070a7224 */ /* 0x000fe200078e0203 */
[----:B------:R1:W-:Y:S01]  /*3320*/  STL [R1+0x4c4], R4 ;  /* 0x0004c40401007387 */ /* 0x0003e20000100800 */
[----:B------:R-:W-:Y:S01]  /*3330*/  IMAD.HI.U32 R9, R6, R5, RZ ;  /* 0x0000000506097227 */ /* 0x000fe200078e00ff */
[----:B------:R-:W-:-:S02]  /*3340*/  IABS R3, R12 ;  /* 0x0000000c00037213 */ /* 0x000fc40000000000 */
[----:B------:R2:W-:Y:S01]  /*3350*/  STL [R1+0x4c0], R10 ;  /* 0x0004c00a01007387 */ /* 0x0005e20000100800 */
[----:B------:R-:W-:Y:S02]  /*3360*/  IMAD.MOV R9, RZ, RZ, -R9 ;  /* 0x000000ffff097224 */ /* 0x000fe400078e0a09 */
[----:B0-----:R-:W-:Y:S02]  /*3370*/  VIADD R11, R0, 0x6d ;  /* 0x0000006d000b7836 */ /* 0x001fe40000000000 */
[----:B------:R-:W-:Y:S02]  /*3380*/  IMAD R59, R7, R9, R5 ;  /* 0x00000009073b7224 */ /* 0x000fe400078e0205 */
[----:B-1----:R-:W-:Y:S01]  /*3390*/  IMAD.HI.U32 R4, R6, R2, RZ ;  /* 0x0000000206047227 */ /* 0x002fe200078e00ff */
[----:B------:R-:W-:-:S03]  /*33a0*/  IABS R11, R11 ;  /* 0x0000000b000b7213 */ /* 0x000fc60000000000 */
[----:B------:R-:W-:Y:S02]  /*33b0*/  IMAD.MOV R4, RZ, RZ, -R4 ;  /* 0x000000ffff047224 */ /* 0x000fe400078e0a04 */
[----:B--2---:R-:W-:Y:S02]  /*33c0*/  VIADD R10, R0, 0x6f ;  /* 0x0000006f000a7836 */ /* 0x004fe40000000000 */
[----:B------:R-:W-:Y:S02]  /*33d0*/  IMAD R2, R7, R4, R2 ;  /* 0x0000000407027224 */ /* 0x000fe400078e0202 */
[C---:B------:R-:W-:Y:S01]  /*33e0*/  IMAD.HI.U32 R12, R6.reuse, R11, RZ ;  /* 0x0000000b060c7227 */ /* 0x040fe200078e00ff */
[----:B------:R-:W-:Y:S02]  /*33f0*/  IABS R4, R10 ;  /* 0x0000000a00047213 */ /* 0x000fe40000000000 */
[----:B------:R0:W-:Y:S01]  /*3400*/  STL [R1+0x4b4], R2 ;  /* 0x0004b40201007387 */ /* 0x0001e20000100800 */
[----:B------:R-:W-:-:S04]  /*3410*/  IMAD.HI.U32 R9, R6, R3, RZ ;  /* 0x0000000306097227 */ /* 0x000fc800078e00ff */
[C---:B------:R-:W-:Y:S02]  /*3420*/  VIADD R5, R0.reuse, 0x70 ;  /* 0x0000007000057836 */ /* 0x040fe40000000000 */
[----:B------:R-:W-:Y:S02]  /*3430*/  IMAD.MOV R12, RZ, RZ, -R12 ;  /* 0x000000ffff0c7224 */ /* 0x000fe400078e0a0c */
[----:B------:R-:W-:Y:S01]  /*3440*/  IMAD.MOV R9, RZ, RZ, -R9 ;  /* 0x000000ffff097224 */ /* 0x000fe200078e0a09 */
[----:B------:R-:W-:Y:S01]  /*3450*/  IABS R5, R5 ;  /* 0x0000000500057213 */ /* 0x000fe20000000000 */
[----:B0-----:R-:W-:Y:S02]  /*3460*/  VIADD R2, R0, 0x71 ;  /* 0x0000007100027836 */ /* 0x001fe40000000000 */
[----:B------:R-:W-:-:S03]  /*3470*/  IMAD.HI.U32 R10, R6, R4, RZ ;  /* 0x00000004060a7227 */ /* 0x000fc600078e00ff */
[----:B------:R-:W-:Y:S01]  /*3480*/  IABS R2, R2 ;  /* 0x0000000200027213 */ /* 0x000fe20000000000 */
[C---:B------:R-:W-:Y:S02]  /*3490*/  IMAD R11, R7.reuse, R12, R11 ;  /* 0x0000000c070b7224 */ /* 0x040fe400078e020b */
[----:B------:R-:W-:Y:S02]  /*34a0*/  IMAD R3, R7, R9, R3 ;  /* 0x0000000907037224 */ /* 0x000fe400078e0203 */
        /* <DEDUP_REMOVED lines=16> */
[C---:B0-----:R-:W-:Y:S02]  /*35b0*/  VIADD R10, R0.reuse, 0x74 ;  /* 0x00000074000a7836 */ /* 0x041fe40000000000 */
[----:B------:R-:W-:Y:S02]  /*35c0*/  IMAD R2, R7, R3, R2 ;  /* 0x0000000307027224 */ /* 0x000fe400078e0202 */
[----:B-1----:R-:W-:Y:S01]  /*35d0*/  VIADD R5, R0, 0x75 ;  /* 0x0000007500057836 */ /* 0x002fe20000000000 */
[----:B------:R-:W-:Y:S01]  /*35e0*/  IABS R3, R10 ;  /* 0x0000000a00037213 */ /* 0x000fe20000000000 */
[----:B------:R-:W-:Y:S01]  /*35f0*/  IMAD.HI.U32 R12, R6, R11, RZ ;  /* 0x0000000b060c7227 */ /* 0x000fe200078e00ff */
[----:B------:R0:W-:Y:S02]  /*3600*/  STL [R1+0x49c], R2 ;  /* 0x00049c0201007387 */ /* 0x0001e40000100800 */
[----:B------:R-:W-:Y:S01]  /*3610*/  IABS R5, R5 ;  /* 0x0000000500057213 */ /* 0x000fe20000000000 */
[----:B------:R-:W-:-:S02]  /*3620*/  IMAD.MOV R9, RZ, RZ, -R9 ;  /* 0x000000ffff097224 */ /* 0x000fc400078e0a09 */
[----:B------:R-:W-:Y:S02]  /*3630*/  IMAD.MOV R12, RZ, RZ, -R12 ;  /* 0x000000ffff0c7224 */ /* 0x000fe400078e0a0c */
[----:B------:R-:W-:-:S04]  /*3640*/  IMAD.HI.U32 R10, R6, R3, RZ ;  /* 0x00000003060a7227 */ /* 0x000fc800078e00ff */
[C---:B0-----:R-:W-:Y:S02]  /*3650*/  VIADD R2, R0.reuse, 0x76 ;  /* 0x0000007600027836 */ /* 0x041fe40000000000 */
[C---:B------:R-:W-:Y:S02]  /*3660*/  IMAD R4, R7.reuse, R9, R4 ;  /* 0x0000000907047224 */ /* 0x040fe400078e0204 */
[----:B------:R-:W-:Y:S01]  /*3670*/  IMAD R86, R7, R12, R11 ;  /* 0x0000000c07567224 */ /* 0x000fe200078e020b */
[----:B------:R-:W-:Y:S01]  /*3680*/  IABS R2, R2 ;  /* 0x0000000200027213 */ /* 0x000fe20000000000 */
[----:B------:R-:W-:Y:S01]  /*3690*/  IMAD.MOV R10, RZ, RZ, -R10 ;  /* 0x000000ffff0a7224 */ /* 0x000fe200078e0a0a */
[----:B------:R0:W-:Y:S01]  /*36a0*/  STL [R1+0x490], R4 ;  /* 0x0004900401007387 */ /* 0x0001e20000100800 */
[----:B------:R-:W-:Y:S02]  /*36b0*/  VIADD R12, R0, 0x78 ;  /* 0x00000078000c7836 */ /* 0x000fe40000000000 */
[----:B------:R-:W-:-:S04]  /*36c0*/  IMAD.HI.U32 R9, R6, R5, RZ ;  /* 0x0000000506097227 */ /* 0x000fc800078e00ff */
[----:B------:R-:W-:Y:S02]  /*36d0*/  VIADD R11, R0, 0x77 ;  /* 0x00000077000b7836 */ /* 0x000fe40000000000 */
[----:B------:R-:W-:Y:S01]  /*36e0*/  IMAD R52, R7, R10, R3 ;  /* 0x0000000a07347224 */ /* 0x000fe200078e0203 */
[----:B------:R-:W-:Y:S01]  /*36f0*/  IABS R3, R12 ;  /* 0x0000000c00037213 */ /* 0x000fe20000000000 */
[----:B0-----:R-:W-:Y:S01]  /*3700*/  IMAD.HI.U32 R4, R6, R2, RZ ;  /* 0x0000000206047227 */ /* 0x001fe200078e00ff */
[----:B------:R-:W-:-:S03]  /*3710*/  IABS R11, R11 ;  /* 0x0000000b000b7213 */ /* 0x000fc60000000000 */
[----:B------:R-:W-:Y:S02]  /*3720*/  IMAD.MOV R9, RZ, RZ, -R9 ;  /* 0x000000ffff097224 */ /* 0x000fe400078e0a09 */
[----:B------:R-:W-:Y:S02]  /*3730*/  IMAD.MOV R4, RZ, RZ, -R4 ;  /* 0x000000ffff047224 */ /* 0x000fe400078e0a04 */
[----:B------:R-:W-:Y:S02]  /*3740*/  VIADD R12, R0, 0x79 ;  /* 0x00000079000c7836 */ /* 0x000fe40000000000 */
[----:B------:R-:W-:Y:S02]  /*3750*/  IMAD R65, R7, R9, R5 ;  /* 0x0000000907417224 */ /* 0x000fe400078e0205 */
[----:B------:R-:W-:-:S04]  /*3760*/  IMAD.HI.U32 R9, R6, R3, RZ ;  /* 0x0000000306097227 */ /* 0x000fc800078e00ff */
[----:B------:R-:W-:Y:S01]  /*3770*/  IMAD R85, R7, R4, R2 ;  /* 0x0000000407557224 */ /* 0x000fe200078e0202 */
[----:B------:R-:W-:Y:S01]  /*3780*/  IABS R4, R12 ;  /* 0x0000000c00047213 */ /* 0x000fe20000000000 */
[----:B------:R-:W-:Y:S02]  /*3790*/  VIADD R10, R0, 0x7a ;  /* 0x0000007a000a7836 */ /* 0x000fe40000000000 */
[----:B------:R-:W-:Y:S01]  /*37a0*/  IMAD.HI.U32 R12, R6, R11, RZ ;  /* 0x0000000b060c7227 */ /* 0x000fe200078e00ff */
[----:B------:R-:W-:Y:S02]  /*37b0*/  STL [R1+0x36dc], R85 ;  /* 0x0036dc5501007387 */ /* 0x000fe40000100800 */
[----:B------:R-:W-:Y:S01]  /*37c0*/  IABS R5, R10 ;  /* 0x0000000a00057213 */ /* 0x000fe20000000000 */
[----:B------:R-:W-:Y:S02]  /*37d0*/  VIADD R2, R0, 0x7b ;  /* 0x0000007b00027836 */ /* 0x000fe40000000000 */
[----:B------:R-:W-:-:S02]  /*37e0*/  IMAD.MOV R9, RZ, RZ, -R9 ;  /* 0x000000ffff097224 */ /* 0x000fc400078e0a09 */
[----:B------:R-:W-:Y:S01]  /*37f0*/  IMAD.MOV R12, RZ, RZ, -R12 ;  /* 0x000000ffff0c7224 */ /* 0x000fe200078e0a0c */
[----:B------:R-:W-:Y:S01]  /*3800*/  IABS R2, R2 ;  /* 0x0000000200027213 */ /* 0x000fe20000000000 */
[----:B------:R-:W-:Y:S02]  /*3810*/  IMAD R3, R7, R9, R3 ;  /* 0x0000000907037224 */ /* 0x000fe400078e0203 */
        /* <DEDUP_REMOVED lines=186> */
[----:B------:R-:W-:Y:S02]  /*43c0*/  IMAD.MOV R9, RZ, RZ, -R9 ;  /* 0x000000ffff097224 */ /* 0x000fe400078e0a09 */
[----:B0-----:R-:W-:Y:S02]  /*43d0*/  VIADD R11, R0, 0x9a ;  /* 0x0000009a000b7836 */ /* 0x001fe40000000000 */
[----:B-1----:R-:W-:-:S03]  /*43e0*/  IMAD.HI.U32 R3, R6, R2, RZ ;  /* 0x0000000206037227 */ /* 0x002fc600078e00ff */
[----:B------:R-:W-:Y:S01]  /*43f0*/  IABS R11, R11 ;  /* 0x0000000b000b7213 */ /* 0x000fe20000000000 */
        /* <DEDUP_REMOVED lines=17> */
[----:B------:R-:W-:Y:S02]  /*4510*/  IMAD R4, R7, R9, R4 ;  /* 0x0000000907047224 */ /* 0x000fe400078e0204 */
[----:B------:R-:W-:Y:S01]  /*4520*/  IMAD.HI.U32 R10, R6, R3, RZ ;  /* 0x00000003060a7227 */ /* 0x000fe200078e00ff */
[----:B------:R-:W-:-:S02]  /*4530*/  IABS R2, R2 ;  /* 0x0000000200027213 */ /* 0x000fc40000000000 */
[----:B------:R0:W-:Y:S01]  /*4540*/  STL [R1+0x3dc], R4 ;  /* 0x0003dc0401007387 */ /* 0x0001e20000100800 */
[----:B------:R-:W-:Y:S02]  /*4550*/  IMAD R58, R7, R12, R11 ;  /* 0x0000000c073a7224 */ /* 0x000fe400078e020b */
[C---:B------:R-:W-:Y:S02]  /*4560*/  VIADD R11, R0.reuse, 0x9f ;  /* 0x0000009f000b7836 */ /* 0x040fe40000000000 */
[----:B------:R-:W-:Y:S02]  /*4570*/  IMAD.MOV R10, RZ, RZ, -R10 ;  /* 0x000000ffff0a7224 */ /* 0x000fe400078e0a0a */
[----:B------:R-:W-:Y:S01]  /*4580*/  VIADD R12, R0, 0xa0 ;  /* 0x000000a0000c7836 */ /* 0x000fe20000000000 */
[----:B------:R-:W-:Y:S01]  /*4590*/  IABS R11, R11 ;  /* 0x0000000b000b7213 */ /* 0x000fe20000000000 */
[----:B------:R-:W-:-:S04]  /*45a0*/  IMAD.HI.U32 R9, R6, R5, RZ ;  /* 0x0000000506097227 */ /* 0x000fc800078e00ff */
[----:B0-----:R-:W-:-:S04]  /*45b0*/  IMAD.HI.U32 R4, R6, R2, RZ ;  /* 0x0000000206047227 */ /* 0x001fc800078e00ff */
[C---:B------:R-:W-:Y:S01]  /*45c0*/  IMAD R10, R7.reuse, R10, R3 ;  /* 0x0000000a070a7224 */ /* 0x040fe200078e0203 */
[----:B------:R-:W-:Y:S01]  /*45d0*/  IABS R3, R12 ;  /* 0x0000000c00037213 */ /* 0x000fe20000000000 */
[----:B------:R-:W-:Y:S02]  /*45e0*/  IMAD.MOV R4, RZ, RZ, -R4 ;  /* 0x000000ffff047224 */ /* 0x000fe400078e0a04 */
[----:B------:R-:W-:Y:S01]  /*45f0*/  IMAD.MOV R9, RZ, RZ, -R9 ;  /* 0x000000ffff097224 */ /* 0x000fe200078e0a09 */
[----:B------:R0:W-:Y:S01]  /*4600*/  STL [R1+0x3d8], R10 ;  /* 0x0003d80a01007387 */ /* 0x0001e20000100800 */
[C---:B------:R-:W-:Y:S02]  /*4610*/  IMAD R2, R7.reuse, R4, R2 ;  /* 0x0000000407027224 */ /* 0x040fe400078e0202 */
[----:B------:R-:W-:Y:S02]  /*4620*/  IMAD R64, R7, R9, R5 ;  /* 0x0000000907407224 */ /* 0x000fe400078e0205 */
[C---:B------:R-:W-:Y:S01]  /*4630*/  IMAD.HI.U32 R12, R6.reuse, R11, RZ ;  /* 0x0000000b060c7227 */ /* 0x040fe200078e00ff */
[----:B------:R1:W-:Y:S03]  /*4640*/  STL [R1+0x3d0], R2 ;  /* 0x0003d00201007387 */ /* 0x0003e60000100800 */
[----:B------:R-:W-:-:S04]  /*4650*/  IMAD.HI.U32 R9, R6, R3, RZ ;  /* 0x0000000306097227 */ /* 0x000fc800078e00ff */
[C---:B0-----:R-:W-:Y:S02]  /*4660*/  VIADD R10, R0.reuse, 0xa1 ;  /* 0x000000a1000a7836 */ /* 0x041fe40000000000 */
[----:B------:R-:W-:Y:S02]  /*4670*/  IMAD.MOV R12, RZ, RZ, -R12 ;  /* 0x000000ffff0c7224 */ /* 0x000fe400078e0a0c */
[C---:B-1----:R-:W-:Y:S01]  /*4680*/  VIADD R2, R0.reuse, 0xa3 ;  /* 0x000000a300027836 */ /* 0x042fe20000000000 */
[----:B------:R-:W-:Y:S01]  /*4690*/  IABS R4, R10 ;  /* 0x0000000a00047213 */ /* 0x000fe20000000000 */
[----:B------:R-:W-:Y:S02]  /*46a0*/  IMAD.MOV R9, RZ, RZ, -R9 ;  /* 0x000000ffff097224 */ /* 0x000fe400078e0a09 */
[----:B------:R-:W-:Y:S01]  /*46b0*/  IMAD R11, R7, R12, R11 ;  /* 0x0000000c070b7224 */ /* 0x000fe200078e020b */
[----:B------:R-:W-:Y:S01]  /*46c0*/  IABS R2, R2 ;  /* 0x0000000200027213 */ /* 0x000fe20000000000 */
[----:B------:R-:W-:-:S02]  /*46d0*/  VIADD R5, R0, 0xa2 ;  /* 0x000000a200057836 */ /* 0x000fc40000000000 */
[----:B------:R-:W-:Y:S01]  /*46e0*/  IMAD R3, R7, R9, R3 ;  /* 0x0000000907037224 */ /* 0x000fe200078e0203 */
[----:B------:R0:W-:Y:S01]  /*46f0*/  STL [R1+0x3cc], R11 ;  /* 0x0003cc0b01007387 */ /* 0x0001e20000100800 */
[C---:B------:R-:W-:Y:S01]  /*4700*/  IMAD.HI.U32 R10, R6.reuse, R4, RZ ;  /* 0x00000004060a7227 */ /* 0x040fe200078e00ff */
[----:B------:R-:W-:Y:S02]  /*4710*/  IABS R5, R5 ;  /* 0x0000000500057213 */ /* 0x000fe40000000000 */
[----:B------:R1:W-:Y:S01]  /*4720*/  STL [R1+0x3c8], R3 ;  /* 0x0003c80301007387 */ /* 0x0003e20000100800 */
[----:B------:R-:W-:Y:S02]  /*4730*/  IMAD.MOV R10, RZ, RZ, -R10 ;  /* 0x000000ffff0a7224 */ /* 0x000fe400078e0a0a */
[----:B------:R-:W-:-:S04]  /*4740*/  IMAD.HI.U32 R9, R6, R5, RZ ;  /* 0x0000000506097227 */ /* 0x000fc800078e00ff */
[C---:B0-----:R-:W-:Y:S02]  /*4750*/  VIADD R11, R0.reuse, 0xa4 ;  /* 0x000000a4000b7836 */ /* 0x041fe40000000000 */
[----:B------:R-:W-:Y:S02]  /*4760*/  VIADD R12, R0, 0xa5 ;  /* 0x000000a5000c7836 */ /* 0x000fe40000000000 */
[----:B-1----:R-:W-:Y:S01]  /*4770*/  IMAD.HI.U32 R3, R6, R2, RZ ;  /* 0x0000000206037227 */ /* 0x002fe200078e00ff */
[----:B------:R-:W-:-:S03]  /*4780*/  IABS R11, R11 ;  /* 0x0000000b000b7213 */ /* 0x000fc60000000000 */
[C---:B------:R-:W-:Y:S01]  /*4790*/  IMAD R10, R7.reuse, R10, R4 ;  /* 0x0000000a070a7224 */ /* 0x040fe200078e0204 */
[----:B------:R-:W-:Y:S01]  /*47a0*/  IABS R4, R12 ;  /* 0x0000000c00047213 */ /* 0x000fe20000000000 */
[----:B------:R-:W-:Y:S02]  /*47b0*/  IMAD.MOV R3, RZ, RZ, -R3 ;  /* 0x000000ffff037224 */ /* 0x000fe400078e0a03 */
[----:B------:R-:W-:Y:S01]  /*47c0*/  IMAD.MOV R9, RZ, RZ, -R9 ;  /* 0x000000ffff097224 */ /* 0x000fe200078e0a09 */
[----:B------:R0:W-:Y:S01]  /*47d0*/  STL [R1+0x3c4], R10 ;  /* 0x0003c40a01007387 */ /* 0x0001e20000100800 */
[C---:B------:R-:W-:Y:S02]  /*47e0*/  IMAD R2, R7.reuse, R3, R2 ;  /* 0x0000000307027224 */ /* 0x040fe400078e0202 */
[----:B------:R-:W-:Y:S02]  /*47f0*/  IMAD R71, R7, R9, R5 ;  /* 0x0000000907477224 */ /* 0x000fe400078e0205 */
[----:B------:R-:W-:Y:S01]  /*4800*/  VIADD R5, R0, 0xa7 ;  /* 0x000000a700057836 */ /* 0x000fe20000000000 */
[----:B------:R1:W-:Y:S01]  /*4810*/  STL [R1+0x3bc], R2 ;  /* 0x0003bc0201007387 */ /* 0x0003e20000100800 */
[----:B------:R-:W-:-:S03]  /*4820*/  IMAD.HI.U32 R12, R6, R11, RZ ;  /* 0x0000000b060c7227 */ /* 0x000fc600078e00ff */
[----:B------:R-:W-:Y:S01]  /*4830*/  IABS R5, R5 ;  /* 0x0000000500057213 */ /* 0x000fe20000000000 */
[----:B0-----:R-:W-:Y:S02]  /*4840*/  VIADD R10, R0, 0xa6 ;  /* 0x000000a6000a7836 */ /* 0x001fe40000000000 */
[----:B------:R-:W-:-:S03]  /*4850*/  IMAD.HI.U32 R9, R6, R4, RZ ;  /* 0x0000000406097227 */ /* 0x000fc600078e00ff */
[----:B------:R-:W-:Y:S01]  /*4860*/  IABS R3, R10 ;  /* 0x0000000a00037213 */ /* 0x000fe20000000000 */
[----:B-1----:R-:W-:Y:S02]  /*4870*/  VIADD R2, R0, 0xa8 ;  /* 0x000000a800027836 */ /* 0x002fe40000000000 */
[----:B------:R-:W-:Y:S02]  /*4880*/  IMAD.MOV R12, RZ, RZ, -R12 ;  /* 0x000000ffff0c7224 */ /* 0x000fe400078e0a0c */
[----:B------:R-:W-:Y:S01]  /*4890*/  IMAD.MOV R9, RZ, RZ, -R9 ;  /* 0x000000ffff097224 */ /* 0x000fe200078e0a09 */
[----:B------:R-:W-:Y:S01]  /*48a0*/  IABS R2, R2 ;  /* 0x0000000200027213 */ /* 0x000fe20000000000 */
[----:B------:R-:W-:-:S04]  /*48b0*/  IMAD.HI.U32 R10, R6, R3, RZ ;  /* 0x00000003060a7227 */ /* 0x000fc800078e00ff */
        /* <DEDUP_REMOVED lines=164> */
[----:B------:R-:W-:Y:S01]  /*5300*/  STL [R1+0x36a4], R88 ;  /* 0x0036a45801007387 */ /* 0x000fe20000100800 */
[----:B------:R-:W-:Y:S02]  /*5310*/  VIADD R10, R0, 0xc4 ;  /* 0x000000c4000a7836 */ /* 0x000fe40000000000 */
[----:B------:R-:W-:Y:S01]  /*5320*/  IMAD R2, R7, R3, R2 ;  /* 0x0000000307027224 */ /* 0x000fe200078e0202 */
[----:B------:R0:W-:Y:S01]  /*5330*/  STL [R1+0x2c4], R5 ;  /* 0x0002c40501007387 */ /* 0x0001e20000100800 */
[----:B------:R-:W-:Y:S01]  /*5340*/  IMAD.HI.U32 R12, R6, R11, RZ ;  /* 0x0000000b060c7227 */ /* 0x000fe200078e00ff */
[----:B------:R-:W-:-:S02]  /*5350*/  IABS R3, R10 ;  /* 0x0000000a00037213 */ /* 0x000fc40000000000 */
[----:B------:R1:W-:Y:S01]  /*5360*/  STL [R1+0x2c0], R2 ;  /* 0x0002c00201007387 */ /* 0x0003e20000100800 */
[----:B------:R-:W-:-:S04]  /*5370*/  IMAD.HI.U32 R9, R6, R4, RZ ;  /* 0x0000000406097227 */ /* 0x000fc800078e00ff */
[----:B------:R-:W-:Y:S02]  /*5380*/  IMAD.MOV R12, RZ, RZ, -R12 ;  /* 0x000000ffff0c7224 */ /* 0x000fe400078e0a0c */
[----:B------:R-:W-:Y:S02]  /*5390*/  IMAD.MOV R9, RZ, RZ, -R9 ;  /* 0x000000ffff097224 */ /* 0x000fe400078e0a09 */
[C---:B0-----:R-:W-:Y:S02]  /*53a0*/  VIADD R5, R0.reuse, 0xc5 ;  /* 0x000000c500057836 */ /* 0x041fe40000000000 */
[----:B-1----:R-:W-:Y:S02]  /*53b0*/  VIADD R2, R0, 0xc6 ;  /* 0x000000c600027836 */ /* 0x002fe40000000000 */
        /* <DEDUP_REMOVED lines=10> */
[C---:B0-----:R-:W-:Y:S02]  /*5460*/  VIADD R11, R0.reuse, 0xc7 ;  /* 0x000000c7000b7836 */ /* 0x041fe40000000000 */
[----:B------:R-:W-:Y:S01]  /*5470*/  IMAD R61, R7, R10, R3 ;  /* 0x0000000a073d7224 */ /* 0x000fe200078e0203 */
[----:B------:R-:W-:Y:S01]  /*5480*/  IABS R3, R12 ;  /* 0x0000000c00037213 */ /* 0x000fe20000000000 */
[----:B------:R-:W-:Y:S01]  /*5490*/  VIADD R12, R0, 0xc9 ;  /* 0x000000c9000c7836 */ /* 0x000fe20000000000 */
[----:B------:R-:W-:Y:S01]  /*54a0*/  IABS R11, R11 ;  /* 0x0000000b000b7213 */ /* 0x000fe20000000000 */
[----:B-1----:R-:W-:-:S04]  /*54b0*/  IMAD.HI.U32 R4, R6, R2, RZ ;  /* 0x0000000206047227 */ /* 0x002fc800078e00ff */
[----:B------:R-:W-:Y:S02]  /*54c0*/  IMAD.MOV R4, RZ, RZ, -R4 ;  /* 0x000000ffff047224 */ /* 0x000fe400078e0a04 */
[----:B------:R-:W-:Y:S02]  /*54d0*/  IMAD.MOV R9, RZ, RZ, -R9 ;  /* 0x000000ffff097224 */ /* 0x000fe400078e0a09 */
[C---:B------:R-:W-:Y:S01]  /*54e0*/  IMAD R78, R7.reuse, R4, R2 ;  /* 0x00000004074e7224 */ /* 0x040fe200078e0202 */
[----:B------:R-:W-:Y:S01]  /*54f0*/  IABS R4, R12 ;  /* 0x0000000c00047213 */ /* 0x000fe20000000000 */
[----:B------:R-:W-:Y:S02]  /*5500*/  IMAD R5, R7, R9, R5 ;  /* 0x0000000907057224 */ /* 0x000fe400078e0205 */
[----:B------:R-:W-:-:S03]  /*5510*/  IMAD.HI.U32 R12, R6, R11, RZ ;  /* 0x0000000b060c7227 */ /* 0x000fc600078e00ff */
[----:B------:R0:W-:Y:S01]  /*5520*/  STL [R1+0x2b0], R5 ;  /* 0x0002b00501007387 */ /* 0x0001e20000100800 */
[----:B------:R-:W-:-:S04]  /*5530*/  IMAD.HI.U32 R9, R6, R3, RZ ;  /* 0x0000000306097227 */ /* 0x000fc800078e00ff */
[C---:B------:R-:W-:Y:S02]  /*5540*/  VIADD R10, R0.reuse, 0xca ;  /* 0x000000ca000a7836 */ /* 0x040fe40000000000 */
[----:B------:R-:W-:Y:S02]  /*5550*/  IMAD.MOV R12, RZ, RZ, -R12 ;  /* 0x000000ffff0c7224 */ /* 0x000fe400078e0a0c */
[----:B------:R-:W-:Y:S01]  /*5560*/  VIADD R2, R0, 0xcb ;  /* 0x000000cb00027836 */ /* 0x000fe20000000000 */
[----:B0-----:R-:W-:Y:S01]  /*5570*/  IABS R5, R10 ;  /* 0x0000000a00057213 */ /* 0x001fe20000000000 */
[----:B------:R-:W-:Y:S02]  /*5580*/  IMAD.MOV R9, RZ, RZ, -R9 ;  /* 0x000000ffff097224 */ /* 0x000fe400078e0a09 */
[----:B------:R-:W-:Y:S01]  /*5590*/  IMAD R11, R7, R12, R11 ;  /* 0x0000000c070b7224 */ /* 0x000fe200078e020b */
[----:B------:R-:W-:Y:S01]  /*55a0*/  IABS R2, R2 ;  /* 0x0000000200027213 */ /* 0x000fe20000000000 */
[----:B------:R-:W-:-:S03]  /*55b0*/  IMAD.HI.U32 R10, R6, R4, RZ ;  /* 0x00000004060a7227 */ /* 0x000fc600078e00ff */
[----:B------:R0:W-:Y:S01]  /*55c0*/  STL [R1+0x2a8], R11 ;  /* 0x0002a80b01007387 */ /* 0x0001e20000100800 */
[----:B------:R-:W-:Y:S02]  /*55d0*/  IMAD R3, R7, R9, R3 ;  /* 0x0000000907037224 */ /* 0x000fe400078e0203 */
[----:B------:R-:W-:Y:S02]  /*55e0*/  IMAD.MOV R10, RZ, RZ, -R10 ;  /* 0x000000ffff0a7224 */ /* 0x000fe400078e0a0a */
[----:B------:R-:W-:Y:S01]  /*55f0*/  VIADD R12, R0, 0xcd ;  /* 0x000000cd000c7836 */ /* 0x000fe20000000000 */
[----:B------:R1:W-:Y:S01]  /*5600*/  STL [R1+0x2a4], R3 ;  /* 0x0002a40301007387 */ /* 0x0003e20000100800 */
[----:B------:R-:W-:-:S04]  /*5610*/  IMAD.HI.U32 R9, R6, R5, RZ ;  /* 0x0000000506097227 */ /* 0x000fc800078e00ff */
[----:B0-----:R-:W-:Y:S02]  /*5620*/  VIADD R11, R0, 0xcc ;  /* 0x000000cc000b7836 */ /* 0x001fe40000000000 */
[----:B------:R-:W-:Y:S01]  /*5630*/  IMAD R10, R7, R10, R4 ;  /* 0x0000000a070a7224 */ /* 0x000fe200078e0204 */
[----:B------:R-:W-:Y:S01]  /*5640*/  IABS R4, R12 ;  /* 0x0000000c00047213 */ /* 0x000fe20000000000 */
[----:B------:R-:W-:Y:S01]  /*5650*/  IMAD.MOV R9, RZ, RZ, -R9 ;  /* 0x000000ffff097224 */ /* 0x000fe200078e0a09 */
[----:B------:R-:W-:Y:S01]  /*5660*/  IABS R11, R11 ;  /* 0x0000000b000b7213 */ /* 0x000fe20000000000 */
[----:B-1----:R-:W-:Y:S01]  /*5670*/  IMAD.HI.U32 R3, R6, R2, RZ ;  /* 0x0000000206037227 */ /* 0x002fe200078e00ff */
[----:B------:R0:W-:Y:S03]  /*5680*/  STL [R1+0x2a0], R10 ;  /* 0x0002a00a01007387 */ /* 0x0001e60000100800 */
[----:B------:R-:W-:-:S02]  /*5690*/  IMAD.MOV R3, RZ, RZ, -R3 ;  /* 0x000000ffff037224 */ /* 0x000fc400078e0a03 */
[C---:B------:R-:W-:Y:S02]  /*56a0*/  VIADD R12, R0.reuse, 0xce ;  /* 0x000000ce000c7836 */ /* 0x040fe40000000000 */
[C---:B------:R-:W-:Y:S02]  /*56b0*/  IMAD R5, R7.reuse, R9, R5 ;  /* 0x0000000907057224 */ /* 0x040fe400078e0205 */
[----:B------:R-:W-:Y:S01]  /*56c0*/  IMAD R70, R7, R3, R2 ;  /* 0x0000000307467224 */ /* 0x000fe200078e0202 */
[----:B------:R-:W-:Y:S01]  /*56d0*/  IABS R3, R12 ;  /* 0x0000000c00037213 */ /* 0x000fe20000000000 */
[----:B0-----:R-:W-:Y:S01]  /*56e0*/  VIADD R10, R0, 0xcf ;  /* 0x000000cf000a7836 */ /* 0x001fe20000000000 */
[----:B------:R0:W-:Y:S01]  /*56f0*/  STL [R1+0x29c], R5 ;  /* 0x00029c0501007387 */ /* 0x0001e20000100800 */
[----:B------:R-:W-:-:S04]  /*5700*/  IMAD.HI.U32 R12, R6, R11, RZ ;  /* 0x0000000b060c7227 */ /* 0x000fc800078e00ff */
[----:B------:R-:W-:-:S04]  /*5710*/  IMAD.HI.U32 R9, R6, R4, RZ ;  /* 0x0000000406097227 */ /* 0x000fc800078e00ff */
[----:B------:R-:W-:Y:S01]  /*5720*/  IMAD.MOV R12, RZ, RZ, -R12 ;  /* 0x000000ffff0c7224 */ /* 0x000fe200078e0a0c */
[----:B0-----:R-:W-:Y:S01]  /*5730*/  IABS R5, R10 ;  /* 0x0000000a00057213 */ /* 0x001fe20000000000 */
[----:B------:R-:W-:Y:S02]  /*5740*/  IMAD.MOV R9, RZ, RZ, -R9 ;  /* 0x000000ffff097224 */ /* 0x000fe400078e0a09 */
[----:B------:R-:W-:Y:S02]  /*5750*/  VIADD R2, R0, 0xd0 ;  /* 0x000000d000027836 */ /* 0x000fe40000000000 */
[----:B------:R-:W-:-:S03]  /*5760*/  IMAD.HI.U32 R10, R6, R3, RZ ;  /* 0x00000003060a7227 */ /* 0x000fc600078e00ff */
[----:B------:R-:W-:Y:S01]  /*5770*/  IABS R2, R2 ;  /* 0x0000000200027213 */ /* 0x000fe20000000000 */
[C---:B------:R-:W-:Y:S02]  /*5780*/  IMAD R11, R7.reuse, R12, R11 ;  /* 0x0000000c070b7224 */ /* 0x040fe400078e020b */
[----:B------:R-:W-:Y:S02]  /*5790*/  IMAD R4, R7, R9, R4 ;  /* 0x0000000907047224 */ /* 0x000fe400078e0204 */
[----:B------:R-:W-:Y:S01]  /*57a0*/  IMAD.HI.U32 R9, R6, R5, RZ ;  /* 0x0000000506097227 */ /* 0x000fe200078e00ff */
[----:B------:R0:W-:Y:S03]  /*57b0*/  STL [R1+0x294], R11 ;  /* 0x0002940b01007387 */ /* 0x0001e60000100800 */
[----:B------:R-:W-:Y:S01]  /*57c0*/  IMAD.MOV R10, RZ, RZ, -R10 ;  /* 0x000000ffff0a7224 */ /* 0x000fe200078e0a0a */
[----:B------:R1:W-:Y:S01]  /*57d0*/  STL [R1+0x290], R4 ;  /* 0x0002900401007387 */ /* 0x0003e20000100800 */
[----:B------:R-:W-:-:S02]  /*57e0*/  IMAD.MOV R9, RZ, RZ, -R9 ;  /* 0x000000ffff097224 */ /* 0x000fc400078e0a09 */
[C---:B------:R-:W-:Y:S02]  /*57f0*/  VIADD R12, R0.reuse, 0xd2 ;  /* 0x000000d2000c7836 */ /* 0x040fe40000000000 */
[C---:B------:R-:W-:Y:S02]  /*5800*/  IMAD R10, R7.reuse, R10, R3 ;  /* 0x0000000a070a7224 */ /* 0x040fe400078e0203 */
[----:B0-----:R-:W-:Y:S01]  /*5810*/  VIADD R11, R0, 0xd1 ;  /* 0x000000d1000b7836 */ /* 0x001fe20000000000 */
[----:B------:R-:W-:Y:S01]  /*5820*/  IABS R3, R12 ;  /* 0x0000000c00037213 */ /* 0x000fe20000000000 */
[----:B------:R-:W-:Y:S01]  /*5830*/  IMAD R5, R7, R9, R5 ;  /* 0x0000000907057224 */ /* 0x000fe200078e0205 */
[----:B------:R0:W-:Y:S01]  /*5840*/  STL [R1+0x28c], R10 ;  /* 0x00028c0a01007387 */ /* 0x0001e20000100800 */
[----:B-1----:R-:W-:Y:S01]  /*5850*/  IMAD.HI.U32 R4, R6, R2, RZ ;  /* 0x0000000206047227 */ /* 0x002fe200078e00ff */
[----:B------:R-:W-:Y:S02]  /*5860*/  IABS R11, R11 ;  /* 0x0000000b000b7213 */ /* 0x000fe40000000000 */
[----:B------:R1:W-:Y:S01]  /*5870*/  STL [R1+0x288], R5 ;  /* 0x0002880501007387 */ /* 0x0003e20000100800 */
[----:B------:R-:W-:-:S02]  /*5880*/  IMAD.MOV R4, RZ, RZ, -R4 ;  /* 0x000000ffff047224 */ /* 0x000fc400078e0a04 */
        /* <DEDUP_REMOVED lines=11> */
[----:B0-----:R-:W-:Y:S02]  /*5940*/  VIADD R2, R0, 0xd5 ;  /* 0x000000d500027836 */ /* 0x001fe40000000000 */
        /* <DEDUP_REMOVED lines=100> */
[----:B------:R-:W-:Y:S01]  /*5f90*/  IMAD R5, R7, R9, R5 ;  /* 0x0000000907057224 */ /* 0x000fe200078e0205 */
[----:B------:R-:W-:Y:S01]  /*5fa0*/  IABS R3, R12 ;  /* 0x0000000c00037213 */ /* 0x000fe20000000000 */
[----:B0-----:R-:W-:Y:S01]  /*5fb0*/  VIADD R11, R0, 0xe5 ;  /* 0x000000e5000b7836 */ /* 0x001fe20000000000 */
[----:B------:R0:W-:Y:S01]  /*5fc0*/  STL [R1+0x23c], R10 ;  /* 0x00023c0a01007387 */ /* 0x0001e20000100800 */
[----:B-1----:R-:W-:-:S03]  /*5fd0*/  IMAD.HI.U32 R4, R6, R2, RZ ;  /* 0x0000000206047227 */ /* 0x002fc600078e00ff */
[----:B------:R1:W-:Y:S01]  /*5fe0*/  STL [R1+0x238], R5 ;  /* 0x0002380501007387 */ /* 0x0003e20000100800 */
[----:B------:R-:W-:Y:S01]  /*5ff0*/  IMAD.MOV R4, RZ, RZ, -R4 ;  /* 0x000000ffff047224 */ /* 0x000fe200078e0a04 */
[----:B------:R-:W-:Y:S01]  /*6000*/  IABS R11, R11 ;  /* 0x0000000b000b7213 */ /* 0x000fe20000000000 */
[----:B------:R-:W-:-:S04]  /*6010*/  IMAD.HI.U32 R9, R6, R3, RZ ;  /* 0x0000000306097227 */ /* 0x000fc800078e00ff */
[C---:B0-----:R-:W-:Y:S02]  /*6020*/  VIADD R10, R0.reuse, 0xe7 ;  /* 0x000000e7000a7836 */ /* 0x041fe40000000000 */
[----:B------:R-:W-:Y:S02]  /*6030*/  IMAD R2, R7, R4, R2 ;  /* 0x0000000407027224 */ /* 0x000fe400078e0202 */
[----:B-1----:R-:W-:Y:S01]  /*6040*/  VIADD R5, R0, 0xe8 ;  /* 0x000000e800057836 */ /* 0x002fe20000000000 */
[----:B------:R-:W-:Y:S01]  /*6050*/  IABS R4, R10 ;  /* 0x0000000a00047213 */ /* 0x000fe20000000000 */
[----:B------:R-:W-:Y:S01]  /*6060*/  IMAD.MOV R9, RZ, RZ, -R9 ;  /* 0x000000ffff097224 */ /* 0x000fe200078e0a09 */
[----:B------:R0:W-:Y:S01]  /*6070*/  STL [R1+0x234], R2 ;  /* 0x0002340201007387 */ /* 0x0001e20000100800 */
[----:B------:R-:W-:Y:S01]  /*6080*/  IMAD.HI.U32 R12, R6, R11, RZ ;  /* 0x0000000b060c7227 */ /* 0x000fe200078e00ff */
[----:B------:R-:W-:-:S03]  /*6090*/  IABS R5, R5 ;  /* 0x0000000500057213 */ /* 0x000fc60000000000 */
[----:B------:R-:W-:-:S04]  /*60a0*/  IMAD.HI.U32 R10, R6, R4, RZ ;  /* 0x00000004060a7227 */ /* 0x000fc800078e00ff */
[----:B------:R-:W-:Y:S02]  /*60b0*/  IMAD R89, R7, R9, R3 ;  /* 0x0000000907597224 */ /* 0x000fe400078e0203 */
[----:B0-----:R-:W-:Y:S02]  /*60c0*/  VIADD R2, R0, 0xe9 ;  /* 0x000000e900027836 */ /* 0x001fe40000000000 */
[----:B------:R-:W-:Y:S01]  /*60d0*/  IMAD.MOV R12, RZ, RZ, -R12 ;  /* 0x000000ffff0c7224 */ /* 0x000fe200078e0a0c */
[----:B------:R-:W-:Y:S01]  /*60e0*/  STL [R1+0x3698], R89 ;  /* 0x0036985901007387 */ /* 0x000fe20000100800 */
[----:B------:R-:W-:Y:S01]  /*60f0*/  IMAD.HI.U32 R9, R6, R5, RZ ;  /* 0x0000000506097227 */ /* 0x000fe200078e00ff */
[----:B------:R-:W-:-:S03]  /*6100*/  IABS R2, R2 ;  /* 0x0000000200027213 */ /* 0x000fc60000000000 */
[----:B------:R-:W-:Y:S02]  /*6110*/  IMAD.MOV R10, RZ, RZ, -R10 ;  /* 0x000000ffff0a7224 */ /* 0x000fe400078e0a0a */
[----:B------:R-:W-:Y:S02]  /*6120*/  IMAD R11, R7, R12, R11 ;  /* 0x0000000c070b7224 */ /* 0x000fe400078e020b */
[----:B------:R-:W-:Y:S02]  /*6130*/  IMAD.MOV R9, RZ, RZ, -R9 ;  /* 0x000000ffff097224 */ /* 0x000fe400078e0a09 */
[C---:B------:R-:W-:Y:S01]  /*6140*/  VIADD R14, R0.reuse, 0xea ;  /* 0x000000ea000e7836 */ /* 0x040fe20000000000 */
[----:B------:R0:W-:Y:S01]  /*6150*/  STL [R1+0x230], R11 ;  /* 0x0002300b01007387 */ /* 0x0001e20000100800 */
[----:B------:R-:W-:Y:S02]  /*6160*/  VIADD R13, R0, 0xeb ;  /* 0x000000eb000d7836 */ /* 0x000fe40000000000 */
[----:B------:R-:W-:-:S04]  /*6170*/  IMAD.HI.U32 R3, R6, R2, RZ ;  /* 0x0000000206037227 */ /* 0x000fc800078e00ff */
[C---:B------:R-:W-:Y:S01]  /*6180*/  IMAD R10, R7.reuse, R10, R4 ;  /* 0x0000000a070a7224 */ /* 0x040fe200078e0204 */
[----:B------:R-:W-:Y:S01]  /*6190*/  IABS R4, R13 ;  /* 0x0000000d00047213 */ /* 0x000fe20000000000 */
[----:B------:R-:W-:Y:S01]  /*61a0*/  IMAD R5, R7, R9, R5 ;  /* 0x0000000907057224 */ /* 0x000fe200078e0205 */
[----:B0-----:R-:W-:Y:S01]  /*61b0*/  IABS R11, R14 ;  /* 0x0000000e000b7213 */ /* 0x001fe20000000000 */
[----:B------:R-:W-:Y:S01]  /*61c0*/  IMAD.MOV R3, RZ, RZ, -R3 ;  /* 0x000000ffff037224 */ /* 0x000fe200078e0a03 */
[----:B------:R0:W-:Y:S01]  /*61d0*/  STL [R1+0x228], R10 ;  /* 0x0002280a01007387 */ /* 0x0001e20000100800 */
[----:B------:R-:W-:-:S03]  /*61e0*/  IMAD.HI.U32 R9, R6, R4, RZ ;  /* 0x0000000406097227 */ /* 0x000fc600078e00ff */
[----:B------:R1:W-:Y:S01]  /*61f0*/  STL [R1+0x224], R5 ;  /* 0x0002240501007387 */ /* 0x0003e20000100800 */
[----:B------:R-:W-:Y:S02]  /*6200*/  IMAD R2, R7, R3, R2 ;  /* 0x0000000307027224 */ /* 0x000fe400078e0202 */
[----:B------:R-:W-:-:S03]  /*6210*/  IMAD.HI.U32 R12, R6, R11, RZ ;  /* 0x0000000b060c7227 */ /* 0x000fc600078e00ff */
[----:B------:R2:W-:Y:S01]  /*6220*/  STL [R1+0x220], R2 ;  /* 0x0002200201007387 */ /* 0x0005e20000100800 */
[C---:B0-----:R-:W-:Y:S02]  /*6230*/  VIADD R10, R0.reuse, 0xec ;  /* 0x000000ec000a7836 */ /* 0x041fe40000000000 */
[----:B------:R-:W-:Y:S02]  /*6240*/  IMAD.MOV R12, RZ, RZ, -R12 ;  /* 0x000000ffff0c7224 */ /* 0x000fe400078e0a0c */
[C---:B-1----:R-:W-:Y:S01]  /*6250*/  VIADD R5, R0.reuse, 0xed ;  /* 0x000000ed00057836 */ /* 0x042fe20000000000 */
[----:B------:R-:W-:Y:S01]  /*6260*/  IABS R3, R10 ;  /* 0x0000000a00037213 */ /* 0x000fe20000000000 */
[----:B------:R-:W-:Y:S02]  /*6270*/  IMAD.MOV R9, RZ, RZ, -R9 ;  /* 0x000000ffff097224 */ /* 0x000fe400078e0a09 */
[----:B------:R-:W-:Y:S01]  /*6280*/  IMAD R11, R7, R12, R11 ;  /* 0x0000000c070b7224 */ /* 0x000fe200078e020b */
[----:B------:R-:W-:Y:S01]  /*6290*/  IABS R5, R5 ;  /* 0x0000000500057213 */ /* 0x000fe20000000000 */
[----:B--2---:R-:W-:-:S02]  /*62a0*/  VIADD R2, R0, 0xee ;  /* 0x000000ee00027836 */ /* 0x004fc40000000000 */
[C---:B------:R-:W-:Y:S01]  /*62b0*/  IMAD.HI.U32 R10, R6.reuse, R3, RZ ;  /* 0x00000003060a7227 */ /* 0x040fe200078e00ff */
[----:B------:R0:W-:Y:S02]  /*62c0*/  STL [R1+0x21c], R11 ;  /* 0x00021c0b01007387 */ /* 0x0001e40000100800 */
[----:B------:R-:W-:Y:S01]  /*62d0*/  IABS R2, R2 ;  /* 0x0000000200027213 */ /* 0x000fe20000000000 */
[----:B------:R-:W-:Y:S02]  /*62e0*/  IMAD R4, R7, R9, R4 ;  /* 0x0000000907047224 */ /* 0x000fe400078e0204 */
[----:B------:R-:W-:-:S03]  /*62f0*/  IMAD.HI.U32 R9, R6, R5, RZ ;  /* 0x0000000506097227 */ /* 0x000fc600078e00ff */
[----:B------:R1:W-:Y:S01]  /*6300*/  STL [R1+0x218], R4 ;  /* 0x0002180401007387 */ /* 0x0003e20000100800 */
[----:B------:R-:W-:Y:S02]  /*6310*/  IMAD.MOV R10, RZ, RZ, -R10 ;  /* 0x000000ffff0a7224 */ /* 0x000fe400078e0a0a */
[----:B------:R-:W-:Y:S02]  /*6320*/  IMAD.MOV R9, RZ, RZ, -R9 ;  /* 0x000000ffff097224 */ /* 0x000fe400078e0a09 */
[C---:B0-----:R-:W-:Y:S02]  /*6330*/  VIADD R11, R0.reuse, 0xef ;  /* 0x000000ef000b7836 */ /* 0x041fe40000000000 */
[----:B------:R-:W-:Y:S02]  /*6340*/  VIADD R12, R0, 0xf0 ;  /* 0x000000f0000c7836 */ /* 0x000fe40000000000 */
[----:B------:R-:W-:Y:S01]  /*6350*/  IMAD R10, R7, R10, R3 ;  /* 0x0000000a070a7224 */ /* 0x000fe200078e0203 */
[----:B------:R-:W-:Y:S01]  /*6360*/  IABS R11, R11 ;  /* 0x0000000b000b7213 */ /* 0x000fe20000000000 */
[----:B-1----:R-:W-:Y:S01]  /*6370*/  IMAD.HI.U32 R4, R6, R2, RZ ;  /* 0x0000000206047227 */ /* 0x002fe200078e00ff */
[----:B------:R-:W-:-:S02]  /*6380*/  IABS R3, R12 ;  /* 0x0000000c00037213 */ /* 0x000fc40000000000 */
[----:B------:R0:W-:Y:S01]  /*6390*/  STL [R1+0x214], R10 ;  /* 0x0002140a01007387 */ /* 0x0001e20000100800 */
[C---:B------:R-:W-:Y:S02]  /*63a0*/  IMAD R5, R7.reuse, R9, R5 ;  /* 0x0000000907057224 */ /* 0x040fe400078e0205 */
[----:B------:R-:W-:Y:S02]  /*63b0*/  IMAD.MOV R4, RZ, RZ, -R4 ;  /* 0x000000ffff047224 */ /* 0x000fe400078e0a04 */
[----:B------:R-:W-:Y:S01]  /*63c0*/  IMAD.HI.U32 R12, R6, R11, RZ ;  /* 0x0000000b060c7227 */ /* 0x000fe200078e00ff */
[----:B------:R1:W-:Y:S03]  /*63d0*/  STL [R1+0x210], R5 ;  /* 0x0002100501007387 */ /* 0x0003e60000100800 */
[----:B------:R-:W-:Y:S02]  /*63e0*/  IMAD R2, R7, R4, R2 ;  /* 0x0000000407027224 */ /* 0x000fe400078e0202 */
[----:B0-----:R-:W-:-:S02]  /*63f0*/  VIADD R10, R0, 0xf1 ;  /* 0x000000f1000a7836 */ /* 0x001fc40000000000 */
[----:B------:R-:W-:Y:S01]  /*6400*/  IMAD.HI.U32 R9, R6, R3, RZ ;  /* 0x0000000306097227 */ /* 0x000fe200078e00ff */
[----:B------:R0:W-:Y:S02]  /*6410*/  STL [R1+0x20c], R2 ;  /* 0x00020c0201007387 */ /* 0x0001e40000100800 */
[----:B------:R-:W-:Y:S01]  /*6420*/  IABS R4, R10 ;  /* 0x0000000a00047213 */ /* 0x000fe20000000000 */
[----:B-1----:R-:W-:Y:S02]  /*6430*/  VIADD R5, R0, 0xf2 ;  /* 0x000000f200057836 */ /* 0x002fe40000000000 */
[----:B------:R-:W-:Y:S02]  /*6440*/  IMAD.MOV R12, RZ, RZ, -R12 ;  /* 0x000000ffff0c7224 */ /* 0x000fe400078e0a0c */
[----:B------:R-:W-:Y:S01]  /*6450*/  IMAD.MOV R9, RZ, RZ, -R9 ;  /* 0x000000ffff097224 */ /* 0x000fe200078e0a09 */
[----:B------:R-:W-:Y:S01]  /*6460*/  IABS R5, R5 ;  /* 0x0000000500057213 */ /* 0x000fe20000000000 */
        /* <DEDUP_REMOVED lines=39> */
[----:B------:R-:W-:-:S02]  /*66e0*/  VIADD R12, R0, 0xfa ;  /* 0x000000fa000c7836 */ /* 0x000fc40000000000 */
[----:B------:R-:W-:Y:S02]  /*66f0*/  IMAD.MOV R9, RZ, RZ, -R9 ;  /* 0x000000ffff097224 */ /* 0x000fe400078e0a09 */
[C---:B------:R-:W-:Y:S01]  /*6700*/  IMAD R10, R7.reuse, R10, R3 ;  /* 0x0000000a070a7224 */ /* 0x040fe200078e0203 */
[----:B------:R-:W-:Y:S01]  /*6710*/  IABS R3, R12 ;  /* 0x0000000c00037213 */ /* 0x000fe20000000000 */
[----:B0-----:R-:W-:Y:S02]  /*6720*/  VIADD R11, R0, 0xf9 ;  /* 0x000000f9000b7836 */ /* 0x001fe40000000000 */
[----:B------:R-:W-:Y:S01]  /*6730*/  IMAD R5, R7, R9, R5 ;  /* 0x0000000907057224 */ /* 0x000fe200078e0205 */
[----:B------:R-:W-:Y:S01]  /*6740*/  STL [R1+0x1ec], R10 ;  /* 0x0001ec0a01007387 */ /* 0x000fe20000100800 */
[----:B-1----:R-:W-:Y:S01]  /*6750*/  IMAD.HI.U32 R4, R6, R2, RZ ;  /* 0x0000000206047227 */ /* 0x002fe200078e00ff */
[----:B------:R-:W-:Y:S02]  /*6760*/  IABS R11, R11 ;  /* 0x0000000b000b7213 */ /* 0x000fe40000000000 */
[----:B------:R0:W-:Y:S01]  /*6770*/  STL [R1+0x1e8], R5 ;  /* 0x0001e80501007387 */ /* 0x0001e20000100800 */
[----:B------:R-:W-:-:S02]  /*6780*/  VIADD R12, R0, 0xfb ;  /* 0x000000fb000c7836 */ /* 0x000fc40000000000 */
[----:B------:R-:W-:Y:S02]  /*6790*/  IMAD.MOV R4, RZ, RZ, -R4 ;  /* 0x000000ffff047224 */ /* 0x000fe400078e0a04 */
[----:B------:R-:W-:-:S04]  /*67a0*/  IMAD.HI.U32 R9, R6, R3, RZ ;  /* 0x0000000306097227 */ /* 0x000fc800078e00ff */
[----:B------:R-:W-:Y:S01]  /*67b0*/  IMAD R2, R7, R4, R2 ;  /* 0x0000000407027224 */ /* 0x000fe200078e0202 */
[----:B0-----:R-:W-:Y:S01]  /*67c0*/  IABS R5, R12 ;  /* 0x0000000c00057213 */ /* 0x001fe20000000000 */
[----:B------:R-:W-:Y:S02]  /*67d0*/  VIADD R10, R0, 0xfc ;  /* 0x000000fc000a7836 */ /* 0x000fe40000000000 */
[----:B------:R-:W-:Y:S01]  /*67e0*/  IMAD.HI.U32 R12, R6, R11, RZ ;  /* 0x0000000b060c7227 */ /* 0x000fe200078e00ff */
[----:B------:R0:W-:Y:S02]  /*67f0*/  STL [R1+0x1e4], R2 ;  /* 0x0001e40201007387 */ /* 0x0001e40000100800 */
[----:B------:R-:W-:Y:S01]  /*6800*/  IABS R4, R10 ;  /* 0x0000000a00047213 */ /* 0x000fe20000000000 */
[----:B------:R-:W-:Y:S02]  /*6810*/  IMAD.MOV R12, RZ, RZ, -R12 ;  /* 0x000000ffff0c7224 */ /* 0x000fe400078e0a0c */
[----:B------:R-:W-:-:S02]  /*6820*/  IMAD.MOV R9, RZ, RZ, -R9 ;  /* 0x000000ffff097224 */ /* 0x000fc400078e0a09 */
        /* <DEDUP_REMOVED lines=39> */
[C---:B------:R-:W-:Y:S02]  /*6aa0*/  IMAD R10, R7.reuse, R10, R4 ;  /* 0x0000000a070a7224 */ /* 0x040fe400078e0204 */
[C---:B------:R-:W-:Y:S02]  /*6ab0*/  VIADD R12, R0.reuse, 0x102 ;  /* 0x00000102000c7836 */ /* 0x040fe40000000000 */
[----:B------:R-:W-:Y:S01]  /*6ac0*/  IMAD.MOV R9, RZ, RZ, -R9 ;  /* 0x000000ffff097224 */ /* 0x000fe200078e0a09 */
[----:B------:R2:W-:Y:S01]  /*6ad0*/  STL [R1+0x6a4], R10 ;  /* 0x0006a40a01007387 */ /* 0x0005e20000100800 */
[----:B0-----:R-:W-:Y:S01]  /*6ae0*/  VIADD R11, R0, 0x103 ;  /* 0x00000103000b7836 */ /* 0x001fe20000000000 */
[----:B------:R-:W-:Y:S01]  /*6af0*/  IABS R12, R12 ;  /* 0x0000000c000c7213 */ /* 0x000fe20000000000 */
[----:B------:R-:W-:Y:S02]  /*6b00*/  IMAD R3, R7, R9, R3 ;  /* 0x0000000907037224 */ /* 0x000fe400078e0203 */
[----:B-1----:R-:W-:Y:S01]  /*6b10*/  IMAD.HI.U32 R5, R6, R2, RZ ;  /* 0x0000000206057227 */ /* 0x002fe200078e00ff */
[----:B------:R-:W-:-:S02]  /*6b20*/  IABS R4, R11 ;  /* 0x0000000b00047213 */ /* 0x000fc40000000000 */
[----:B------:R0:W-:Y:S01]  /*6b30*/  STL [R1+0x3688], R3 ;  /* 0x0036880301007387 */ /* 0x0001e20000100800 */
[----:B------:R-:W-:Y:S02]  /*6b40*/  IMAD.MOV R5, RZ, RZ, -R5 ;  /* 0x000000ffff057224 */ /* 0x000fe400078e0a05 */
[----:B--2---:R-:W-:Y:S02]  /*6b50*/  VIADD R10, R0, 0x104 ;  /* 0x00000104000a7836 */ /* 0x004fe40000000000 */
[----:B------:R-:W-:Y:S02]  /*6b60*/  IMAD R2, R7, R5, R2 ;  /* 0x0000000507027224 */ /* 0x000fe400078e0202 */
[C---:B------:R-:W-:Y:S01]  /*6b70*/  IMAD.HI.U32 R13, R6.reuse, R12, RZ ;  /* 0x0000000c060d7227 */ /* 0x040fe200078e00ff */
[----:B------:R-:W-:Y:S02]  /*6b80*/  IABS R5, R10 ;  /* 0x0000000a00057213 */ /* 0x000fe40000000000 */
[----:B------:R1:W-:Y:S01]  /*6b90*/  STL [R1+0x1c4], R2 ;  /* 0x0001c40201007387 */ /* 0x0003e20000100800 */
[----:B------:R-:W-:-:S04]  /*6ba0*/  IMAD.HI.U32 R10, R6, R4, RZ ;  /* 0x00000004060a7227 */ /* 0x000fc800078e00ff */
[C---:B0-----:R-:W-:Y:S02]  /*6bb0*/  VIADD R3, R0.reuse, 0x105 ;  /* 0x0000010500037836 */ /* 0x041fe40000000000 */
[----:B------:R-:W-:Y:S02]  /*6bc0*/  IMAD.MOV R13, RZ, RZ, -R13 ;  /* 0x000000ffff0d7224 */ /* 0x000fe400078e0a0d */
[----:B------:R-:W-:Y:S01]  /*6bd0*/  IMAD.MOV R10, RZ, RZ, -R10 ;  /* 0x000000ffff0a7224 */ /* 0x000fe200078e0a0a */
[----:B------:R-:W-:Y:S01]  /*6be0*/  IABS R9, R3 ;  /* 0x0000000300097213 */ /* 0x000fe20000000000 */
[----:B-1----:R-:W-:Y:S02]  /*6bf0*/  VIADD R2, R0, 0x106 ;  /* 0x0000010600027836 */ /* 0x002fe40000000000 */
        /* <DEDUP_REMOVED lines=16> */
[C---:B------:R-:W-:Y:S01]  /*6d00*/  VIADD R14, R0.reuse, 0x11b ;  /* 0x0000011b000e7836 */ /* 0x040fe20000000000 */
[----:B------:R-:W-:Y:S01]  /*6d10*/  IABS R5, R3 ;  /* 0x0000000300057213 */ /* 0x000fe20000000000 */
[----:B--2---:R-:W-:-:S02]  /*6d20*/  VIADD R11, R0, 0x109 ;  /* 0x00000109000b7836 */ /* 0x004fc40000000000 */
        /* <DEDUP_REMOVED lines=20> */
[----:B------:R-:W-:Y:S02]  /*6e70*/  IMAD R11, R7, R11, R4 ;  /* 0x0000000b070b7224 */ /* 0x000fe400078e0204 */
[----:B------:R-:W-:-:S03]  /*6e80*/  IMAD.HI.U32 R5, R6, R2, RZ ;  /* 0x0000000206057227 */ /* 0x000fc600078e00ff */
[----:B------:R2:W-:Y:S01]  /*6e90*/  STL [R1+0x1a4], R11 ;  /* 0x0001a40b01007387 */ /* 0x0005e20000100800 */
[----:B------:R-:W-:Y:S02]  /*6ea0*/  IMAD.MOV R10, RZ, RZ, -R10 ;  /* 0x000000ffff0a7224 */ /* 0x000fe400078e0a0a */
[C---:B0-----:R-:W-:Y:S02]  /*6eb0*/  VIADD R12, R0.reuse, 0x10c ;  /* 0x0000010c000c7836 */ /* 0x041fe40000000000 */
[C---:B-1----:R-:W-:Y:S02]  /*6ec0*/  VIADD R3, R0.reuse, 0x10d ;  /* 0x0000010d00037836 */ /* 0x042fe40000000000 */
[----:B------:R-:W-:Y:S01]  /*6ed0*/  IMAD.MOV R5, RZ, RZ, -R5 ;  /* 0x000000ffff057224 */ /* 0x000fe200078e0a05 */
[----:B------:R-:W-:Y:S01]  /*6ee0*/  IABS R12, R12 ;  /* 0x0000000c000c7213 */ /* 0x000fe20000000000 */
        /* <DEDUP_REMOVED lines=8> */
[----:B------:R-:W-:Y:S01]  /*6f70*/  IMAD.MOV R10, RZ, RZ, -R10 ;  /* 0x000000ffff0a7224 */ /* 0x000fe200078e0a0a */
[----:B------:R1:W-:Y:S01]  /*6f80*/  STL [R1+0x36e0], R85 ;  /* 0x0036e05501007387 */ /* 0x0003e20000100800 */
[----:B------:R-:W-:-:S04]  /*6f90*/  IMAD.HI.U32 R13, R6, R12, RZ ;  /* 0x0000000c060d7227 */ /* 0x000fc800078e00ff */
[C---:B------:R-:W-:Y:S02]  /*6fa0*/  VIADD R2, R0.reuse, 0x110 ;  /* 0x0000011000027836 */ /* 0x040fe40000000000 */
[----:B0-----:R-:W-:Y:S02]  /*6fb0*/  VIADD R3, R0, 0x10f ;  /* 0x0000010f00037836 */ /* 0x001fe40000000000 */
[----:B------:R-:W-:Y:S01]  /*6fc0*/  IMAD.HI.U32 R11, R6, R5, RZ ;  /* 0x00000005060b7227 */ /* 0x000fe200078e00ff */
[----:B------:R-:W-:Y:S02]  /*6fd0*/  IABS R2, R2 ;  /* 0x0000000200027213 */ /* 0x000fe40000000000 */
[----:B------:R-:W-:Y:S01]  /*6fe0*/  IABS R9, R3 ;  /* 0x0000000300097213 */ /* 0x000fe20000000000 */
[----:B------:R-:W-:Y:S02]  /*6ff0*/  IMAD R3, R7, R10, R4 ;  /* 0x0000000a07037224 */ /* 0x000fe400078e0204 */
[----:B------:R-:W-:-:S02]  /*7000*/  IMAD.MOV R13, RZ, RZ, -R13 ;  /* 0x000000ffff0d7224 */ /* 0x000fc400078e0a0d */
[----:B------:R-:W-:Y:S01]  /*7010*/  IMAD.MOV R11, RZ, RZ, -R11 ;  /* 0x000000ffff0b7224 */ /* 0x000fe200078e0a0b */
[----:B------:R0:W-:Y:S01]  /*7020*/  STL [R1+0x194], R3 ;  /* 0x0001940301007387 */ /* 0x0001e20000100800 */
[----:B------:R-:W-:-:S04]  /*7030*/  IMAD.HI.U32 R10, R6, R9, RZ ;  /* 0x00000009060a7227 */ /* 0x000fc800078e00ff */
[C---:B-1----:R-:W-:Y:S02]  /*7040*/  IMAD R85, R7.reuse, R13, R12 ;  /* 0x0000000d07557224 */ /* 0x042fe400078e020c */
[----:B------:R-:W-:Y:S02]  /*7050*/  IMAD R11, R7, R11, R5 ;  /* 0x0000000b070b7224 */ /* 0x000fe400078e0205 */
[C---:B------:R-:W-:Y:S02]  /*7060*/  VIADD R12, R0.reuse, 0x111 ;  /* 0x00000111000c7836 */ /* 0x040fe40000000000 */
[----:B0-----:R-:W-:Y:S01]  /*7070*/  VIADD R3, R0, 0x112 ;  /* 0x0000011200037836 */ /* 0x001fe20000000000 */
[----:B------:R0:W-:Y:S01]  /*7080*/  STL [R1+0x190], R11 ;  /* 0x0001900b01007387 */ /* 0x0001e20000100800 */
[----:B------:R-:W-:Y:S01]  /*7090*/  IMAD.HI.U32 R4, R6, R2, RZ ;  /* 0x0000000206047227 */ /* 0x000fe200078e00ff */
[----:B------:R-:W-:Y:S02]  /*70a0*/  IABS R12, R12 ;  /* 0x0000000c000c7213 */ /* 0x000fe40000000000 */
[----:B------:R-:W-:Y:S01]  /*70b0*/  IABS R5, R3 ;  /* 0x0000000300057213 */ /* 0x000fe20000000000 */
[----:B------:R-:W-:-:S02]  /*70c0*/  IMAD.MOV R10, RZ, RZ, -R10 ;  /* 0x000000ffff0a7224 */ /* 0x000fc400078e0a0a */
[----:B------:R-:W-:Y:S02]  /*70d0*/  IMAD.MOV R4, RZ, RZ, -R4 ;  /* 0x000000ffff047224 */ /* 0x000fe400078e0a04 */
[C---:B------:R-:W-:Y:S02]  /*70e0*/  IMAD R3, R7.reuse, R10, R9 ;  /* 0x0000000a07037224 */ /* 0x040fe400078e0209 */
[----:B0-----:R-:W-:Y:S02]  /*70f0*/  VIADD R11, R0, 0x113 ;  /* 0x00000113000b7836 */ /* 0x001fe40000000000 */
[----:B------:R-:W-:Y:S01]  /*7100*/  IMAD R2, R7, R4, R2 ;  /* 0x0000000407027224 */ /* 0x000fe200078e0202 */
[----:B------:R0:W-:Y:S01]  /*7110*/  STL [R1+0x18c], R3 ;  /* 0x00018c0301007387 */ /* 0x0001e20000100800 */
[C---:B------:R-:W-:Y:S01]  /*7120*/  IMAD.HI.U32 R13, R6.reuse, R12, RZ ;  /* 0x0000000c060d7227 */ /* 0x040fe200078e00ff */
[----:B------:R-:W-:Y:S02]  /*7130*/  IABS R4, R11 ;  /* 0x0000000b00047213 */ /* 0x000fe40000000000 */
[----:B------:R1:W-:Y:S01]  /*7140*/  STL [R1+0x188], R2 ;  /* 0x0001880201007387 */ /* 0x0003e20000100800 */
[----:B------:R-:W-:-:S04]  /*7150*/  IMAD.HI.U32 R11, R6, R5, RZ ;  /* 0x00000005060b7227 */ /* 0x000fc800078e00ff */
[----:B------:R-:W-:Y:S02]  /*7160*/  IMAD.MOV R13, RZ, RZ, -R13 ;  /* 0x000000ffff0d7224 */ /* 0x000fe400078e0a0d */
[C---:B0-----:R-:W-:Y:S02]  /*7170*/  VIADD R3, R0.reuse, 0x114 ;  /* 0x0000011400037836 */ /* 0x041fe40000000000 */
[----:B------:R-:W-:Y:S02]  /*7180*/  IMAD.MOV R11, RZ, RZ, -R11 ;  /* 0x000000ffff0b7224 */ /* 0x000fe400078e0a0b */
[----:B-1----:R-:W-:Y:S01]  /*7190*/  VIADD R2, R0, 0x115 ;  /* 0x0000011500027836 */ /* 0x002fe20000000000 */
        /* <DEDUP_REMOVED lines=11> */
[----:B------:R-:W-:-:S04]  /*7250*/  IMAD.HI.U32 R5, R6, R2, RZ ;  /* 0x0000000206057227 */ /* 0x000fc800078e00ff */
[C---:B-1----:R-:W-:Y:S02]  /*7260*/  VIADD R3, R0.reuse, 0x117 ;  /* 0x0000011700037836 */ /* 0x042fe40000000000 */
[C---:B------:R-:W-:Y:S01]  /*7270*/  IMAD R13, R7.reuse, R9, R4 ;  /* 0x00000009070d7224 */ /* 0x040fe200078e0204 */
[----:B------:R-:W-:Y:S01]  /*7280*/  IABS R9, R12 ;  /* 0x0000000c00097213 */ /* 0x000fe20000000000 */
[C---:B------:R-:W-:Y:S01]  /*7290*/  IMAD R10, R7.reuse, R11, R10 ;  /* 0x0000000b070a7224 */ /* 0x040fe200078e020a */
[----:B------:R-:W-:Y:S01]  /*72a0*/  IABS R4, R3 ;  /* 0x0000000300047213 */ /* 0x000fe20000000000 */
[----:B------:R-:W-:Y:S01]  /*72b0*/  IMAD.MOV R5, RZ, RZ, -R5 ;  /* 0x000000ffff057224 */ /* 0x000fe200078e0a05 */
[----:B------:R-:W-:Y:S01]  /*72c0*/  STL [R1+0x17c], R13 ;  /* 0x00017c0d01007387 */ /* 0x000fe20000100800 */
[----:B------:R-:W-:Y:S02]  /*72d0*/  VIADD R3, R0, 0x118 ;  /* 0x0000011800037836 */ /* 0x000fe40000000000 */
[----:B------:R-:W-:Y:S01]  /*72e0*/  IMAD.HI.U32 R11, R6, R4, RZ ;  /* 0x00000004060b7227 */ /* 0x000fe200078e00ff */
[----:B------:R0:W-:Y:S03]  /*72f0*/  STL [R1+0x178], R10 ;  /* 0x0001780a01007387 */ /* 0x0001e60000100800 */
[----:B------:R-:W-:Y:S01]  /*7300*/  IMAD R2, R7, R5, R2 ;  /* 0x0000000507027224 */ /* 0x000fe200078e0202 */
[----:B------:R-:W-:Y:S01]  /*7310*/  IABS R5, R3 ;  /* 0x0000000300057213 */ /* 0x000fe20000000000 */
[----:B------:R-:W-:-:S02]  /*7320*/  VIADD R12, R0, 0x119 ;  /* 0x00000119000c7836 */ /* 0x000fc40000000000 */
[----:B------:R-:W-:Y:S01]  /*7330*/  VIADD R3, R0, 0x11a ;  /* 0x0000011a00037836 */ /* 0x000fe20000000000 */
[----:B------:R1:W-:Y:S01]  /*7340*/  STL [R1+0x174], R2 ;  /* 0x0001740201007387 */ /* 0x0003e20000100800 */
[----:B------:R-:W-:Y:S02]  /*7350*/  IMAD.MOV R11, RZ, RZ, -R11 ;  /* 0x000000ffff0b7224 */ /* 0x000fe400078e0a0b */
[----:B0-----:R-:W-:-:S04]  /*7360*/  IMAD.HI.U32 R10, R6, R9, RZ ;  /* 0x00000009060a7227 */ /* 0x001fc800078e00ff */
[----:B------:R-:W-:Y:S02]  /*7370*/  IMAD.MOV R10, RZ, RZ, -R10 ;  /* 0x000000ffff0a7224 */ /* 0x000fe400078e0a0a */
[C---:B------:R-:W-:Y:S01]  /*7380*/  IMAD R88, R7.reuse, R11, R4 ;  /* 0x0000000b07587224 */ /* 0x040fe200078e0204 */
[----:B-1----:R-:W-:Y:S01]  /*7390*/  IABS R2, R12 ;  /* 0x0000000c00027213 */ /* 0x002fe20000000000 */
[----:B------:R-:W-:Y:S01]  /*73a0*/  IMAD.HI.U32 R13, R6, R5, RZ ;  /* 0x00000005060d7227 */ /* 0x000fe200078e00ff */
[----:B------:R-:W-:Y:S02]  /*73b0*/  IABS R12, R3 ;  /* 0x00000003000c7213 */ /* 0x000fe40000000000 */
[----:B------:R-:W-:Y:S01]  /*73c0*/  STL [R1+0x36d0], R88 ;  /* 0x0036d05801007387 */ /* 0x000fe20000100800 */
[----:B------:R-:W-:Y:S02]  /*73d0*/  IMAD R3, R7, R10, R9 ;  /* 0x0000000a07037224 */ /* 0x000fe400078e0209 */
[----:B------:R-:W-:-:S02]  /*73e0*/  IMAD.MOV R9, RZ, RZ, -R13 ;  /* 0x000000ffff097224 */ /* 0x000fc400078e0a0d */
[----:B------:R-:W-:Y:S01]  /*73f0*/  IMAD.MOV.U32 R4, RZ, RZ, R12 ;  /* 0x000000ffff047224 */ /* 0x000fe200078e000c */
[----:B------:R0:W-:Y:S01]  /*7400*/  STL [R1+0x170], R3 ;  /* 0x0001700301007387 */ /* 0x0001e20000100800 */
[----:B------:R-:W-:-:S04]  /*7410*/  IMAD.HI.U32 R10, R6, R2, RZ ;  /* 0x00000002060a7227 */ /* 0x000fc800078e00ff */
[----:B------:R-:W-:Y:S01]  /*7420*/  IMAD R90, R7, R9, R5 ;  /* 0x00000009075a7224 */ /* 0x000fe200078e0205 */
[----:B------:R-:W-:Y:S01]  /*7430*/  IABS R9, R14 ;  /* 0x0000000e00097213 */ /* 0x000fe20000000000 */
[----:B------:R-:W-:-:S03]  /*7440*/  IMAD.HI.U32 R11, R6, R4, RZ ;  /* 0x00000004060b7227 */ /* 0x000fc600078e00ff */
[----:B------:R-:W-:Y:S01]  /*7450*/  STL [R1+0x367c], R90 ;  /* 0x00367c5a01007387 */ /* 0x000fe20000100800 */
[C---:B0-----:R-:W-:Y:S02]  /*7460*/  VIADD R3, R0.reuse, 0x11c ;  /* 0x0000011c00037836 */ /* 0x041fe40000000000 */
[----:B------:R-:W-:Y:S02]  /*7470*/  IMAD.MOV R10, RZ, RZ, -R10 ;  /* 0x000000ffff0a7224 */ /* 0x000fe400078e0a0a */
[----:B------:R-:W-:Y:S01]  /*7480*/  IMAD.MOV R11, RZ, RZ, -R11 ;  /* 0x000000ffff0b7224 */ /* 0x000fe200078e0a0b */
[----:B------:R-:W-:Y:S01]  /*7490*/  IABS R5, R3 ;  /* 0x0000000300057213 */ /* 0x000fe20000000000 */
[C---:B------:R-:W-:Y:S02]  /*74a0*/  IMAD R87, R7.reuse, R10, R2 ;  /* 0x0000000a07577224 */ /* 0x040fe400078e0202 */
[----:B------:R-:W-:Y:S02]  /*74b0*/  VIADD R3, R0, 0x11d ;  /* 0x0000011d00037836 */ /* 0x000fe40000000000 */
[----:B------:R-:W-:Y:S01]  /*74c0*/  IMAD.MOV.U32 R2, RZ, RZ, R5 ;  /* 0x000000ffff027224 */ /* 0x000fe200078e0005 */
[----:B------:R-:W-:Y:S01]  /*74d0*/  STL [R1+0x36d4], R87 ;  /* 0x0036d45701007387 */ /* 0x000fe20000100800 */
[----:B------:R-:W-:Y:S01]  /*74e0*/  IMAD R4, R7, R11, R4 ;  /* 0x0000000b07047224 */ /* 0x000fe200078e0204 */
[----:B------:R-:W-:Y:S01]  /*74f0*/  IABS R5, R3 ;  /* 0x0000000300057213 */ /* 0x000fe20000000000 */
[----:B------:R-:W-:-:S03]  /*7500*/  IMAD.HI.U32 R10, R6, R9, RZ ;  /* 0x00000009060a7227 */ /* 0x000fc600078e00ff */
[----:B------:R0:W-:Y:S01]  /*7510*/  STL [R1+0x160], R4 ;  /* 0x0001600401007387 */ /* 0x0001e20000100800 */
[----:B------:R-:W-:Y:S02]  /*7520*/  VIADD R12, R0, 0x11e ;  /* 0x0000011e000c7836 */ /* 0x000fe40000000000 */
[----:B------:R-:W-:-:S04]  /*7530*/  IMAD.HI.U32 R11, R6, R2, RZ ;  /* 0x00000002060b7227 */ /* 0x000fc800078e00ff */
[----:B------:R-:W-:Y:S02]  /*7540*/  VIADD R3, R0, 0x11f ;  /* 0x0000011f00037836 */ /* 0x000fe40000000000 */
[----:B------:R-:W-:Y:S01]  /*7550*/  IMAD.MOV R10, RZ, RZ, -R10 ;  /* 0x000000ffff0a7224 */ /* 0x000fe200078e0a0a */
[----:B0-----:R-:W-:Y:S01]  /*7560*/  IABS R4, R12 ;  /* 0x0000000c00047213 */ /* 0x001fe20000000000 */
[----:B------:R-:W-:Y:S01]  /*7570*/  IMAD.MOV R11, RZ, RZ, -R11 ;  /* 0x000000ffff0b7224 */ /* 0x000fe200078e0a0b */
[----:B------:R-:W-:Y:S01]  /*7580*/  IABS R12, R3 ;  /* 0x00000003000c7213 */ /* 0x000fe20000000000 */
[C---:B------:R-:W-:Y:S02]  /*7590*/  IMAD R9, R7.reuse, R10, R9 ;  /* 0x0000000a07097224 */ /* 0x040fe400078e0209 */
[----:B------:R-:W-:Y:S02]  /*75a0*/  IMAD R3, R7, R11, R2 ;  /* 0x0000000b07037224 */ /* 0x000fe400078e0202 */
[C---:B------:R-:W-:Y:S01]  /*75b0*/  IMAD.HI.U32 R13, R6.reuse, R5, RZ ;  /* 0x00000005060d7227 */ /* 0x040fe200078e00ff */
[----:B------:R0:W-:Y:S03]  /*75c0*/  STL [R1+0x15c], R9 ;  /* 0x00015c0901007387 */ /* 0x0001e60000100800 */
[----:B------:R-:W-:Y:S01]  /*75d0*/  IMAD.HI.U32 R10, R6, R4, RZ ;  /* 0x00000004060a7227 */ /* 0x000fe200078e00ff */
[----:B------:R1:W-:Y:S03]  /*75e0*/  STL [R1+0x158], R3 ;  /* 0x0001580301007387 */ /* 0x0003e60000100800 */
[----:B------:R-:W-:-:S02]  /*75f0*/  IMAD.MOV.U32 R2, RZ, RZ, R12 ;  /* 0x000000ffff027224 */ /* 0x000fc400078e000c */
[C---:B------:R-:W-:Y:S02]  /*7600*/  VIADD R14, R0.reuse, 0x120 ;  /* 0x00000120000e7836 */ /* 0x040fe40000000000 */
[----:B0-----:R-:W-:Y:S02]  /*7610*/  IMAD.MOV R9, RZ, RZ, -R13 ;  /* 0x000000ffff097224 */ /* 0x001fe400078e0a0d */
[----:B------:R-:W-:Y:S02]  /*7620*/  IMAD.MOV R10, RZ, RZ, -R10 ;  /* 0x000000ffff0a7224 */ /* 0x000fe400078e0a0a */
[----:B-1----:R-:W-:Y:S02]  /*7630*/  VIADD R3, R0, 0x121 ;  /* 0x0000012100037836 */ /* 0x002fe40000000000 */
[----:B------:R-:W-:-:S04]  /*7640*/  IMAD.HI.U32 R11, R6, R2, RZ ;  /* 0x00000002060b7227 */ /* 0x000fc800078e00ff */
[C---:B------:R-:W-:Y:S01]  /*7650*/  IMAD R12, R7.reuse, R9, R5 ;  /* 0x00000009070c7224 */ /* 0x040fe200078e0205 */
[----:B------:R-:W-:Y:S01]  /*7660*/  IABS R9, R14 ;  /* 0x0000000e00097213 */ /* 0x000fe20000000000 */
[C---:B------:R-:W-:Y:S01]  /*7670*/  IMAD R4, R7.reuse, R10, R4 ;  /* 0x0000000a07047224 */ /* 0x040fe200078e0204 */
[----:B------:R-:W-:Y:S01]  /*7680*/  IABS R5, R3 ;  /* 0x0000000300057213 */ /* 0x000fe20000000000 */
[----:B------:R-:W-:Y:S01]  /*7690*/  IMAD.MOV R11, RZ, RZ, -R11 ;  /* 0x000000ffff0b7224 */ /* 0x000fe200078e0a0b */
[----:B------:R0:W-:Y:S01]  /*76a0*/  STL [R1+0x154], R12 ;  /* 0x0001540c01007387 */ /* 0x0001e20000100800 */
[----:B------:R-:W-:Y:S02]  /*76b0*/  VIADD R3, R0, 0x122 ;  /* 0x0000012200037836 */ /* 0x000fe40000000000 */
[----:B------:R-:W-:Y:S01]  /*76c0*/  IMAD R2, R7, R11, R2 ;  /* 0x0000000b07027224 */ /* 0x000fe200078e0202 */
[----:B------:R1:W-:Y:S01]  /*76d0*/  STL [R1+0x150], R4 ;  /* 0x0001500401007387 */ /* 0x0003e20000100800 */
[----:B------:R-:W-:-:S03]  /*76e0*/  IMAD.HI.U32 R10, R6, R9, RZ ;  /* 0x00000009060a7227 */ /* 0x000fc600078e00ff */
[----:B------:R2:W-:Y:S01]  /*76f0*/  STL [R1+0x14c], R2 ;  /* 0x00014c0201007387 */ /* 0x0005e20000100800 */
[----:B------:R-:W-:Y:S02]  /*7700*/  IMAD.MOV R10, RZ, RZ, -R10 ;  /* 0x000000ffff0a7224 */ /* 0x000fe400078e0a0a */
[C---:B0-----:R-:W-:Y:S02]  /*7710*/  VIADD R12, R0.reuse, 0x123 ;  /* 0x00000123000c7836 */ /* 0x041fe40000000000 */
[----:B------:R-:W-:Y:S02]  /*7720*/  IMAD R9, R7, R10, R9 ;  /* 0x0000000a07097224 */ /* 0x000fe400078e0209 */
[----:B-1----:R-:W-:Y:S01]  /*7730*/  IMAD.MOV.U32 R4, RZ, RZ, R5 ;  /* 0x000000ffff047224 */ /* 0x002fe200078e0005 */
[----:B------:R-:W-:Y:S01]  /*7740*/  IABS R5, R3 ;  /* 0x0000000300057213 */ /* 0x000fe20000000000 */
[----:B------:R-:W-:Y:S01]  /*7750*/  VIADD R3, R0, 0x124 ;  /* 0x0000012400037836 */ /* 0x000fe20000000000 */
[----:B--2---:R-:W-:Y:S01]  /*7760*/  IABS R2, R12 ;  /* 0x0000000c00027213 */ /* 0x004fe20000000000 */
[----:B------:R-:W-:Y:S01]  /*7770*/  IMAD.HI.U32 R11, R6, R4, RZ ;  /* 0x00000004060b7227 */ /* 0x000fe200078e00ff */
[----:B------:R0:W-:Y:S02]  /*7780*/  STL [R1+0x148], R9 ;  /* 0x0001480901007387 */ /* 0x0001e40000100800 */
[----:B------:R-:W-:Y:S01]  /*7790*/  IABS R12, R3 ;  /* 0x00000003000c7213 */ /* 0x000fe20000000000 */
[----:B------:R-:W-:-:S02]  /*77a0*/  IMAD.MOV R11, RZ, RZ, -R11 ;  /* 0x000000ffff0b7224 */ /* 0x000fc400078e0a0b */
[----:B------:R-:W-:-:S04]  /*77b0*/  IMAD.HI.U32 R13, R6, R5, RZ ;  /* 0x00000005060d7227 */ /* 0x000fc800078e00ff */
[----:B------:R-:W-:-:S04]  /*77c0*/  IMAD.HI.U32 R10, R6, R2, RZ ;  /* 0x00000002060a7227 */ /* 0x000fc800078e00ff */
[----:B------:R-:W-:Y:S02]  /*77d0*/  IMAD R3, R7, R11, R4 ;  /* 0x0000000b07037224 */ /* 0x000fe400078e0204 */
[----:B------:R-:W-:Y:S02]  /*77e0*/  IMAD.MOV.U32 R4, RZ, RZ, R12 ;  /* 0x000000ffff047224 */ /* 0x000fe400078e000c */
[----:B0-----:R-:W-:Y:S01]  /*77f0*/  IMAD.MOV R9, RZ, RZ, -R13 ;  /* 0x000000ffff097224 */ /* 0x001fe200078e0a0d */
[----:B------:R0:W-:Y:S01]  /*7800*/  STL [R1+0x144], R3 ;  /* 0x0001440301007387 */ /* 0x0001e20000100800 */
[----:B------:R-:W-:Y:S02]  /*7810*/  IMAD.MOV R10, RZ, RZ, -R10 ;  /* 0x000000ffff0a7224 */ /* 0x000fe400078e0a0a */
[----:B------:R-:W-:Y:S02]  /*7820*/  VIADD R14, R0, 0x125 ;  /* 0x00000125000e7836 */ /* 0x000fe40000000000 */
[----:B------:R-:W-:-:S04]  /*7830*/  IMAD.HI.U32 R11, R6, R4, RZ ;  /* 0x00000004060b7227 */ /* 0x000fc800078e00ff */
[C---:B------:R-:W-:Y:S01]  /*7840*/  IMAD R12, R7.reuse, R9, R5 ;  /* 0x00000009070c7224 */ /* 0x040fe200078e0205 */
[----:B------:R-:W-:Y:S01]  /*7850*/  IABS R5, R14 ;  /* 0x0000000e00057213 */ /* 0x000fe20000000000 */
[C---:B0-----:R-:W-:Y:S02]  /*7860*/  VIADD R3, R0.reuse, 0x126 ;  /* 0x0000012600037836 */ /* 0x041fe40000000000 */
[----:B------:R-:W-:Y:S01]  /*7870*/  IMAD R10, R7, R10, R2 ;  /* 0x0000000a070a7224 */ /* 0x000fe200078e0202 */
[----:B------:R-:W-:Y:S01]  /*7880*/  STL [R1+0x140], R12 ;  /* 0x0001400c01007387 */ /* 0x000fe20000100800 */
[----:B------:R-:W-:Y:S01]  /*7890*/  IMAD.MOV R11, RZ, RZ, -R11 ;  /* 0x000000ffff0b7224 */ /* 0x000fe200078e0a0b */
[----:B------:R-:W-:Y:S01]  /*78a0*/  IABS R9, R3 ;  /* 0x0000000300097213 */ /* 0x000fe20000000000 */
[----:B------:R-:W-:Y:S01]  /*78b0*/  VIADD R3, R0, 0x127 ;  /* 0x0000012700037836 */ /* 0x000fe20000000000 */
[----:B------:R0:W-:Y:S01]  /*78c0*/  STL [R1+0x13c], R10 ;  /* 0x00013c0a01007387 */ /* 0x0001e20000100800 */
[----:B------:R-:W-:-:S02]  /*78d0*/  IMAD.MOV.U32 R2, RZ, RZ, R5 ;  /* 0x000000ffff027224 */ /* 0x000fc400078e0005 */
[----:B------:R-:W-:Y:S02]  /*78e0*/  IMAD.MOV.U32 R5, RZ, RZ, R9 ;  /* 0x000000ffff057224 */ /* 0x000fe400078e0009 */
[C---:B------:R-:W-:Y:S02]  /*78f0*/  VIADD R9, R0.reuse, 0x128 ;  /* 0x0000012800097836 */ /* 0x040fe40000000000 */
[----:B------:R-:W-:Y:S02]  /*7900*/  VIADD R14, R0, 0x12a ;  /* 0x0000012a000e7836 */ /* 0x000fe40000000000 */
[----:B------:R-:W-:Y:S01]  /*7910*/  IMAD.MOV.U32 R87, RZ, RZ, R54 ;  /* 0x000000ffff577224 */ /* 0x000fe200078e0036 */
[----:B------:R-:W-:Y:S01]  /*7920*/  IABS R9, R9 ;  /* 0x0000000900097213 */ /* 0x000fe20000000000 */
[----:B0-----:R-:W-:Y:S01]  /*7930*/  IMAD R10, R7, R11, R4 ;  /* 0x0000000b070a7224 */ /* 0x001fe200078e0204 */
[----:B------:R-:W-:Y:S01]  /*7940*/  IABS R4, R3 ;  /* 0x0000000300047213 */ /* 0x000fe20000000000 */
[----:B------:R-:W-:-:S03]  /*7950*/  IMAD.HI.U32 R11, R6, R5, RZ ;  /* 0x00000005060b7227 */ /* 0x000fc600078e00ff */
[----:B------:R0:W-:Y:S01]  /*7960*/  STL [R1+0x138], R10 ;  /* 0x0001380a01007387 */ /* 0x0001e20000100800 */
[----:B------:R-:W-:Y:S02]  /*7970*/  VIADD R3, R0, 0x129 ;  /* 0x0000012900037836 */ /* 0x000fe40000000000 */
[----:B------:R-:W-:Y:S02]  /*7980*/  IMAD.MOV R11, RZ, RZ, -R11 ;  /* 0x000000ffff0b7224 */ /* 0x000fe400078e0a0b */
[----:B------:R-:W-:Y:S01]  /*7990*/  IMAD.HI.U32 R13, R6, R4, RZ ;  /* 0x00000004060d7227 */ /* 0x000fe200078e00ff */
[----:B------:R-:W-:-:S03]  /*79a0*/  IABS R12, R3 ;  /* 0x00000003000c7213 */ /* 0x000fc60000000000 */
[----:B------:R-:W-:Y:S02]  /*79b0*/  IMAD.MOV.U32 R88, RZ, RZ, R55 ;  /* 0x000000ffff587224 */ /* 0x000fe400078e0037 */
[----:B0-----:R-:W-:-:S04]  /*79c0*/  IMAD.HI.U32 R10, R6, R2, RZ ;  /* 0x00000002060a7227 */ /* 0x001fc800078e00ff */
[----:B------:R-:W-:-:S04]  /*79d0*/  IMAD.MOV R10, RZ, RZ, -R10 ;  /* 0x000000ffff0a7224 */ /* 0x000fc800078e0a0a */
[C---:B------:R-:W-:Y:S02]  /*79e0*/  IMAD R3, R7.reuse, R10, R2 ;  /* 0x0000000a07037224 */ /* 0x040fe400078e0202 */
[----:B------:R-:W-:Y:S02]  /*79f0*/  IMAD R2, R7, R11, R5 ;  /* 0x0000000b07027224 */ /* 0x000fe400078e0205 */
[----:B------:R-:W-:Y:S01]  /*7a00*/  IMAD.MOV.U32 R5, RZ, RZ, R12 ;  /* 0x000000ffff057224 */ /* 0x000fe200078e000c */
[----:B------:R0:W-:Y:S01]  /*7a10*/  STL [R1+0x134], R3 ;  /* 0x0001340301007387 */ /* 0x0001e20000100800 */
[----:B------:R-:W-:-:S03]  /*7a20*/  IMAD.HI.U32 R10, R6, R9, RZ ;  /* 0x00000009060a7227 */ /* 0x000fc600078e00ff */
[----:B------:R1:W-:Y:S01]  /*7a30*/  STL [R1+0x130], R2 ;  /* 0x0001300201007387 */ /* 0x0003e20000100800 */
[----:B------:R-:W-:-:S04]  /*7a40*/  IMAD.HI.U32 R11, R6, R5, RZ ;  /* 0x00000005060b7227 */ /* 0x000fc800078e00ff */
[----:B------:R-:W-:Y:S02]  /*7a50*/  IMAD.MOV R10, RZ, RZ, -R10 ;  /* 0x000000ffff0a7224 */ /* 0x000fe400078e0a0a */
[C---:B0-----:R-:W-:Y:S02]  /*7a60*/  VIADD R3, R0.reuse, 0x12b ;  /* 0x0000012b00037836 */ /* 0x041fe40000000000 */
[----:B------:R-:W-:Y:S02]  /*7a70*/  IMAD.MOV R11, RZ, RZ, -R11 ;  /* 0x000000ffff0b7224 */ /* 0x000fe400078e0a0b */
[----:B-1----:R-:W-:Y:S02]  /*7a80*/  IMAD.MOV R2, RZ, RZ, -R13 ;  /* 0x000000ffff027224 */ /* 0x002fe400078e0a0d */
[C---:B------:R-:W-:Y:S02]  /*7a90*/  IMAD R9, R7.reuse, R10, R9 ;  /* 0x0000000a07097224 */ /* 0x040fe400078e0209 */
[C---:B------:R-:W-:Y:S01]  /*7aa0*/  IMAD R12, R7.reuse, R2, R4 ;  /* 0x00000002070c7224 */ /* 0x040fe200078e0204 */
[----:B------:R-:W-:Y:S01]  /*7ab0*/  IABS R4, R3 ;  /* 0x0000000300047213 */ /* 0x000fe20000000000 */
[----:B------:R-:W-:Y:S01]  /*7ac0*/  IMAD R5, R7, R11, R5 ;  /* 0x0000000b07057224 */ /* 0x000fe200078e0205 */
[----:B------:R-:W-:Y:S01]  /*7ad0*/  IABS R2, R14 ;  /* 0x0000000e00027213 */ /* 0x000fe20000000000 */
[C---:B------:R-:W-:Y:S01]  /*7ae0*/  VIADD R3, R0.reuse, 0x12c ;  /* 0x0000012c00037836 */ /* 0x040fe20000000000 */
[----:B------:R-:W-:Y:S01]  /*7af0*/  STL [R1+0x12c], R12 ;  /* 0x00012c0c01007387 */ /* 0x000fe20000100800 */
[----:B------:R-:W-:-:S02]  /*7b00*/  VIADD R10, R0, 0x12d ;  /* 0x0000012d000a7836 */ /* 0x000fc40000000000 */
[C---:B------:R-:W-:Y:S01]  /*7b10*/  VIADD R14, R0.reuse, 0x12f ;  /* 0x0000012f000e7836 */ /* 0x040fe20000000000 */
[----:B------:R0:W-:Y:S02]  /*7b20*/  STL [R1+0x128], R9 ;  /* 0x0001280901007387 */ /* 0x0001e40000100800 */
[----:B------:R-:W-:Y:S02]  /*7b30*/  IABS R10, R10 ;  /* 0x0000000a000a7213 */ /* 0x000fe40000000000 */
[----:B------:R1:W-:Y:S01]  /*7b40*/  STL [R1+0x124], R5 ;  /* 0x0001240501007387 */ /* 0x0003e20000100800 */
[----:B0-----:R-:W-:Y:S01]  /*7b50*/  IMAD.MOV.U32 R9, RZ, RZ, R4 ;  /* 0x000000ffff097224 */ /* 0x001fe200078e0004 */
[----:B------:R-:W-:Y:S01]  /*7b60*/  IABS R4, R3 ;  /* 0x0000000300047213 */ /* 0x000fe20000000000 */
[----:B------:R-:W-:Y:S02]  /*7b70*/  VIADD R3, R0, 0x12e ;  /* 0x0000012e00037836 */ /* 0x000fe40000000000 */
[----:B-1----:R-:W-:-:S03]  /*7b80*/  IMAD.HI.U32 R5, R6, R2, RZ ;  /* 0x0000000206057227 */ /* 0x002fc600078e00ff */
[----:B------:R-:W-:Y:S01]  /*7b90*/  IABS R12, R3 ;  /* 0x00000003000c7213 */ /* 0x000fe20000000000 */
[----:B------:R-:W-:-:S04]  /*7ba0*/  IMAD.HI.U32 R11, R6, R9, RZ ;  /* 0x00000009060b7227 */ /* 0x000fc800078e00ff */
[----:B------:R-:W-:Y:S02]  /*7bb0*/  IMAD.MOV R5, RZ, RZ, -R5 ;  /* 0x000000ffff057224 */ /* 0x000fe400078e0a05 */
[----:B------:R-:W-:Y:S02]  /*7bc0*/  IMAD.MOV R11, RZ, RZ, -R11 ;  /* 0x000000ffff0b7224 */ /* 0x000fe400078e0a0b */
[C---:B------:R-:W-:Y:S02]  /*7bd0*/  IMAD R3, R7.reuse, R5, R2 ;  /* 0x0000000507037224 */ /* 0x040fe400078e0202 */
[----:B------:R-:W-:Y:S02]  /*7be0*/  IMAD R2, R7, R11, R9 ;  /* 0x0000000b07027224 */ /* 0x000fe400078e0209 */
[C---:B------:R-:W-:Y:S01]  /*7bf0*/  IMAD.HI.U32 R13, R6.reuse, R4, RZ ;  /* 0x00000004060d7227 */ /* 0x040fe200078e00ff */
[----:B------:R-:W-:Y:S03]  /*7c00*/  STL [R1+0x120], R3 ;  /* 0x0001200301007387 */ /* 0x000fe60000100800 */
[----:B------:R-:W-:Y:S01]  /*7c10*/  IMAD.MOV.U32 R5, RZ, RZ, R12 ;  /* 0x000000ffff057224 */ /* 0x000fe200078e000c */
[----:B------:R0:W-:Y:S01]  /*7c20*/  STL [R1+0x11c], R2 ;  /* 0x00011c0201007387 */ /* 0x0001e20000100800 */
[----:B------:R-:W-:-:S04]  /*7c30*/  IMAD.HI.U32 R9, R6, R10, RZ ;  /* 0x0000000a06097227 */ /* 0x000fc800078e00ff */
[----:B------:R-:W-:-:S04]  /*7c40*/  IMAD.HI.U32 R12, R6, R5, RZ ;  /* 0x00000005060c7227 */ /* 0x000fc800078e00ff */
[----:B------:R-:W-:Y:S02]  /*7c50*/  IMAD.MOV R11, RZ, RZ, -R9 ;  /* 0x000000ffff0b7224 */ /* 0x000fe400078e0a09 */
[----:B0-----:R-:W-:Y:S02]  /*7c60*/  IMAD.MOV R2, RZ, RZ, -R13 ;  /* 0x000000ffff027224 */ /* 0x001fe400078e0a0d */
[C---:B------:R-:W-:Y:S02]  /*7c70*/  VIADD R3, R0.reuse, 0x130 ;  /* 0x0000013000037836 */ /* 0x040fe40000000000 */
[C---:B------:R-:W-:Y:S01]  /*7c80*/  IMAD R4, R7.reuse, R2, R4 ;  /* 0x0000000207047224 */ /* 0x040fe200078e0204 */
[----:B------:R-:W-:Y:S01]  /*7c90*/  IABS R2, R14 ;  /* 0x0000000e00027213 */ /* 0x000fe20000000000 */
[----:B------:R-:W-:Y:S01]  /*7ca0*/  IMAD R10, R7, R11, R10 ;  /* 0x0000000b070a7224 */ /* 0x000fe200078e020a */
[----:B------:R-:W-:Y:S01]  /*7cb0*/  IABS R9, R3 ;  /* 0x0000000300097213 */ /* 0x000fe20000000000 */
[C---:B------:R-:W-:Y:S01]  /*7cc0*/  VIADD R3, R0.reuse, 0x131 ;  /* 0x0000013100037836 */ /* 0x040fe20000000000 */
[----:B------:R0:W-:Y:S01]  /*7cd0*/  STL [R1+0x118], R4 ;  /* 0x0001180401007387 */ /* 0x0001e20000100800 */
[----:B------:R-:W-:-:S02]  /*7ce0*/  VIADD R14, R0, 0x134 ;  /* 0x00000134000e7836 */ /* 0x000fc40000000000 */
[----:B------:R-:W-:Y:S01]  /*7cf0*/  IMAD.HI.U32 R11, R6, R9, RZ ;  /* 0x00000009060b7227 */ /* 0x000fe200078e00ff */
[----:B------:R1:W-:Y:S03]  /*7d00*/  STL [R1+0x114], R10 ;  /* 0x0001140a01007387 */ /* 0x0003e60000100800 */
[----:B------:R-:W-:Y:S02]  /*7d10*/  IMAD.MOV R11, RZ, RZ, -R11 ;  /* 0x000000ffff0b7224 */ /* 0x000fe400078e0a0b */
[----:B0-----:R-:W-:-:S04]  /*7d20*/  IMAD.MOV R4, RZ, RZ, -R12 ;  /* 0x000000ffff047224 */ /* 0x001fc800078e0a0c */
[----:B------:R-:W-:Y:S01]  /*7d30*/  IMAD R5, R7, R4, R5 ;  /* 0x0000000407057224 */ /* 0x000fe200078e0205 */
[----:B------:R-:W-:Y:S01]  /*7d40*/  IABS R4, R3 ;  /* 0x0000000300047213 */ /* 0x000fe20000000000 */
[C---:B------:R-:W-:Y:S02]  /*7d50*/  VIADD R3, R0.reuse, 0x133 ;  /* 0x0000013300037836 */ /* 0x040fe40000000000 */
[----:B-1----:R-:W-:Y:S01]  /*7d60*/  VIADD R10, R0, 0x132 ;  /* 0x00000132000a7836 */ /* 0x002fe20000000000 */
[----:B------:R0:W-:Y:S01]  /*7d70*/  STL [R1+0x110], R5 ;  /* 0x0001100501007387 */ /* 0x0001e20000100800 */
[C---:B------:R-:W-:Y:S01]  /*7d80*/  IMAD.HI.U32 R13, R6.reuse, R4, RZ ;  /* 0x00000004060d7227 */ /* 0x040fe200078e00ff */
[----:B------:R-:W-:Y:S02]  /*7d90*/  IABS R12, R3 ;  /* 0x00000003000c7213 */ /* 0x000fe40000000000 */
[----:B------:R-:W-:Y:S01]  /*7da0*/  IABS R10, R10 ;  /* 0x0000000a000a7213 */ /* 0x000fe20000000000 */
        /* <DEDUP_REMOVED lines=11> */
[C---:B------:R-:W-:Y:S02]  /*7e60*/  IMAD R10, R7.reuse, R11, R10 ;  /* 0x0000000b070a7224 */ /* 0x040fe400078e020a */
[----:B-1----:R-:W-:Y:S01]  /*7e70*/  IMAD.MOV R2, RZ, RZ, -R13 ;  /* 0x000000ffff027224 */ /* 0x002fe200078e0a0d */
[----:B------:R-:W-:Y:S01]  /*7e80*/  IABS R9, R3 ;  /* 0x0000000300097213 */ /* 0x000fe20000000000 */
[----:B------:R-:W-:Y:S01]  /*7e90*/  VIADD R3, R0, 0x136 ;  /* 0x0000013600037836 */ /* 0x000fe20000000000 */
[----:B------:R0:W-:Y:S01]  /*7ea0*/  STL [R1+0x100], R10 ;  /* 0x0001000a01007387 */ /* 0x0001e20000100800 */
[----:B------:R-:W-:Y:S01]  /*7eb0*/  IMAD R89, R7, R2, R4 ;  /* 0x0000000207597224 */ /* 0x000fe200078e0204 */
[----:B------:R-:W-:Y:S01]  /*7ec0*/  IABS R2, R14 ;  /* 0x0000000e00027213 */ /* 0x000fe20000000000 */
[----:B------:R-:W-:-:S02]  /*7ed0*/  IMAD.MOV R4, RZ, RZ, -R12 ;  /* 0x000000ffff047224 */ /* 0x000fc400078e0a0c */
[----:B------:R-:W-:-:S04]  /*7ee0*/  IMAD.HI.U32 R11, R6, R9, RZ ;  /* 0x00000009060b7227 */ /* 0x000fc800078e00ff */
[----:B------:R-:W-:Y:S01]  /*7ef0*/  IMAD R5, R7, R4, R5 ;  /* 0x0000000407057224 */ /* 0x000fe200078e0205 */
[----:B------:R-:W-:Y:S01]  /*7f00*/  IABS R4, R3 ;  /* 0x0000000300047213 */ /* 0x000fe20000000000 */
[C---:B------:R-:W-:Y:S02]  /*7f10*/  VIADD R3, R0.reuse, 0x138 ;  /* 0x0000013800037836 */ /* 0x040fe40000000000 */
[----:B------:R-:W-:Y:S01]  /*7f20*/  IMAD.MOV R11, RZ, RZ, -R11 ;  /* 0x000000ffff0b7224 */ /* 0x000fe200078e0a0b */
[----:B------:R1:W-:Y:S01]  /*7f30*/  STL [R1+0xfc], R5 ;  /* 0x0000fc0501007387 */ /* 0x0003e20000100800 */
[----:B0-----:R-:W-:Y:S01]  /*7f40*/  VIADD R10, R0, 0x137 ;  /* 0x00000137000a7836 */ /* 0x001fe20000000000 */
[----:B------:R-:W-:Y:S01]  /*7f50*/  IABS R12, R3 ;  /* 0x00000003000c7213 */ /* 0x000fe20000000000 */
[----:B------:R-:W-:-:S03]  /*7f60*/  IMAD.HI.U32 R13, R6, R4, RZ ;  /* 0x00000004060d7227 */ /* 0x000fc600078e00ff */
[----:B------:R-:W-:Y:S01]  /*7f70*/  IABS R10, R10 ;  /* 0x0000000a000a7213 */ /* 0x000fe20000000000 */
[----:B------:R-:W-:Y:S02]  /*7f80*/  VIADD R14, R0, 0x139 ;  /* 0x00000139000e7836 */ /* 0x000fe40000000000 */
[----:B-1----:R-:W-:-:S04]  /*7f90*/  IMAD.HI.U32 R5, R6, R2, RZ ;  /* 0x0000000206057227 */ /* 0x002fc800078e00ff */
        /* <DEDUP_REMOVED lines=13> */
[----:B------:R-:W-:Y:S02]  /*8070*/  VIADD R3, R0, 0x13b ;  /* 0x0000013b00037836 */ /* 0x000fe40000000000 */
[----:B------:R-:W-:Y:S01]  /*8080*/  IMAD R4, R7, R2, R4 ;  /* 0x0000000207047224 */ /* 0x000fe200078e0204 */
[----:B------:R-:W-:Y:S01]  /*8090*/  IABS R2, R14 ;  /* 0x0000000e00027213 */ /* 0x000fe20000000000 */
[----:B------:R-:W-:-:S03]  /*80a0*/  IMAD.HI.U32 R11, R6, R9, RZ ;  /* 0x00000009060b7227 */ /* 0x000fc600078e00ff */
[----:B------:R0:W-:Y:S01]  /*80b0*/  STL [R1+0xf0], R4 ;  /* 0x0000f00401007387 */ /* 0x0001e20000100800 */
[----:B------:R-:W-:Y:S02]  /*80c0*/  IMAD.MOV R11, RZ, RZ, -R11 ;  /* 0x000000ffff0b7224 */ /* 0x000fe400078e0a0b */
[----:B------:R-:W-:Y:S01]  /*80d0*/  VIADD R14, R0, 0x13e ;  /* 0x0000013e000e7836 */ /* 0x000fe20000000000 */
[----:B------:R1:W-:Y:S01]  /*80e0*/  STL [R1+0xec], R10 ;  /* 0x0000ec0a01007387 */ /* 0x0003e20000100800 */
        /* <DEDUP_REMOVED lines=31> */
[----:B------:R-:W-:Y:S02]  /*82e0*/  IMAD R91, R7, R11, R9 ;  /* 0x0000000b075b7224 */ /* 0x000fe400078e0209 */
        /* <DEDUP_REMOVED lines=9> */
[----:B------:R-:W-:Y:S04]  /*8380*/  STL [R1+0x3668], R91 ;  /* 0x0036685b01007387 */ /* 0x000fe80000100800 */
[----:B------:R-:W-:-:S04]  /*8390*/  IMAD.HI.U32 R9, R6, R10, RZ ;  /* 0x0000000a06097227 */ /* 0x000fc800078e00ff */
[----:B0-----:R-:W-:-:S04]  /*83a0*/  IMAD.HI.U32 R5, R6, R2, RZ ;  /* 0x0000000206057227 */ /* 0x001fc800078e00ff */
[----:B------:R-:W-:Y:S02]  /*83b0*/  IMAD.MOV R5, RZ, RZ, -R5 ;  /* 0x000000ffff057224 */ /* 0x000fe400078e0a05 */
[----:B------:R-:W-:Y:S01]  /*83c0*/  IMAD.MOV R11, RZ, RZ, -R9 ;  /* 0x000000ffff0b7224 */ /* 0x000fe200078e0a09 */
[----:B------:R-:W-:Y:S01]  /*83d0*/  IABS R9, R14 ;  /* 0x0000000e00097213 */ /* 0x000fe20000000000 */
[C---:B------:R-:W-:Y:S02]  /*83e0*/  IMAD R2, R7.reuse, R5, R2 ;  /* 0x0000000507027224 */ /* 0x040fe400078e0202 */
[----:B------:R-:W-:Y:S02]  /*83f0*/  IMAD.MOV.U32 R5, RZ, RZ, R12 ;  /* 0x000000ffff057224 */ /* 0x000fe400078e000c */
[----:B------:R-:W-:Y:S01]  /*8400*/  IMAD R10, R7, R11, R10 ;  /* 0x0000000b070a7224 */ /* 0x000fe200078e020a */
        /* <DEDUP_REMOVED lines=8> */
[----:B------:R-:W-:Y:S02]  /*8490*/  IMAD.MOV R4, RZ, RZ, -R12 ;  /* 0x000000ffff047224 */ /* 0x000fe400078e0a0c */
[----:B------:R-:W-:Y:S01]  /*84a0*/  VIADD R15, R0, 0x178 ;  /* 0x00000178000f7836 */ /* 0x000fe20000000000 */
[----:B------:R0:W-:Y:S01]  /*84b0*/  STL [R1+0x369c], R3 ;  /* 0x00369c0301007387 */ /* 0x0001e20000100800 */
[----:B------:R-:W-:-:S03]  /*84c0*/  IMAD R5, R7, R4, R5 ;  /* 0x0000000407057224 */ /* 0x000fc600078e0205 */
[----:B------:R1:W-:Y:S01]  /*84d0*/  STL [R1+0xc4], R10 ;  /* 0x0000c40a01007387 */ /* 0x0003e20000100800 */
[----:B------:R-:W-:-:S03]  /*84e0*/  IABS R15, R15 ;  /* 0x0000000f000f7213 */ /* 0x000fc60000000000 */
[----:B------:R2:W-:Y:S01]  /*84f0*/  STL [R1+0xc0], R5 ;  /* 0x0000c00501007387 */ /* 0x0005e20000100800 */
[C---:B0-----:R-:W-:Y:S02]  /*8500*/  VIADD R3, R0.reuse, 0x145 ;  /* 0x0000014500037836 */ /* 0x041fe40000000000 */
[----:B-1----:R-:W-:-:S03]  /*8510*/  VIADD R10, R0, 0x146 ;  /* 0x00000146000a7836 */ /* 0x002fc60000000000 */
[----:B------:R-:W-:Y:S01]  /*8520*/  IABS R4, R3 ;  /* 0x0000000300047213 */ /* 0x000fe20000000000 */
[----:B------:R-:W-:Y:S02]  /*8530*/  VIADD R3, R0, 0x147 ;  /* 0x0000014700037836 */ /* 0x000fe40000000000 */
[C---:B--2---:R-:W-:Y:S01]  /*8540*/  IMAD.HI.U32 R5, R6.reuse, R2, RZ ;  /* 0x0000000206057227 */ /* 0x044fe200078e00ff */
[----:B------:R-:W-:Y:S02]  /*8550*/  IABS R10, R10 ;  /* 0x0000000a000a7213 */ /* 0x000fe40000000000 */
[----:B------:R-:W-:Y:S01]  /*8560*/  IABS R12, R3 ;  /* 0x00000003000c7213 */ /* 0x000fe20000000000 */
        /* <DEDUP_REMOVED lines=113> */
[C---:B------:R-:W-:Y:S01]  /*8c80*/  VIADD R14, R0.reuse, 0x15c ;  /* 0x0000015c000e7836 */ /* 0x040fe20000000000 */
[----:B------:R1:W-:Y:S01]  /*8c90*/  STL [R1+0x74], R10 ;  /* 0x0000740a01007387 */ /* 0x0003e20000100800 */
[C---:B------:R-:W-:Y:S02]  /*8ca0*/  IMAD R57, R7.reuse, R11, R9 ;  /* 0x0000000b07397224 */ /* 0x040fe400078e0209 */
[----:B0-----:R-:W-:Y:S02]  /*8cb0*/  IMAD.MOV R4, RZ, RZ, -R12 ;  /* 0x000000ffff047224 */ /* 0x001fe400078e0a0c */
[----:B------:R-:W-:Y:S02]  /*8cc0*/  VIADD R12, R0, 0x15a ;  /* 0x0000015a000c7836 */ /* 0x000fe40000000000 */
[----:B------:R-:W-:Y:S01]  /*8cd0*/  IMAD R91, R7, R4, R5 ;  /* 0x00000004075b7224 */ /* 0x000fe200078e0205 */
[----:B------:R-:W-:Y:S01]  /*8ce0*/  IABS R4, R3 ;  /* 0x0000000300047213 */ /* 0x000fe20000000000 */
[----:B------:R-:W-:Y:S01]  /*8cf0*/  IMAD.HI.U32 R5, R6, R2, RZ ;  /* 0x0000000206057227 */ /* 0x000fe200078e00ff */
[----:B-1----:R-:W-:-:S03]  /*8d00*/  IABS R10, R12 ;  /* 0x0000000c000a7213 */ /* 0x002fc60000000000 */
[----:B------:R-:W-:Y:S02]  /*8d10*/  VIADD R3, R0, 0x15b ;  /* 0x0000015b00037836 */ /* 0x000fe40000000000 */
[----:B------:R-:W-:Y:S02]  /*8d20*/  IMAD.MOV R5, RZ, RZ, -R5 ;  /* 0x000000ffff057224 */ /* 0x000fe400078e0a05 */
[----:B------:R-:W-:Y:S01]  /*8d30*/  IMAD.HI.U32 R13, R6, R4, RZ ;  /* 0x00000004060d7227 */ /* 0x000fe200078e00ff */
[----:B------:R-:W-:-:S03]  /*8d40*/  IABS R12, R3 ;  /* 0x00000003000c7213 */ /* 0x000fc60000000000 */
[----:B------:R-:W-:Y:S02]  /*8d50*/  IMAD R2, R7, R5, R2 ;  /* 0x0000000507027224 */ /* 0x000fe400078e0202 */
[----:B------:R-:W-:Y:S02]  /*8d60*/  IMAD.MOV.U32 R5, RZ, RZ, R12 ;  /* 0x000000ffff057224 */ /* 0x000fe400078e000c */
[C---:B------:R-:W-:Y:S01]  /*8d70*/  IMAD.HI.U32 R9, R6.reuse, R10, RZ ;  /* 0x0000000a06097227 */ /* 0x040fe200078e00ff */
[----:B------:R0:W-:Y:S03]  /*8d80*/  STL [R1+0x6c], R2 ;  /* 0x00006c0201007387 */ /* 0x0001e60000100800 */
[----:B------:R-:W-:-:S04]  /*8d90*/  IMAD.HI.U32 R12, R6, R5, RZ ;  /* 0x00000005060c7227 */ /* 0x000fc800078e00ff */
[----:B------:R-:W-:Y:S02]  /*8da0*/  IMAD.MOV R11, RZ, RZ, -R9 ;  /* 0x000000ffff0b7224 */ /* 0x000fe400078e0a09 */
[----:B------:R-:W-:Y:S02]  /*8db0*/  VIADD R3, R0, 0x15d ;  /* 0x0000015d00037836 */ /* 0x000fe40000000000 */
[----:B0-----:R-:W-:Y:S02]  /*8dc0*/  IMAD.MOV R2, RZ, RZ, -R13 ;  /* 0x000000ffff027224 */ /* 0x001fe400078e0a0d */
[C---:B------:R-:W-:Y:S01]  /*8dd0*/  IMAD R10, R7.reuse, R11, R10 ;  /* 0x0000000b070a7224 */ /* 0x040fe200078e020a */
[----:B------:R-:W-:Y:S01]  /*8de0*/  IABS R9, R3 ;  /* 0x0000000300097213 */ /* 0x000fe20000000000 */
[----:B------:R-:W-:Y:S01]  /*8df0*/  IMAD R90, R7, R2, R4 ;  /* 0x00000002075a7224 */ /* 0x000fe200078e0204 */
[----:B------:R-:W-:Y:S01]  /*8e00*/  IABS R2, R14 ;  /* 0x0000000e00027213 */ /* 0x000fe20000000000 */
[----:B------:R-:W-:-:S02]  /*8e10*/  IMAD.MOV R4, RZ, RZ, -R12 ;  /* 0x000000ffff047224 */ /* 0x000fc400078e0a0c */
[----:B------:R-:W-:Y:S01]  /*8e20*/  VIADD R3, R0, 0x15e ;  /* 0x0000015e00037836 */ /* 0x000fe20000000000 */
[----:B------:R-:W-:Y:S01]  /*8e30*/  STL [R1+0x368c], R90 ;  /* 0x00368c5a01007387 */ /* 0x000fe20000100800 */
[----:B------:R-:W-:Y:S02]  /*8e40*/  IMAD R5, R7, R4, R5 ;  /* 0x0000000407057224 */ /* 0x000fe400078e0205 */
[----:B------:R-:W-:Y:S01]  /*8e50*/  IMAD.HI.U32 R11, R6, R9, RZ ;  /* 0x00000009060b7227 */ /* 0x000fe200078e00ff */
[----:B------:R0:W-:Y:S01]  /*8e60*/  STL [R1+0x60], R10 ;  /* 0x0000600a01007387 */ /* 0x0001e20000100800 */
[----:B------:R-:W-:Y:S02]  /*8e70*/  IABS R4, R3 ;  /* 0x0000000300047213 */ /* 0x000fe40000000000 */
[----:B------:R-:W-:Y:S01]  /*8e80*/  VIADD R3, R0, 0x160 ;  /* 0x0000016000037836 */ /* 0x000fe20000000000 */
[----:B------:R1:W-:Y:S01]  /*8e90*/  STL [R1+0x5c], R5 ;  /* 0x00005c0501007387 */ /* 0x0003e20000100800 */
[----:B------:R-:W-:-:S02]  /*8ea0*/  IMAD.MOV R11, RZ, RZ, -R11 ;  /* 0x000000ffff0b7224 */ /* 0x000fc400078e0a0b */
[----:B------:R-:W-:Y:S01]  /*8eb0*/  IMAD.HI.U32 R13, R6, R4, RZ ;  /* 0x00000004060d7227 */ /* 0x000fe200078e00ff */
[----:B------:R-:W-:-:S03]  /*8ec0*/  IABS R12, R3 ;  /* 0x00000003000c7213 */ /* 0x000fc60000000000 */
[C---:B0-----:R-:W-:Y:S02]  /*8ed0*/  VIADD R10, R0.reuse, 0x15f ;  /* 0x0000015f000a7836 */ /* 0x041fe40000000000 */
[----:B------:R-:W-:Y:S02]  /*8ee0*/  VIADD R14, R0, 0x161 ;  /* 0x00000161000e7836 */ /* 0x000fe40000000000 */
[----:B-1----:R-:W-:Y:S01]  /*8ef0*/  IMAD.HI.U32 R5, R6, R2, RZ ;  /* 0x0000000206057227 */ /* 0x002fe200078e00ff */
[----:B------:R-:W-:-:S03]  /*8f00*/  IABS R10, R10 ;  /* 0x0000000a000a7213 */ /* 0x000fc60000000000 */
[----:B------:R-:W-:Y:S02]  /*8f10*/  IMAD.MOV R5, RZ, RZ, -R5 ;  /* 0x000000ffff057224 */ /* 0x000fe400078e0a05 */
[----:B------:R-:W-:Y:S02]  /*8f20*/  IMAD.MOV.U32 R90, RZ, RZ, R53 ;  /* 0x000000ffff5a7224 */ /* 0x000fe400078e0035 */
        /* <DEDUP_REMOVED lines=120> */
[----:B------:R-:W-:Y:S01]  /*96b0*/  IMAD.HI.U32 R13, R6, R4, RZ ;  /* 0x00000004060d7227 */ /* 0x000fe200078e00ff */
[----:B------:R-:W-:Y:S02]  /*96c0*/  IABS R12, R3 ;  /* 0x00000003000c7213 */ /* 0x000fe40000000000 */
[----:B------:R1:W-:Y:S01]  /*96d0*/  STL [R1+0x3620], R93 ;  /* 0x0036205d01007387 */ /* 0x0003e20000100800 */
[----:B------:R-:W-:Y:S01]  /*96e0*/  VIADD R3, R0, 0x176 ;  /* 0x0000017600037836 */ /* 0x000fe20000000000 */
[----:B------:R-:W-:Y:S01]  /*96f0*/  IABS R10, R10 ;  /* 0x0000000a000a7213 */ /* 0x000fe20000000000 */
[----:B0-----:R-:W-:-:S04]  /*9700*/  IMAD.HI.U32 R5, R6, R2, RZ ;  /* 0x0000000206057227 */ /* 0x001fc800078e00ff */
[----:B------:R-:W-:Y:S02]  /*9710*/  IMAD.MOV R5, RZ, RZ, -R5 ;  /* 0x000000ffff057224 */ /* 0x000fe400078e0a05 */
[----:B------:R-:W-:-:S04]  /*9720*/  IMAD.HI.U32 R9, R6, R10, RZ ;  /* 0x0000000a06097227 */ /* 0x000fc800078e00ff */
[----:B------:R-:W-:Y:S02]  /*9730*/  IMAD R2, R7, R5, R2 ;  /* 0x0000000507027224 */ /* 0x000fe400078e0202 */
[----:B------:R-:W-:Y:S01]  /*9740*/  IMAD.MOV.U32 R5, RZ, RZ, R12 ;  /* 0x000000ffff057224 */ /* 0x000fe200078e000c */
[----:B------:R-:W-:Y:S01]  /*9750*/  IABS R12, R14 ;  /* 0x0000000e000c7213 */ /* 0x000fe20000000000 */
[----:B------:R-:W-:Y:S01]  /*9760*/  IMAD.MOV R9, RZ, RZ, -R9 ;  /* 0x000000ffff097224 */ /* 0x000fe200078e0a09 */
[----:B------:R0:W-:Y:S01]  /*9770*/  STL [R1+0x8], R2 ;  /* 0x0000080201007387 */ /* 0x0001e20000100800 */
[----:B------:R-:W-:-:S04]  /*9780*/  IMAD.HI.U32 R11, R6, R5, RZ ;  /* 0x00000005060b7227 */ /* 0x000fc800078e00ff */
[----:B-1----:R-:W-:Y:S02]  /*9790*/  IMAD.MOV.U32 R93, RZ, RZ, R57 ;  /* 0x000000ffff5d7224 */ /* 0x002fe400078e0039 */
[----:B0-----:R-:W-:Y:S01]  /*97a0*/  IMAD.MOV R2, RZ, RZ, -R13 ;  /* 0x000000ffff027224 */ /* 0x001fe200078e0a0d */
[----:B------:R-:W-:Y:S01]  /*97b0*/  IABS R13, R3 ;  /* 0x00000003000d7213 */ /* 0x000fe20000000000 */
[C---:B------:R-:W-:Y:S02]  /*97c0*/  VIADD R3, R0.reuse, 0x177 ;  /* 0x0000017700037836 */ /* 0x040fe40000000000 */
[C---:B------:R-:W-:Y:S02]  /*97d0*/  IMAD R2, R7.reuse, R2, R4 ;  /* 0x0000000207027224 */ /* 0x040fe400078e0204 */
[----:B------:R-:W-:Y:S01]  /*97e0*/  IMAD R4, R7, R9, R10 ;  /* 0x0000000907047224 */ /* 0x000fe200078e020a */
[----:B------:R-:W-:Y:S01]  /*97f0*/  IABS R14, R3 ;  /* 0x00000003000e7213 */ /* 0x000fe20000000000 */
[----:B------:R-:W-:Y:S01]  /*9800*/  VIADD R3, R0, 0x179 ;  /* 0x0000017900037836 */ /* 0x000fe20000000000 */
[----:B------:R0:W-:Y:S01]  /*9810*/  STL [R1], R2 ;  /* 0x0000000201007387 */ /* 0x0001e20000100800 */
[----:B------:R-:W-:-:S03]  /*9820*/  IMAD.HI.U32 R9, R6, R13, RZ ;  /* 0x0000000d06097227 */ /* 0x000fc600078e00ff */
[----:B------:R-:W-:Y:S01]  /*9830*/  IABS R16, R3 ;  /* 0x0000000300107213 */ /* 0x000fe20000000000 */
[----:B------:R-:W-:Y:S01]  /*9840*/  IMAD.HI.U32 R10, R6, R14, RZ ;  /* 0x0000000e060a7227 */ /* 0x000fe200078e00ff */
[----:B------:R1:W-:Y:S03]  /*9850*/  STL [R1+0x3618], R4 ;  /* 0x0036180401007387 */ /* 0x0003e60000100800 */
[----:B------:R-:W-:Y:S02]  /*9860*/  VIADD R3, R0, 0x17b ;  /* 0x0000017b00037836 */ /* 0x000fe40000000000 */
[----:B0-----:R-:W-:Y:S02]  /*9870*/  IMAD.MOV R2, RZ, RZ, -R11 ;  /* 0x000000ffff027224 */ /* 0x001fe400078e0a0b */
[----:B------:R-:W-:Y:S01]  /*9880*/  IMAD.MOV R9, RZ, RZ, -R9 ;  /* 0x000000ffff097224 */ /* 0x000fe200078e0a09 */
[----:B------:R-:W-:Y:S01]  /*9890*/  IABS R18, R3 ;  /* 0x0000000300127213 */ /* 0x000fe20000000000 */
[----:B------:R-:W-:-:S02]  /*98a0*/  IMAD R5, R7, R2, R5 ;  /* 0x0000000207057224 */ /* 0x000fc400078e0205 */
[----:B------:R-:W-:-:S03]  /*98b0*/  IMAD.HI.U32 R2, R6, R12, RZ ;  /* 0x0000000c06027227 */ /* 0x000fc600078e00ff */
[----:B------:R0:W-:Y:S01]  /*98c0*/  STL [R1+0x3614], R5 ;  /* 0x0036140501007387 */ /* 0x0001e20000100800 */
[----:B------:R-:W-:Y:S02]  /*98d0*/  IMAD.MOV R2, RZ, RZ, -R2 ;  /* 0x000000ffff027224 */ /* 0x000fe400078e0a02 */
[----:B-1----:R-:W-:Y:S02]  /*98e0*/  VIADD R4, R0, 0x17a ;  /* 0x0000017a00047836 */ /* 0x002fe40000000000 */
[C---:B------:R-:W-:Y:S02]  /*98f0*/  IMAD R12, R7.reuse, R2, R12 ;  /* 0x00000002070c7224 */ /* 0x040fe400078e020c */
[----:B------:R-:W-:Y:S01]  /*9900*/  IMAD.MOV R2, RZ, RZ, -R10 ;  /* 0x000000ffff027224 */ /* 0x000fe200078e0a0a */
[----:B------:R-:W-:Y:S01]  /*9910*/  IABS R17, R4 ;  /* 0x0000000400117213 */ /* 0x000fe20000000000 */
[----:B------:R-:W-:Y:S01]  /*9920*/  IMAD.HI.U32 R10, R6, R16, RZ ;  /* 0x00000010060a7227 */ /* 0x000fe200078e00ff */
[----:B------:R-:W-:Y:S03]  /*9930*/  STL [R1+0x361c], R12 ;  /* 0x00361c0c01007387 */ /* 0x000fe60000100800 */
[----:B------:R-:W-:-:S02]  /*9940*/  IMAD R14, R7, R2, R14 ;  /* 0x00000002070e7224 */ /* 0x000fc400078e020e */
[C---:B------:R-:W-:Y:S02]  /*9950*/  VIADD R3, R0.reuse, 0x17c ;  /* 0x0000017c00037836 */ /* 0x040fe40000000000 */
[----:B------:R-:W-:Y:S02]  /*9960*/  IMAD.MOV R2, RZ, RZ, -R10 ;  /* 0x000000ffff027224 */ /* 0x000fe400078e0a0a */
[----:B------:R-:W-:Y:S01]  /*9970*/  VIADD R4, R0, 0x17d ;  /* 0x0000017d00047836 */ /* 0x000fe20000000000 */
[----:B------:R-:W-:Y:S01]  /*9980*/  IABS R19, R3 ;  /* 0x0000000300137213 */ /* 0x000fe20000000000 */
[----:B------:R-:W-:Y:S02]  /*9990*/  IMAD R16, R7, R2, R16 ;  /* 0x0000000207107224 */ /* 0x000fe400078e0210 */
[----:B------:R-:W-:Y:S01]  /*99a0*/  IMAD.HI.U32 R2, R6, R17, RZ ;  /* 0x0000001106027227 */ /* 0x000fe200078e00ff */
[----:B------:R-:W-:-:S03]  /*99b0*/  IABS R20, R4 ;  /* 0x0000000400147213 */ /* 0x000fc60000000000 */
[----:B------:R-:W-:Y:S02]  /*99c0*/  VIADD R3, R0, 0x17e ;  /* 0x0000017e00037836 */ /* 0x000fe40000000000 */
[----:B------:R-:W-:Y:S02]  /*99d0*/  IMAD.MOV R2, RZ, RZ, -R2 ;  /* 0x000000ffff027224 */ /* 0x000fe400078e0a02 */
[----:B------:R-:W-:Y:S01]  /*99e0*/  IMAD.HI.U32 R10, R6, R19, RZ ;  /* 0x00000013060a7227 */ /* 0x000fe200078e00ff */
[----:B------:R-:W-:-:S03]  /*99f0*/  IABS R21, R3 ;  /* 0x0000000300157213 */ /* 0x000fc60000000000 */
[C---:B------:R-:W-:Y:S02]  /*9a00*/  VIADD R3, R0.reuse, 0x180 ;  /* 0x0000018000037836 */ /* 0x040fe40000000000 */
[----:B------:R-:W-:Y:S02]  /*9a10*/  IMAD R17, R7, R2, R17 ;  /* 0x0000000207117224 */ /* 0x000fe400078e0211 */
[----:B------:R-:W-:Y:S01]  /*9a20*/  IMAD.MOV R2, RZ, RZ, -R10 ;  /* 0x000000ffff027224 */ /* 0x000fe200078e0a0a */
[----:B------:R-:W-:Y:S01]  /*9a30*/  IABS R23, R3 ;  /* 0x0000000300177213 */ /* 0x000fe20000000000 */
[----:B------:R-:W-:Y:S02]  /*9a40*/  VIADD R4, R0, 0x17f ;  /* 0x0000017f00047836 */ /* 0x000fe40000000000 */
[----:B------:R-:W-:-:S03]  /*9a50*/  IMAD.HI.U32 R10, R6, R21, RZ ;  /* 0x00000015060a7227 */ /* 0x000fc600078e00ff */
[----:B------:R-:W-:Y:S01]  /*9a60*/  IABS R22, R4 ;  /* 0x0000000400167213 */ /* 0x000fe20000000000 */
[C---:B------:R-:W-:Y:S02]  /*9a70*/  IMAD R19, R7.reuse, R2, R19 ;  /* 0x0000000207137224 */ /* 0x040fe400078e0213 */
        /* <DEDUP_REMOVED lines=87> */
[----:B------:R-:W-:Y:S02]  /*9ff0*/  IMAD R42, R7, R2, R42 ;  /* 0x00000002072a7224 */ /* 0x000fe400078e022a */
[C---:B------:R-:W-:Y:S02]  /*a000*/  VIADD R3, R0.reuse, 0x199 ;  /* 0x0000019900037836 */ /* 0x040fe40000000000 */
[----:B------:R-:W-:Y:S02]  /*a010*/  IMAD.MOV R2, RZ, RZ, -R10 ;  /* 0x000000ffff027224 */ /* 0x000fe400078e0a0a */
[----:B------:R-:W-:Y:S01]  /*a020*/  VIADD R4, R0, 0x198 ;  /* 0x0000019800047836 */ /* 0x000fe20000000000 */
[----:B------:R-:W-:Y:S01]  /*a030*/  IABS R48, R3 ;  /* 0x0000000300307213 */ /* 0x000fe20000000000 */
[----:B------:R-:W-:-:S03]  /*a040*/  IMAD.HI.U32 R10, R6, R46, RZ ;  /* 0x0000002e060a7227 */ /* 0x000fc600078e00ff */
[----:B------:R-:W-:Y:S01]  /*a050*/  IABS R47, R4 ;  /* 0x00000004002f7213 */ /* 0x000fe20000000000 */
[C---:B------:R-:W-:Y:S02]  /*a060*/  IMAD R44, R7.reuse, R2, R44 ;  /* 0x00000002072c7224 */ /* 0x040fe400078e022c */
[----:B------:R-:W-:Y:S02]  /*a070*/  IMAD.MOV R2, RZ, RZ, -R10 ;  /* 0x000000ffff027224 */ /* 0x000fe400078e0a0a */
[----:B------:R-:W-:Y:S02]  /*a080*/  VIADD R3, R0, 0x19a ;  /* 0x0000019a00037836 */ /* 0x000fe40000000000 */
[----:B------:R-:W-:Y:S02]  /*a090*/  IMAD R46, R7, R2, R46 ;  /* 0x00000002072e7224 */ /* 0x000fe400078e022e */
[----:B------:R-:W-:Y:S01]  /*a0a0*/  IMAD.HI.U32 R2, R6, R47, RZ ;  /* 0x0000002f06027227 */ /* 0x000fe200078e00ff */
[----:B------:R-:W-:-:S03]  /*a0b0*/  IABS R49, R3 ;  /* 0x0000000300317213 */ /* 0x000fc60000000000 */
[----:B------:R-:W-:Y:S02]  /*a0c0*/  IMAD.MOV R2, RZ, RZ, -R2 ;  /* 0x000000ffff027224 */ /* 0x000fe400078e0a02 */
[----:B------:R-:W-:-:S04]  /*a0d0*/  IMAD.HI.U32 R10, R6, R49, RZ ;  /* 0x00000031060a7227 */ /* 0x000fc800078e00ff */
[C---:B------:R-:W-:Y:S02]  /*a0e0*/  VIADD R3, R0.reuse, 0x19c ;  /* 0x0000019c00037836 */ /* 0x040fe40000000000 */
[C---:B------:R-:W-:Y:S02]  /*a0f0*/  VIADD R4, R0.reuse, 0x19b ;  /* 0x0000019b00047836 */ /* 0x040fe40000000000 */
[C---:B------:R-:W-:Y:S01]  /*a100*/  IMAD R47, R7.reuse, R2, R47 ;  /* 0x00000002072f7224 */ /* 0x040fe200078e022f */
[----:B------:R-:W-:Y:S01]  /*a110*/  IABS R51, R3 ;  /* 0x0000000300337213 */ /* 0x000fe20000000000 */
[----:B------:R-:W-:Y:S01]  /*a120*/  IMAD.MOV R2, RZ, RZ, -R10 ;  /* 0x000000ffff027224 */ /* 0x000fe200078e0a0a */
[----:B------:R-:W-:Y:S01]  /*a130*/  IABS R50, R4 ;  /* 0x0000000400327213 */ /* 0x000fe20000000000 */
[----:B------:R-:W-:Y:S02]  /*a140*/  IMAD R13, R7, R9, R13 ;  /* 0x00000009070d7224 */ /* 0x000fe400078e020d */
[----:B0-----:R-:W-:-:S02]  /*a150*/  VIADD R5, R0, 0x19d ;  /* 0x0000019d00057836 */ /* 0x001fc40000000000 */
[----:B------:R-:W-:Y:S01]  /*a160*/  IMAD.HI.U32 R9, R6, R15, RZ ;  /* 0x0000000f06097227 */ /* 0x000fe200078e00ff */
[----:B------:R-:W-:Y:S03]  /*a170*/  STL [R1+0x3624], R13 ;  /* 0x0036240d01007387 */ /* 0x000fe60000100800 */
[----:B------:R-:W-:Y:S01]  /*a180*/  IMAD R49, R7, R2, R49 ;  /* 0x0000000207317224 */ /* 0x000fe200078e0231 */
[----:B------:R0:W-:Y:S01]  /*a190*/  STL [R1+0x3628], R14 ;  /* 0x0036280e01007387 */ /* 0x0001e20000100800 */
[----:B------:R-:W-:Y:S01]  /*a1a0*/  IMAD.MOV.U32 R3, RZ, RZ, R52 ;  /* 0x000000ffff037224 */ /* 0x000fe200078e0034 */
[----:B------:R-:W-:Y:S01]  /*a1b0*/  IABS R52, R5 ;  /* 0x0000000500347213 */ /* 0x000fe20000000000 */
[C---:B------:R-:W-:Y:S02]  /*a1c0*/  VIADD R4, R0.reuse, 0x19e ;  /* 0x0000019e00047836 */ /* 0x040fe40000000000 */
[----:B------:R-:W-:-:S02]  /*a1d0*/  VIADD R2, R0, 0x19f ;  /* 0x0000019f00027836 */ /* 0x000fc40000000000 */
[----:B------:R-:W-:Y:S01]  /*a1e0*/  IMAD.MOV R9, RZ, RZ, -R9 ;  /* 0x000000ffff097224 */ /* 0x000fe200078e0a09 */
[----:B------:R-:W-:Y:S01]  /*a1f0*/  IABS R53, R4 ;  /* 0x0000000400357213 */ /* 0x000fe20000000000 */
[----:B------:R-:W-:Y:S01]  /*a200*/  IMAD.HI.U32 R10, R6, R51, RZ ;  /* 0x00000033060a7227 */ /* 0x000fe200078e00ff */
[----:B------:R-:W-:-:S03]  /*a210*/  IABS R54, R2 ;  /* 0x0000000200367213 */ /* 0x000fc60000000000 */
[----:B------:R-:W-:Y:S02]  /*a220*/  IMAD R15, R7, R9, R15 ;  /* 0x00000009070f7224 */ /* 0x000fe400078e020f */
[----:B------:R-:W-:-:S03]  /*a230*/  IMAD.HI.U32 R9, R6, R18, RZ ;  /* 0x0000001206097227 */ /* 0x000fc600078e00ff */
[----:B------:R-:W-:Y:S01]  /*a240*/  STL [R1+0x362c], R15 ;  /* 0x00362c0f01007387 */ /* 0x000fe20000100800 */
[----:B------:R-:W-:Y:S02]  /*a250*/  IMAD.MOV R10, RZ, RZ, -R10 ;  /* 0x000000ffff0a7224 */ /* 0x000fe400078e0a0a */
[----:B------:R-:W-:Y:S01]  /*a260*/  IMAD.HI.U32 R2, R6, R52, RZ ;  /* 0x0000003406027227 */ /* 0x000fe200078e00ff */
[----:B------:R-:W-:Y:S03]  /*a270*/  STL [R1+0x3630], R16 ;  /* 0x0036301001007387 */ /* 0x000fe60000100800 */
[----:B------:R-:W-:Y:S01]  /*a280*/  VIADD R4, R0, 0x1a1 ;  /* 0x000001a100047836 */ /* 0x000fe20000000000 */
[----:B------:R-:W-:Y:S01]  /*a290*/  STL [R1+0x3634], R17 ;  /* 0x0036341101007387 */ /* 0x000fe20000100800 */
[----:B------:R-:W-:Y:S02]  /*a2a0*/  IMAD.MOV R9, RZ, RZ, -R9 ;  /* 0x000000ffff097224 */ /* 0x000fe400078e0a09 */
[----:B------:R-:W-:Y:S01]  /*a2b0*/  IMAD R51, R7, R10, R51 ;  /* 0x0000000a07337224 */ /* 0x000fe200078e0233 */
[----:B------:R-:W-:Y:S01]  /*a2c0*/  IABS R56, R4 ;  /* 0x0000000400387213 */ /* 0x000fe20000000000 */
[----:B------:R-:W-:-:S02]  /*a2d0*/  IMAD.MOV R2, RZ, RZ, -R2 ;  /* 0x000000ffff027224 */ /* 0x000fc400078e0a02 */
[----:B------:R-:W-:-:S04]  /*a2e0*/  IMAD.HI.U32 R10, R6, R54, RZ ;  /* 0x00000036060a7227 */ /* 0x000fc800078e00ff */
[C---:B------:R-:W-:Y:S02]  /*a2f0*/  IMAD R18, R7.reuse, R9, R18 ;  /* 0x0000000907127224 */ /* 0x040fe400078e0212 */
[----:B------:R-:W-:Y:S02]  /*a300*/  IMAD R52, R7, R2, R52 ;  /* 0x0000000207347224 */ /* 0x000fe400078e0234 */
[----:B------:R-:W-:Y:S01]  /*a310*/  IMAD.HI.U32 R9, R6, R20, RZ ;  /* 0x0000001406097227 */ /* 0x000fe200078e00ff */
[----:B------:R1:W-:Y:S03]  /*a320*/  STL [R1+0x3638], R18 ;  /* 0x0036381201007387 */ /* 0x0003e60000100800 */
[----:B------:R-:W-:Y:S01]  /*a330*/  IMAD.MOV R2, RZ, RZ, -R10 ;  /* 0x000000ffff027224 */ /* 0x000fe200078e0a0a */
[----:B------:R-:W-:Y:S01]  /*a340*/  STL [R1+0x3610], R19 ;  /* 0x0036101301007387 */ /* 0x000fe20000100800 */
[----:B------:R-:W-:-:S02]  /*a350*/  VIADD R5, R0, 0x1a0 ;  /* 0x000001a000057836 */ /* 0x000fc40000000000 */
[----:B0-----:R-:W-:Y:S02]  /*a360*/  VIADD R14, R0, 0x1a2 ;  /* 0x000001a2000e7836 */ /* 0x001fe40000000000 */
[----:B------:R-:W-:Y:S01]  /*a370*/  IMAD.HI.U32 R10, R6, R56, RZ ;  /* 0x00000038060a7227 */ /* 0x000fe200078e00ff */
[----:B------:R-:W-:Y:S02]  /*a380*/  IABS R55, R5 ;  /* 0x0000000500377213 */ /* 0x000fe40000000000 */
[----:B------:R-:W-:Y:S01]  /*a390*/  IABS R57, R14 ;  /* 0x0000000e00397213 */ /* 0x000fe20000000000 */
[----:B------:R-:W-:Y:S02]  /*a3a0*/  IMAD.MOV R9, RZ, RZ, -R9 ;  /* 0x000000ffff097224 */ /* 0x000fe400078e0a09 */
[----:B------:R-:W-:Y:S02]  /*a3b0*/  IMAD R54, R7, R2, R54 ;  /* 0x0000000207367224 */ /* 0x000fe400078e0236 */
[----:B------:R-:W-:-:S02]  /*a3c0*/  IMAD.MOV R10, RZ, RZ, -R10 ;  /* 0x000000ffff0a7224 */ /* 0x000fc400078e0a0a */
[----:B------:R-:W-:Y:S02]  /*a3d0*/  VIADD R2, R0, 0x1a4 ;  /* 0x000001a400027836 */ /* 0x000fe40000000000 */
[----:B------:R-:W-:Y:S02]  /*a3e0*/  IMAD.MOV.U32 R5, RZ, RZ, R87 ;  /* 0x000000ffff057224 */ /* 0x000fe400078e0057 */
[C---:B------:R-:W-:Y:S02]  /*a3f0*/  IMAD R20, R7.reuse, R9, R20 ;  /* 0x0000000907147224 */ /* 0x040fe400078e0214 */
[----:B------:R-:W-:Y:S02]  /*a400*/  IMAD.MOV.U32 R87, RZ, RZ, R88 ;  /* 0x000000ffff577224 */ /* 0x000fe400078e0058 */
[----:B------:R-:W-:Y:S01]  /*a410*/  IMAD.HI.U32 R9, R6, R23, RZ ;  /* 0x0000001706097227 */ /* 0x000fe200078e00ff */
[----:B------:R-:W-:Y:S03]  /*a420*/  STL [R1+0x363c], R20 ;  /* 0x00363c1401007387 */ /* 0x000fe60000100800 */
[----:B------:R-:W-:Y:S01]  /*a430*/  IMAD.MOV.U32 R88, RZ, RZ, R59 ;  /* 0x000000ffff587224 */ /* 0x000fe200078e003b */
[----:B------:R-:W-:Y:S01]  /*a440*/  IABS R59, R2 ;  /* 0x00000002003b7213 */ /* 0x000fe20000000000 */
[----:B------:R-:W-:Y:S01]  /*a450*/  IMAD R56, R7, R10, R56 ;  /* 0x0000000a07387224 */ /* 0x000fe200078e0238 */
[----:B------:R0:W-:Y:S01]  /*a460*/  STL [R1+0x3640], R21 ;  /* 0x0036401501007387 */ /* 0x0001e20000100800 */
[----:B------:R-:W-:-:S02]  /*a470*/  VIADD R10, R0, 0x1a6 ;  /* 0x000001a6000a7836 */ /* 0x000fc40000000000 */
[----:B------:R-:W-:Y:S01]  /*a480*/  IMAD.HI.U32 R2, R6, R57, RZ ;  /* 0x0000003906027227 */ /* 0x000fe200078e00ff */
[----:B------:R2:W-:Y:S03]  /*a490*/  STL [R1+0x3644], R22 ;  /* 0x0036441601007387 */ /* 0x0005e60000100800 */
[----:B------:R-:W-:Y:S02]  /*a4a0*/  IMAD.MOV R9, RZ, RZ, -R9 ;  /* 0x000000ffff097224 */ /* 0x000fe400078e0a09 */
[----:B------:R-:W-:Y:S02]  /*a4b0*/  IMAD.MOV.U32 R4, RZ, RZ, R90 ;  /* 0x000000ffff047224 */ /* 0x000fe400078e005a */
[----:B------:R-:W-:Y:S01]  /*a4c0*/  IMAD.MOV.U32 R90, RZ, RZ, R61 ;  /* 0x000000ffff5a7224 */ /* 0x000fe200078e003d */
[----:B------:R-:W-:Y:S01]  /*a4d0*/  IABS R61, R10 ;  /* 0x0000000a003d7213 */ /* 0x000fe20000000000 */
[----:B------:R-:W-:-:S02]  /*a4e0*/  IMAD.MOV R2, RZ, RZ, -R2 ;  /* 0x000000ffff027224 */ /* 0x000fc400078e0a02 */
[----:B------:R-:W-:Y:S02]  /*a4f0*/  VIADD R13, R0, 0x1a3 ;  /* 0x000001a3000d7836 */ /* 0x000fe40000000000 */
[----:B------:R-:W-:-:S04]  /*a500*/  IMAD.HI.U32 R10, R6, R59, RZ ;  /* 0x0000003b060a7227 */ /* 0x000fc800078e00ff */
[----:B------:R-:W-:Y:S02]  /*a510*/  IMAD R23, R7, R9, R23 ;  /* 0x0000000907177224 */ /* 0x000fe400078e0217 */
[----:B------:R-:W-:-:S03]  /*a520*/  IMAD.HI.U32 R9, R6, R25, RZ ;  /* 0x0000001906097227 */ /* 0x000fc600078e00ff */
[----:B------:R0:W-:Y:S01]  /*a530*/  STL [R1+0x3648], R23 ;  /* 0x0036481701007387 */ /* 0x0001e20000100800 */
[----:B------:R-:W-:Y:S02]  /*a540*/  IMAD R57, R7, R2, R57 ;  /* 0x0000000207397224 */ /* 0x000fe400078e0239 */
[----:B------:R-:W-:Y:S01]  /*a550*/  IMAD.MOV.U32 R12, RZ, RZ, R58 ;  /* 0x000000ffff0c7224 */ /* 0x000fe200078e003a */
[----:B------:R-:W-:Y:S01]  /*a560*/  IABS R58, R13 ;  /* 0x0000000d003a7213 */ /* 0x000fe20000000000 */
[----:B------:R-:W-:Y:S01]  /*a570*/  IMAD.MOV R2, RZ, RZ, -R10 ;  /* 0x000000ffff027224 */ /* 0x000fe200078e0a0a */
[----:B------:R0:W-:Y:S01]  /*a580*/  STL [R1+0x364c], R24 ;  /* 0x00364c1801007387 */ /* 0x0001e20000100800 */
[----:B-1----:R-:W-:Y:S02]  /*a590*/  VIADD R18, R0, 0x1a7 ;  /* 0x000001a700127836 */ /* 0x002fe40000000000 */
[----:B------:R-:W-:-:S04]  /*a5a0*/  IMAD.HI.U32 R10, R6, R61, RZ ;  /* 0x0000003d060a7227 */ /* 0x000fc800078e00ff */
[----:B------:R-:W-:Y:S02]  /*a5b0*/  IMAD.MOV R9, RZ, RZ, -R9 ;  /* 0x000000ffff097224 */ /* 0x000fe400078e0a09 */
[C---:B------:R-:W-:Y:S02]  /*a5c0*/  VIADD R13, R0.reuse, 0x1a5 ;  /* 0x000001a5000d7836 */ /* 0x040fe40000000000 */
[----:B------:R-:W-:Y:S02]  /*a5d0*/  IMAD R59, R7, R2, R59 ;  /* 0x00000002073b7224 */ /* 0x000fe400078e023b */
[----:B------:R-:W-:Y:S01]  /*a5e0*/  IMAD.MOV.U32 R16, RZ, RZ, R62 ;  /* 0x000000ffff107224 */ /* 0x000fe200078e003e */
[----:B------:R-:W-:Y:S01]  /*a5f0*/  IABS R62, R18 ;  /* 0x00000012003e7213 */ /* 0x000fe20000000000 */
[----:B------:R-:W-:Y:S02]  /*a600*/  IMAD.MOV R10, RZ, RZ, -R10 ;  /* 0x000000ffff0a7224 */ /* 0x000fe400078e0a0a */
[----:B------:R-:W-:-:S02]  /*a610*/  VIADD R2, R0, 0x1a9 ;  /* 0x000001a900027836 */ /* 0x000fc40000000000 */
[----:B------:R-:W-:Y:S02]  /*a620*/  IMAD R25, R7, R9, R25 ;  /* 0x0000000907197224 */ /* 0x000fe400078e0219 */
[----:B------:R-:W-:Y:S01]  /*a630*/  IMAD.MOV.U32 R11, RZ, RZ, R60 ;  /* 0x000000ffff0b7224 */ /* 0x000fe200078e003c */
[----:B------:R-:W-:Y:S01]  /*a640*/  IABS R60, R13 ;  /* 0x0000000d003c7213 */ /* 0x000fe20000000000 */
[----:B------:R-:W-:Y:S01]  /*a650*/  IMAD.HI.U32 R9, R6, R28, RZ ;  /* 0x0000001c06097227 */ /* 0x000fe200078e00ff */
[----:B------:R1:W-:Y:S03]  /*a660*/  STL [R1+0x3650], R25 ;  /* 0x0036501901007387 */ /* 0x0003e60000100800 */
[----:B------:R-:W-:Y:S01]  /*a670*/  IMAD.MOV.U32 R13, RZ, RZ, R12 ;  /* 0x000000ffff0d7224 */ /* 0x000fe200078e000c */
[----:B------:R-:W-:Y:S01]  /*a680*/  STL [R1+0x3654], R26 ;  /* 0x0036541a01007387 */ /* 0x000fe20000100800 */
[----:B------:R-:W-:-:S02]  /*a690*/  IMAD.MOV.U32 R15, RZ, RZ, R4 ;  /* 0x000000ffff0f7224 */ /* 0x000fc400078e0004 */
[----:B------:R-:W-:Y:S01]  /*a6a0*/  IMAD.MOV.U32 R12, RZ, RZ, R64 ;  /* 0x000000ffff0c7224 */ /* 0x000fe200078e0040 */
[----:B------:R-:W-:Y:S01]  /*a6b0*/  IABS R64, R2 ;  /* 0x0000000200407213 */ /* 0x000fe20000000000 */
[----:B------:R-:W-:Y:S01]  /*a6c0*/  IMAD R61, R7, R10, R61 ;  /* 0x0000000a073d7224 */ /* 0x000fe200078e023d */
[----:B------:R-:W-:Y:S01]  /*a6d0*/  STL [R1+0x3658], R27 ;  /* 0x0036581b01007387 */ /* 0x000fe20000100800 */
[C---:B------:R-:W-:Y:S02]  /*a6e0*/  VIADD R10, R0.reuse, 0x1ab ;  /* 0x000001ab000a7836 */ /* 0x040fe40000000000 */
[----:B------:R-:W-:Y:S02]  /*a6f0*/  IMAD.MOV R9, RZ, RZ, -R9 ;  /* 0x000000ffff097224 */ /* 0x000fe400078e0a09 */
[----:B------:R-:W-:Y:S02]  /*a700*/  VIADD R17, R0, 0x1a8 ;  /* 0x000001a800117836 */ /* 0x000fe40000000000 */
[----:B------:R-:W-:-:S04]  /*a710*/  IMAD.HI.U32 R2, R6, R62, RZ ;  /* 0x0000003e06027227 */ /* 0x000fc800078e00ff */
[----:B------:R-:W-:Y:S02]  /*a720*/  IMAD.MOV.U32 R18, RZ, RZ, R15 ;  /* 0x000000ffff127224 */ /* 0x000fe400078e000f */
[----:B------:R-:W-:Y:S02]  /*a730*/  IMAD.MOV.U32 R15, RZ, RZ, R13 ;  /* 0x000000ffff0f7224 */ /* 0x000fe400078e000d */
[----:B------:R-:W-:Y:S02]  /*a740*/  IMAD.MOV.U32 R14, RZ, RZ, R5 ;  /* 0x000000ffff0e7224 */ /* 0x000fe400078e0005 */
[----:B------:R-:W-:Y:S01]  /*a750*/  IMAD.MOV.U32 R13, RZ, RZ, R66 ;  /* 0x000000ffff0d7224 */ /* 0x000fe200078e0042 */
[----:B------:R-:W-:Y:S01]  /*a760*/  IABS R66, R10 ;  /* 0x0000000a00427213 */ /* 0x000fe20000000000 */
[----:B------:R-:W-:Y:S02]  /*a770*/  IMAD R28, R7, R9, R28 ;  /* 0x00000009071c7224 */ /* 0x000fe400078e021c */
[----:B------:R-:W-:Y:S01]  /*a780*/  IMAD.MOV.U32 R5, RZ, RZ, R63 ;  /* 0x000000ffff057224 */ /* 0x000fe200078e003f */
[----:B------:R-:W-:Y:S01]  /*a790*/  IABS R63, R17 ;  /* 0x00000011003f7213 */ /* 0x000fe20000000000 */
[----:B------:R-:W-:Y:S01]  /*a7a0*/  IMAD.MOV R2, RZ, RZ, -R2 ;  /* 0x000000ffff027224 */ /* 0x000fe200078e0a02 */
[----:B------:R-:W-:Y:S01]  /*a7b0*/  STL [R1+0x365c], R28 ;  /* 0x00365c1c01007387 */ /* 0x000fe20000100800 */
[----:B------:R-:W-:-:S03]  /*a7c0*/  IMAD.HI.U32 R9, R6, R30, RZ ;  /* 0x0000001e06097227 */ /* 0x000fc600078e00ff */
[----:B------:R-:W-:Y:S01]  /*a7d0*/  STL [R1+0x3660], R29 ;  /* 0x0036601d01007387 */ /* 0x000fe20000100800 */
[----:B------:R-:W-:-:S04]  /*a7e0*/  IMAD.HI.U32 R10, R6, R64, RZ ;  /* 0x00000040060a7227 */ /* 0x000fc800078e00ff */
[C---:B------:R-:W-:Y:S02]  /*a7f0*/  VIADD R17, R0.reuse, 0x1aa ;  /* 0x000001aa00117836 */ /* 0x040fe40000000000 */
[----:B------:R-:W-:Y:S02]  /*a800*/  IMAD R62, R7, R2, R62 ;  /* 0x00000002073e7224 */ /* 0x000fe400078e023e */
[----:B------:R-:W-:Y:S02]  /*a810*/  IMAD.MOV R9, RZ, RZ, -R9 ;  /* 0x000000ffff097224 */ /* 0x000fe400078e0a09 */
[----:B------:R-:W-:Y:S02]  /*a820*/  IMAD.MOV R2, RZ, RZ, -R10 ;  /* 0x000000ffff027224 */ /* 0x000fe400078e0a0a */
[----:B------:R-:W-:Y:S01]  /*a830*/  IMAD.MOV.U32 R4, RZ, RZ, R65 ;  /* 0x000000ffff047224 */ /* 0x000fe200078e0041 */
[----:B------:R-:W-:Y:S01]  /*a840*/  IABS R65, R17 ;  /* 0x0000001100417213 */ /* 0x000fe20000000000 */
[----:B0-----:R-:W-:-:S02]  /*a850*/  VIADD R21, R0, 0x1ac ;  /* 0x000001ac00157836 */ /* 0x001fc40000000000 */
[----:B------:R-:W-:-:S04]  /*a860*/  IMAD.HI.U32 R10, R6, R66, RZ ;  /* 0x00000042060a7227 */ /* 0x000fc800078e00ff */
[----:B------:R-:W-:Y:S02]  /*a870*/  IMAD.MOV.U32 R17, RZ, RZ, R14 ;  /* 0x000000ffff117224 */ /* 0x000fe400078e000e */
[C---:B------:R-:W-:Y:S02]  /*a880*/  IMAD R30, R7.reuse, R9, R30 ;  /* 0x00000009071e7224 */ /* 0x040fe400078e021e */
[----:B------:R-:W-:Y:S01]  /*a890*/  IMAD.MOV.U32 R14, RZ, RZ, R67 ;  /* 0x000000ffff0e7224 */ /* 0x000fe200078e0043 */
[----:B------:R-:W-:Y:S01]  /*a8a0*/  IABS R67, R21 ;  /* 0x0000001500437213 */ /* 0x000fe20000000000 */
[----:B------:R-:W-:Y:S01]  /*a8b0*/  IMAD R64, R7, R2, R64 ;  /* 0x0000000207407224 */ /* 0x000fe200078e0240 */
[----:B------:R-:W-:Y:S01]  /*a8c0*/  STL [R1+0x3664], R30 ;  /* 0x0036641e01007387 */ /* 0x000fe20000100800 */
[----:B------:R-:W-:-:S03]  /*a8d0*/  IMAD.HI.U32 R9, R6, R33, RZ ;  /* 0x0000002106097227 */ /* 0x000fc600078e00ff */
[----:B------:R-:W-:Y:S01]  /*a8e0*/  STL [R1+0x366c], R31 ;  /* 0x00366c1f01007387 */ /* 0x000fe20000100800 */
[----:B------:R-:W-:Y:S02]  /*a8f0*/  IMAD.MOV R10, RZ, RZ, -R10 ;  /* 0x000000ffff0a7224 */ /* 0x000fe400078e0a0a */
[C---:B------:R-:W-:Y:S01]  /*a900*/  VIADD R2, R0.reuse, 0x1ae ;  /* 0x000001ae00027836 */ /* 0x040fe20000000000 */
[----:B------:R-:W-:Y:S01]  /*a910*/  STL [R1+0x3670], R32 ;  /* 0x0036702001007387 */ /* 0x000fe20000100800 */
[----:B--2---:R-:W-:Y:S02]  /*a920*/  IMAD.MOV.U32 R22, RZ, RZ, R17 ;  /* 0x000000ffff167224 */ /* 0x004fe400078e0011 */
[----:B------:R-:W-:Y:S02]  /*a930*/  VIADD R20, R0, 0x1ad ;  /* 0x000001ad00147836 */ /* 0x000fe40000000000 */
[----:B------:R-:W-:Y:S02]  /*a940*/  IMAD.MOV.U32 R17, RZ, RZ, R14 ;  /* 0x000000ffff117224 */ /* 0x000fe400078e000e */
[----:B------:R-:W-:-:S02]  /*a950*/  IMAD.MOV R9, RZ, RZ, -R9 ;  /* 0x000000ffff097224 */ /* 0x000fc400078e0a09 */
[----:B------:R-:W-:Y:S01]  /*a960*/  IMAD.MOV.U32 R14, RZ, RZ, R69 ;  /* 0x000000ffff0e7224 */ /* 0x000fe200078e0045 */
[----:B------:R-:W-:Y:S01]  /*a970*/  IABS R69, R2 ;  /* 0x0000000200457213 */ /* 0x000fe20000000000 */
[----:B------:R-:W-:Y:S02]  /*a980*/  IMAD R66, R7, R10, R66 ;  /* 0x0000000a07427224 */ /* 0x000fe400078e0242 */
[----:B------:R-:W-:Y:S02]  /*a990*/  IMAD.MOV.U32 R19, RZ, RZ, R16 ;  /* 0x000000ffff137224 */ /* 0x000fe400078e0010 */
[----:B------:R-:W-:Y:S02]  /*a9a0*/  VIADD R10, R0, 0x1b0 ;  /* 0x000001b0000a7836 */ /* 0x000fe40000000000 */
[----:B------:R-:W-:Y:S02]  /*a9b0*/  IMAD.MOV.U32 R21, RZ, RZ, R18 ;  /* 0x000000ffff157224 */ /* 0x000fe400078e0012 */
[----:B------:R-:W-:-:S04]  /*a9c0*/  IMAD.HI.U32 R2, R6, R67, RZ ;  /* 0x0000004306027227 */ /* 0x000fc800078e00ff */
[----:B------:R-:W-:Y:S01]  /*a9d0*/  IMAD.MOV.U32 R16, RZ, RZ, R68 ;  /* 0x000000ffff107224 */ /* 0x000fe200078e0044 */
[----:B------:R-:W-:Y:S01]  /*a9e0*/  IABS R68, R20 ;  /* 0x0000001400447213 */ /* 0x000fe20000000000 */
[----:B------:R-:W-:Y:S02]  /*a9f0*/  IMAD.MOV.U32 R18, RZ, RZ, R13 ;  /* 0x000000ffff127224 */ /* 0x000fe400078e000d */
[----:B------:R-:W-:Y:S02]  /*aa00*/  IMAD R33, R7, R9, R33 ;  /* 0x0000000907217224 */ /* 0x000fe400078e0221 */
[----:B------:R-:W-:Y:S02]  /*aa10*/  IMAD.MOV.U32 R13, RZ, RZ, R4 ;  /* 0x000000ffff0d7224 */ /* 0x000fe400078e0004 */
[----:B------:R-:W-:Y:S01]  /*aa20*/  VIADD R23, R0, 0x1af ;  /* 0x000001af00177836 */ /* 0x000fe20000000000 */
[----:B------:R-:W-:Y:S01]  /*aa30*/  STL [R1+0x3674], R33 ;  /* 0x0036742101007387 */ /* 0x000fe20000100800 */
[----:B------:R-:W-:-:S03]  /*aa40*/  IMAD.HI.U32 R9, R6, R35, RZ ;  /* 0x0000002306097227 */ /* 0x000fc600078e00ff */
[----:B------:R-:W-:Y:S01]  /*aa50*/  STL [R1+0x3678], R34 ;  /* 0x0036782201007387 */ /* 0x000fe20000100800 */
[----:B------:R-:W-:Y:S02]  /*aa60*/  IMAD.MOV.U32 R20, RZ, RZ, R19 ;  /* 0x000000ffff147224 */ /* 0x000fe400078e0013 */
[----:B------:R-:W-:Y:S01]  /*aa70*/  IMAD.MOV.U32 R4, RZ, RZ, R71 ;  /* 0x000000ffff047224 */ /* 0x000fe200078e0047 */
[----:B------:R-:W-:Y:S01]  /*aa80*/  IABS R71, R10 ;  /* 0x0000000a00477213 */ /* 0x000fe20000000000 */
[----:B------:R-:W-:Y:S02]  /*aa90*/  IMAD.MOV.U32 R19, RZ, RZ, R12 ;  /* 0x000000ffff137224 */ /* 0x000fe400078e000c */
[----:B------:R-:W-:Y:S02]  /*aaa0*/  IMAD.MOV R2, RZ, RZ, -R2 ;  /* 0x000000ffff027224 */ /* 0x000fe400078e0a02 */
[----:B------:R-:W-:Y:S02]  /*aab0*/  IMAD.MOV.U32 R12, RZ, RZ, R3 ;  /* 0x000000ffff0c7224 */ /* 0x000fe400078e0003 */
[----:B------:R-:W-:-:S04]  /*aac0*/  IMAD.HI.U32 R10, R6, R69, RZ ;  /* 0x00000045060a7227 */ /* 0x000fc800078e00ff */
[----:B------:R-:W-:Y:S01]  /*aad0*/  IMAD.MOV.U32 R3, RZ, RZ, R70 ;  /* 0x000000ffff037224 */ /* 0x000fe200078e0046 */
[----:B------:R-:W-:Y:S01]  /*aae0*/  IABS R70, R23 ;  /* 0x0000001700467213 */ /* 0x000fe20000000000 */
[----:B------:R-:W-:Y:S02]  /*aaf0*/  IMAD.MOV R9, RZ, RZ, -R9 ;  /* 0x000000ffff097224 */ /* 0x000fe400078e0a09 */
[----:B------:R-:W-:Y:S02]  /*ab00*/  IMAD.MOV.U32 R23, RZ, RZ, R22 ;  /* 0x000000ffff177224 */ /* 0x000fe400078e0016 */
[----:B------:R-:W-:Y:S02]  /*ab10*/  IMAD R67, R7, R2, R67 ;  /* 0x0000000207437224 */ /* 0x000fe400078e0243 */
[----:B------:R-:W-:Y:S02]  /*ab20*/  VIADD R24, R0, 0x1b1 ;  /* 0x000001b100187836 */ /* 0x000fe40000000000 */
[----:B------:R-:W-:-:S02]  /*ab30*/  IMAD.MOV.U32 R22, RZ, RZ, R21 ;  /* 0x000000ffff167224 */ /* 0x000fc400078e0015 */
[----:B------:R-:W-:Y:S02]  /*ab40*/  IMAD.MOV R2, RZ, RZ, -R10 ;  /* 0x000000ffff027224 */ /* 0x000fe400078e0a0a */
[----:B------:R-:W-:Y:S02]  /*ab50*/  IMAD.MOV.U32 R21, RZ, RZ, R20 ;  /* 0x000000ffff157224 */ /* 0x000fe400078e0014 */
[----:B------:R-:W-:-:S04]  /*ab60*/  IMAD.HI.U32 R10, R6, R71, RZ ;  /* 0x00000047060a7227 */ /* 0x000fc800078e00ff */
[C---:B------:R-:W-:Y:S02]  /*ab70*/  IMAD R35, R7.reuse, R9, R35 ;  /* 0x0000000907237224 */ /* 0x040fe400078e0223 */
[----:B------:R-:W-:Y:S02]  /*ab80*/  IMAD.MOV.U32 R20, RZ, RZ, R5 ;  /* 0x000000ffff147224 */ /* 0x000fe400078e0005 */
[----:B------:R-:W-:Y:S01]  /*ab90*/  IMAD.MOV.U32 R5, RZ, RZ, R72 ;  /* 0x000000ffff057224 */ /* 0x000fe200078e0048 */
[----:B------:R-:W-:Y:S01]  /*aba0*/  IABS R72, R24 ;  /* 0x0000001800487213 */ /* 0x000fe20000000000 */
[----:B------:R-:W-:Y:S01]  /*abb0*/  IMAD R69, R7, R2, R69 ;  /* 0x0000000207457224 */ /* 0x000fe200078e0245 */
[----:B------:R-:W-:Y:S01]  /*abc0*/  STL [R1+0x3680], R35 ;  /* 0x0036802301007387 */ /* 0x000fe20000100800 */
[----:B------:R-:W-:Y:S02]  /*abd0*/  IMAD.MOV.U32 R24, RZ, RZ, R23 ;  /* 0x000000ffff187224 */ /* 0x000fe400078e0017 */
[----:B------:R-:W-:Y:S01]  /*abe0*/  IMAD.MOV R10, RZ, RZ, -R10 ;  /* 0x000000ffff0a7224 */ /* 0x000fe200078e0a0a */
[----:B------:R0:W-:Y:S01]  /*abf0*/  STL [R1+0x3684], R36 ;  /* 0x0036842401007387 */ /* 0x0001e20000100800 */
[----:B------:R-:W-:-:S02]  /*ac00*/  VIADD R2, R0, 0x1b3 ;  /* 0x000001b300027836 */ /* 0x000fc40000000000 */
[----:B------:R-:W-:Y:S01]  /*ac10*/  IMAD.MOV.U32 R23, RZ, RZ, R22 ;  /* 0x000000ffff177224 */ /* 0x000fe200078e0016 */
[----:B------:R2:W-:Y:S01]  /*ac20*/  STL [R1+0x3690], R37 ;  /* 0x0036902501007387 */ /* 0x0005e20000100800 */
[----:B-1----:R-:W-:Y:S02]  /*ac30*/  VIADD R25, R0, 0x1b2 ;  /* 0x000001b200197836 */ /* 0x002fe40000000000 */
[----:B------:R-:W-:Y:S02]  /*ac40*/  IMAD.MOV.U32 R22, RZ, RZ, R21 ;  /* 0x000000ffff167224 */ /* 0x000fe400078e0015 */
[----:B------:R-:W-:Y:S02]  /*ac50*/  IMAD.MOV.U32 R21, RZ, RZ, R20 ;  /* 0x000000ffff157224 */ /* 0x000fe400078e0014 */
[----:B------:R-:W-:Y:S02]  /*ac60*/  IMAD.MOV.U32 R20, RZ, RZ, R5 ;  /* 0x000000ffff147224 */ /* 0x000fe400078e0005 */
[----:B0-----:R-:W-:Y:S01]  /*ac70*/  IMAD.MOV.U32 R36, RZ, RZ, R74 ;  /* 0x000000ffff247224 */ /* 0x001fe200078e004a */
[----:B------:R-:W-:Y:S01]  /*ac80*/  IABS R74, R2 ;  /* 0x00000002004a7213 */ /* 0x000fe20000000000 */
[----:B------:R-:W-:-:S02]  /*ac90*/  IMAD R71, R7, R10, R71 ;  /* 0x0000000a07477224 */ /* 0x000fc400078e0247 */
[----:B------:R-:W-:Y:S02]  /*aca0*/  IMAD.MOV.U32 R5, RZ, RZ, R87 ;  /* 0x000000ffff057224 */ /* 0x000fe400078e0057 */
[----:B------:R-:W-:Y:S02]  /*acb0*/  VIADD R10, R0, 0x1b5 ;  /* 0x000001b5000a7836 */ /* 0x000fe40000000000 */
[----:B------:R-:W-:Y:S01]  /*acc0*/  IMAD.MOV.U32 R87, RZ, RZ, R73 ;  /* 0x000000ffff577224 */ /* 0x000fe200078e0049 */
[----:B------:R-:W-:Y:S01]  /*acd0*/  IABS R73, R25 ;  /* 0x0000001900497213 */ /* 0x000fe20000000000 */
[----:B------:R-:W-:Y:S02]  /*ace0*/  IMAD.MOV.U32 R26, RZ, RZ, R24 ;  /* 0x000000ffff1a7224 */ /* 0x000fe400078e0018 */
[----:B------:R-:W-:-:S04]  /*acf0*/  IMAD.HI.U32 R2, R6, R72, RZ ;  /* 0x0000004806027227 */ /* 0x000fc800078e00ff */
[----:B------:R-:W-:Y:S02]  /*ad00*/  IMAD.MOV.U32 R24, RZ, RZ, R22 ;  /* 0x000000ffff187224 */ /* 0x000fe400078e0016 */
[----:B------:R-:W-:Y:S02]  /*ad10*/  VIADD R27, R0, 0x1b4 ;  /* 0x000001b4001b7836 */ /* 0x000fe40000000000 */
[----:B------:R-:W-:Y:S02]  /*ad20*/  IMAD.MOV.U32 R25, RZ, RZ, R23 ;  /* 0x000000ffff197224 */ /* 0x000fe400078e0017 */
[----:B------:R-:W-:Y:S02]  /*ad30*/  IMAD.MOV.U32 R22, RZ, RZ, R20 ;  /* 0x000000ffff167224 */ /* 0x000fe400078e0014 */
[----:B------:R-:W-:Y:S02]  /*ad40*/  IMAD.MOV.U32 R23, RZ, RZ, R21 ;  /* 0x000000ffff177224 */ /* 0x000fe400078e0015 */
[----:B------:R-:W-:Y:S01]  /*ad50*/  IMAD.MOV.U32 R20, RZ, RZ, R76 ;  /* 0x000000ffff147224 */ /* 0x000fe200078e004c */
[----:B------:R-:W-:Y:S01]  /*ad60*/  IABS R76, R10 ;  /* 0x0000000a004c7213 */ /* 0x000fe20000000000 */
[----:B------:R-:W-:-:S02]  /*ad70*/  IMAD.MOV.U32 R21, RZ, RZ, R5 ;  /* 0x000000ffff157224 */ /* 0x000fc400078e0005 */
[----:B------:R-:W-:Y:S02]  /*ad80*/  IMAD.MOV R2, RZ, RZ, -R2 ;  /* 0x000000ffff027224 */ /* 0x000fe400078e0a02 */
[----:B------:R-:W-:-:S04]  /*ad90*/  IMAD.HI.U32 R9, R6, R38, RZ ;  /* 0x0000002606097227 */ /* 0x000fc800078e00ff */
[----:B------:R-:W-:Y:S01]  /*ada0*/  IMAD.MOV.U32 R5, RZ, RZ, R75 ;  /* 0x000000ffff057224 */ /* 0x000fe200078e004b */
[----:B------:R-:W-:Y:S01]  /*adb0*/  IABS R75, R27 ;  /* 0x0000001b004b7213 */ /* 0x000fe20000000000 */
[----:B------:R-:W-:-:S04]  /*adc0*/  IMAD.HI.U32 R10, R6, R74, RZ ;  /* 0x0000004a060a7227 */ /* 0x000fc800078e00ff */
[----:B------:R-:W-:Y:S02]  /*add0*/  VIADD R29, R0, 0x1b7 ;  /* 0x000001b7001d7836 */ /* 0x000fe40000000000 */
[----:B------:R-:W-:Y:S02]  /*ade0*/  IMAD.MOV.U32 R27, RZ, RZ, R26 ;  /* 0x000000ffff1b7224 */ /* 0x000fe400078e001a */
[----:B------:R-:W-:Y:S02]  /*adf0*/  IMAD.MOV.U32 R28, RZ, RZ, R21 ;  /* 0x000000ffff1c7224 */ /* 0x000fe400078e0015 */
[----:B------:R-:W-:Y:S02]  /*ae00*/  IMAD R72, R7, R2, R72 ;  /* 0x0000000207487224 */ /* 0x000fe400078e0248 */
[----:B------:R-:W-:Y:S02]  /*ae10*/  IMAD.MOV R9, RZ, RZ, -R9 ;  /* 0x000000ffff097224 */ /* 0x000fe400078e0a09 */
[----:B------:R-:W-:-:S02]  /*ae20*/  IMAD.MOV.U32 R26, RZ, RZ, R25 ;  /* 0x000000ffff1a7224 */ /* 0x000fc400078e0019 */
[----:B------:R-:W-:Y:S02]  /*ae30*/  IMAD.MOV.U32 R21, RZ, RZ, R5 ;  /* 0x000000ffff157224 */ /* 0x000fe400078e0005 */
[----:B------:R-:W-:Y:S02]  /*ae40*/  IMAD.MOV R2, RZ, RZ, -R10 ;  /* 0x000000ffff027224 */ /* 0x000fe400078e0a0a */
[----:B------:R-:W-:Y:S02]  /*ae50*/  IMAD.MOV.U32 R25, RZ, RZ, R24 ;  /* 0x000000ffff197224 */ /* 0x000fe400078e0018 */
[----:B------:R-:W-:Y:S01]  /*ae60*/  IMAD.MOV.U32 R5, RZ, RZ, R78 ;  /* 0x000000ffff057224 */ /* 0x000fe200078e004e */
[----:B------:R-:W-:Y:S01]  /*ae70*/  IABS R78, R29 ;  /* 0x0000001d004e7213 */ /* 0x000fe20000000000 */
[----:B------:R-:W-:Y:S02]  /*ae80*/  VIADD R30, R0, 0x1b6 ;  /* 0x000001b6001e7836 */ /* 0x000fe40000000000 */
[----:B------:R-:W-:-:S02]  /*ae90*/  IMAD.MOV.U32 R24, RZ, RZ, R23 ;  /* 0x000000ffff187224 */ /* 0x000fc400078e0017 */
[----:B------:R-:W-:Y:S02]  /*aea0*/  IMAD.MOV.U32 R23, RZ, RZ, R22 ;  /* 0x000000ffff177224 */ /* 0x000fe400078e0016 */
[----:B------:R-:W-:Y:S02]  /*aeb0*/  IMAD.MOV.U32 R29, RZ, RZ, R11 ;  /* 0x000000ffff1d7224 */ /* 0x000fe400078e000b */
[C---:B------:R-:W-:Y:S02]  /*aec0*/  IMAD R38, R7.reuse, R9, R38 ;  /* 0x0000000907267224 */ /* 0x040fe400078e0226 */
[----:B------:R-:W-:Y:S02]  /*aed0*/  IMAD.MOV.U32 R22, RZ, RZ, R20 ;  /* 0x000000ffff167224 */ /* 0x000fe400078e0014 */
[----:B------:R-:W-:Y:S01]  /*aee0*/  IMAD R74, R7, R2, R74 ;  /* 0x00000002074a7224 */ /* 0x000fe200078e024a */
[----:B------:R-:W-:Y:S01]  /*aef0*/  IABS R2, R36 ;  /* 0x0000002400027213 */ /* 0x000fe20000000000 */
[----:B------:R-:W-:Y:S01]  /*af00*/  VIADD R11, R0, 0x1b8 ;  /* 0x000001b8000b7836 */ /* 0x000fe20000000000 */
[----:B------:R-:W-:Y:S01]  /*af10*/  STL [R1+0x3694], R38 ;  /* 0x0036942601007387 */ /* 0x000fe20000100800 */
[----:B------:R-:W-:-:S03]  /*af20*/  IMAD.HI.U32 R9, R6, R40, RZ ;  /* 0x0000002806097227 */ /* 0x000fc600078e00ff */
[----:B------:R-:W-:Y:S01]  /*af30*/  STL [R1+0x36a0], R39 ;  /* 0x0036a02701007387 */ /* 0x000fe20000100800 */
[----:B------:R-:W-:Y:S01]  /*af40*/  IMAD.MOV.U32 R20, RZ, RZ, R77 ;  /* 0x000000ffff147224 */ /* 0x000fe200078e004d */
[----:B------:R-:W-:Y:S01]  /*af50*/  IABS R77, R30 ;  /* 0x0000001e004d7213 */ /* 0x000fe20000000000 */
[----:B------:R-:W-:Y:S02]  /*af60*/  IMAD.MOV.U32 R30, RZ, RZ, R28 ;  /* 0x000000ffff1e7224 */ /* 0x000fe400078e001c */
[----:B------:R-:W-:Y:S01]  /*af70*/  IMAD.MOV.U32 R28, RZ, RZ, R79 ;  /* 0x000000ffff1c7224 */ /* 0x000fe200078e004f */
[----:B------:R-:W-:Y:S01]  /*af80*/  IABS R79, R11 ;  /* 0x0000000b004f7213 */ /* 0x000fe20000000000 */
[----:B------:R-:W-:Y:S02]  /*af90*/  IMAD.MOV R9, RZ, RZ, -R9 ;  /* 0x000000ffff097224 */ /* 0x000fe400078e0a09 */
[----:B------:R-:W-:-:S04]  /*afa0*/  IMAD.HI.U32 R11, R80, R2, RZ ;  /* 0x00000002500b7227 */ /* 0x000fc800078e00ff */
[----:B------:R-:W-:Y:S02]  /*afb0*/  IMAD R40, R7, R9, R40 ;  /* 0x0000000907287224 */ /* 0x000fe400078e0228 */
[----:B------:R-:W-:-:S03]  /*afc0*/  IMAD.HI.U32 R9, R6, R43, RZ ;  /* 0x0000002b06097227 */ /* 0x000fc600078e00ff */
[----:B------:R-:W-:Y:S01]  /*afd0*/  STL [R1+0x36a8], R40 ;  /* 0x0036a82801007387 */ /* 0x000fe20000100800 */
[----:B------:R-:W-:Y:S02]  /*afe0*/  IMAD.MOV R11, RZ, RZ, -R11 ;  /* 0x000000ffff0b7224 */ /* 0x000fe400078e0a0b */
[----:B------:R-:W-:Y:S01]  /*aff0*/  IMAD.MOV R9, RZ, RZ, -R9 ;  /* 0x000000ffff097224 */ /* 0x000fe200078e0a09 */
[----:B------:R-:W-:Y:S01]  /*b000*/  STL [R1+0x36ac], R41 ;  /* 0x0036ac2901007387 */ /* 0x000fe20000100800 */
[----:B------:R-:W-:Y:S02]  /*b010*/  IMAD R2, R8, R11, R2 ;  /* 0x0000000b08027224 */ /* 0x000fe400078e0202 */
[----:B------:R-:W-:Y:S01]  /*b020*/  VIADD R31, R0, 0x1b9 ;  /* 0x000001b9001f7836 */ /* 0x000fe20000000000 */
[----:B------:R-:W-:Y:S01]  /*b030*/  STL [R1+0x36b0], R42 ;  /* 0x0036b02a01007387 */ /* 0x000fe20000100800 */
[----:B------:R-:W-:Y:S01]  /*b040*/  IMAD R43, R7, R9, R43 ;  /* 0x00000009072b7224 */ /* 0x000fe200078e022b */
[----:B------:R-:W-:Y:S01]  /*b050*/  ISETP.GT.U32.AND P0, PT, R8, R2, PT ;  /* 0x000000020800720c */ /* 0x000fe20003f04070 */
[----:B------:R-:W-:Y:S01]  /*b060*/  IMAD.HI.U32 R9, R6, R45, RZ ;  /* 0x0000002d06097227 */ /* 0x000fe200078e00ff */
[----:B------:R-:W-:-:S02]  /*b070*/  IABS R80, R31 ;  /* 0x0000001f00507213 */ /* 0x000fc40000000000 */
[----:B------:R-:W-:Y:S01]  /*b080*/  STL [R1+0x36b4], R43 ;  /* 0x0036b42b01007387 */ /* 0x000fe20000100800 */
[C---:B------:R-:W-:Y:S02]  /*b090*/  VIADD R32, R0.reuse, 0x1ba ;  /* 0x000001ba00207836 */ /* 0x040fe40000000000 */
[----:B------:R-:W-:Y:S01]  /*b0a0*/  IMAD.MOV.U32 R31, RZ, RZ, R30 ;  /* 0x000000ffff1f7224 */ /* 0x000fe200078e001e */
[----:B------:R-:W-:Y:S01]  /*b0b0*/  STL [R1+0x36b8], R44 ;  /* 0x0036b82c01007387 */ /* 0x000fe20000100800 */
[----:B------:R-:W-:Y:S02]  /*b0c0*/  IMAD.MOV R9, RZ, RZ, -R9 ;  /* 0x000000ffff097224 */ /* 0x000fe400078e0a09 */
[----:B------:R-:W-:Y:S02]  /*b0d0*/  IMAD.MOV.U32 R30, RZ, RZ, R28 ;  /* 0x000000ffff1e7224 */ /* 0x000fe400078e001c */
[----:B------:R-:W-:Y:S02]  /*b0e0*/  IMAD.MOV.U32 R28, RZ, RZ, R14 ;  /* 0x000000ffff1c7224 */ /* 0x000fe400078e000e */
[----:B------:R-:W-:-:S02]  /*b0f0*/  VIADD R34, R0, 0x1bc ;  /* 0x000001bc00227836 */ /* 0x000fc40000000000 */
[----:B------:R-:W-:Y:S01]  /*b100*/  IMAD.MOV.U32 R14, RZ, RZ, R81 ;  /* 0x000000ffff0e7224 */ /* 0x000fe200078e0051 */
[----:B------:R-:W-:Y:S01]  /*b110*/  IABS R81, R32 ;  /* 0x0000002000517213 */ /* 0x000fe20000000000 */
[----:B------:R-:W-:Y:S02]  /*b120*/  IMAD.MOV.U32 R33, RZ, RZ, R31 ;  /* 0x000000ffff217224 */ /* 0x000fe400078e001f */
        /* <DEDUP_REMOVED lines=9> */
[----:B------:R-:W-:Y:S01]  /*b1c0*/  STL [R1+0x36c4], R47 ;  /* 0x0036c42f01007387 */ /* 0x000fe20000100800 */
[----:B------:R-:W-:Y:S02]  /*b1d0*/  IMAD.MOV R9, RZ, RZ, -R9 ;  /* 0x000000ffff097224 */ /* 0x000fe400078e0a09 */
[----:B------:R-:W-:Y:S02]  /*b1e0*/  IMAD.MOV.U32 R32, RZ, RZ, R31 ;  /* 0x000000ffff207224 */ /* 0x000fe400078e001f */
[----:B------:R-:W-:Y:S01]  /*b1f0*/  @!P0 IMAD.IADD R2, R2, 0x1, -R8 ;  /* 0x0000000102028824 */ /* 0x000fe200078e0a08 */
[----:B------:R-:W-:Y:S01]  /*b200*/  ISETP.GE.AND P0, PT, R36, RZ, PT ;  /* 0x000000ff2400720c */ /* 0x000fe20003f06270 */
[----:B------:R-:W-:Y:S02]  /*b210*/  IMAD.MOV.U32 R31, RZ, RZ, R30 ;  /* 0x000000ffff1f7224 */ /* 0x000fe400078e001e */
[----:B------:R-:W-:-:S02]  /*b220*/  IMAD.MOV.U32 R30, RZ, RZ, R29 ;  /* 0x000000ffff1e7224 */ /* 0x000fc400078e001d */
[----:B------:R-:W-:Y:S02]  /*b230*/  IMAD.MOV.U32 R36, RZ, RZ, R34 ;  /* 0x000000ffff247224 */ /* 0x000fe400078e0022 */
[----:B------:R-:W-:Y:S02]  /*b240*/  IMAD.MOV.U32 R29, RZ, RZ, R84 ;  /* 0x000000ffff1d7224 */ /* 0x000fe400078e0054 */
[----:B------:R-:W-:Y:S02]  /*b250*/  IMAD.MOV.U32 R34, RZ, RZ, R33 ;  /* 0x000000ffff227224 */ /* 0x000fe400078e0021 */
[----:B------:R-:W-:Y:S02]  /*b260*/  IMAD R48, R7, R9, R48 ;  /* 0x0000000907307224 */ /* 0x000fe400078e0230 */
[----:B------:R-:W-:Y:S02]  /*b270*/  IMAD.MOV.U32 R33, RZ, RZ, R32 ;  /* 0x000000ffff217224 */ /* 0x000fe400078e0020 */
[----:B------:R-:W-:Y:S01]  /*b280*/  IMAD.HI.U32 R9, R6, R50, RZ ;  /* 0x0000003206097227 */ /* 0x000fe200078e00ff */
[----:B------:R-:W-:Y:S03]  /*b290*/  STL [R1+0x36c8], R48 ;  /* 0x0036c83001007387 */ /* 0x000fe60000100800 */
[----:B------:R-:W-:Y:S01]  /*b2a0*/  IMAD.MOV.U32 R32, RZ, RZ, R31 ;  /* 0x000000ffff207224 */ /* 0x000fe200078e001f */
[----:B------:R-:W-:Y:S01]  /*b2b0*/  STL [R1+0x36cc], R49 ;  /* 0x0036cc3101007387 */ /* 0x000fe20000100800 */
[----:B------:R-:W-:-:S02]  /*b2c0*/  IMAD.MOV.U32 R31, RZ, RZ, R30 ;  /* 0x000000ffff1f7224 */ /* 0x000fc400078e001e */
[----:B------:R-:W-:Y:S02]  /*b2d0*/  IMAD.MOV.U32 R30, RZ, RZ, R29 ;  /* 0x000000ffff1e7224 */ /* 0x000fe400078e001d */
[----:B------:R-:W-:Y:S02]  /*b2e0*/  IMAD.MOV.U32 R29, RZ, RZ, R28 ;  /* 0x000000ffff1d7224 */ /* 0x000fe400078e001c */
[----:B------:R-:W-:Y:S02]  /*b2f0*/  IMAD.MOV R9, RZ, RZ, -R9 ;  /* 0x000000ffff097224 */ /* 0x000fe400078e0a09 */
[----:B------:R-:W-:Y:S02]  /*b300*/  IMAD.MOV.U32 R28, RZ, RZ, R27 ;  /* 0x000000ffff1c7224 */ /* 0x000fe400078e001b */
[----:B------:R-:W-:Y:S02]  /*b310*/  IMAD.MOV.U32 R27, RZ, RZ, R26 ;  /* 0x000000ffff1b7224 */ /* 0x000fe400078e001a */
[----:B------:R-:W-:-:S02]  /*b320*/  IMAD.MOV.U32 R26, RZ, RZ, R25 ;  /* 0x000000ffff1a7224 */ /* 0x000fc400078e0019 */
[----:B------:R-:W-:Y:S02]  /*b330*/  IMAD.MOV.U32 R25, RZ, RZ, R24 ;  /* 0x000000ffff197224 */ /* 0x000fe400078e0018 */
[----:B------:R-:W-:Y:S02]  /*b340*/  IMAD R50, R7, R9, R50 ;  /* 0x0000000907327224 */ /* 0x000fe400078e0232 */
[----:B------:R-:W-:Y:S02]  /*b350*/  IMAD.MOV.U32 R24, RZ, RZ, R23 ;  /* 0x000000ffff187224 */ /* 0x000fe400078e0017 */
[----:B------:R-:W-:Y:S01]  /*b360*/  IMAD.MOV.U32 R23, RZ, RZ, R22 ;  /* 0x000000ffff177224 */ /* 0x000fe200078e0016 */
[----:B------:R1:W-:Y:S01]  /*b370*/  STL [R1+0x36d8], R50 ;  /* 0x0036d83201007387 */ /* 0x0003e20000100800 */
[----:B------:R-:W-:Y:S02]  /*b380*/  IMAD.MOV.U32 R22, RZ, RZ, R21 ;  /* 0x000000ffff167224 */ /* 0x000fe400078e0015 */
[----:B--2---:R-:W-:Y:S01]  /*b390*/  VIADD R37, R0, 0x1bb ;  /* 0x000001bb00257836 */ /* 0x004fe20000000000 */
[----:B0-----:R-:W2:Y:S01]  /*b3a0*/  LDL.LU R45, [R1+0x678] ;  /* 0x00067800012d7983 */ /* 0x001ea20000300800 */
[----:B------:R-:W-:-:S02]  /*b3b0*/  IMAD.MOV.U32 R21, RZ, RZ, R20 ;  /* 0x000000ffff157224 */ /* 0x000fc400078e0014 */
[----:B------:R-:W-:Y:S01]  /*b3c0*/  IMAD.MOV.U32 R20, RZ, RZ, R19 ;  /* 0x000000ffff147224 */ /* 0x000fe200078e0013 */
[----:B------:R-:W3:Y:S01]  /*b3d0*/  LDL.LU R44, [R1+0x674] ;  /* 0x00067400012c7983 */ /* 0x000ee20000300800 */
[----:B------:R-:W-:Y:S02]  /*b3e0*/  IMAD.MOV.U32 R19, RZ, RZ, R18 ;  /* 0x000000ffff137224 */ /* 0x000fe400078e0012 */
[----:B------:R-:W-:Y:S01]  /*b3f0*/  IMAD.MOV.U32 R18, RZ, RZ, R17 ;  /* 0x000000ffff127224 */ /* 0x000fe200078e0011 */
[----:B------:R-:W4:Y:S01]  /*b400*/  LDL.LU R35, [R1+0x670] ;  /* 0x0006700001237983 */ /* 0x000f220000300800 */
[----:B------:R-:W-:Y:S01]  /*b410*/  IMAD.MOV.U32 R17, RZ, RZ, R16 ;  /* 0x000000ffff117224 */ /* 0x000fe200078e0010 */
[----:B------:R-:W-:Y:S01]  /*b420*/  IABS R82, R37 ;  /* 0x0000002500527213 */ /* 0x000fe20000000000 */
[----:B------:R-:W-:Y:S01]  /*b430*/  IMAD.MOV.U32 R16, RZ, RZ, R15 ;  /* 0x000000ffff107224 */ /* 0x000fe200078e000f */
[----:B------:R-:W4:Y:S01]  /*b440*/  LDL.LU R37, [R1+0x66c] ;  /* 0x00066c0001257983 */ /* 0x000f220000300800 */
[----:B------:R-:W-:-:S02]  /*b450*/  IMAD.MOV.U32 R15, RZ, RZ, R14 ;  /* 0x000000ffff0f7224 */ /* 0x000fc400078e000e */
[----:B------:R-:W-:Y:S01]  /*b460*/  IMAD.MOV.U32 R14, RZ, RZ, R13 ;  /* 0x000000ffff0e7224 */ /* 0x000fe200078e000d */
[----:B-1----:R-:W4:Y:S01]  /*b470*/  LDL.LU R50, [R1+0x668] ;  /* 0x0006680001327983 */ /* 0x002f220000300800 */
[----:B------:R-:W-:Y:S02]  /*b480*/  IMAD.MOV.U32 R13, RZ, RZ, R12 ;  /* 0x000000ffff0d7224 */ /* 0x000fe400078e000c */
[----:B------:R-:W-:Y:S01]  /*b490*/  IMAD.MOV.U32 R12, RZ, RZ, R4 ;  /* 0x000000ffff0c7224 */ /* 0x000fe200078e0004 */
[----:B------:R-:W4:Y:S01]  /*b4a0*/  LDL.LU R47, [R1+0x664] ;  /* 0x00066400012f7983 */ /* 0x000f220000300800 */
[----:B------:R-:W-:-:S03]  /*b4b0*/  IMAD.HI.U32 R9, R6, R53, RZ ;  /* 0x0000003506097227 */ /* 0x000fc600078e00ff */
[----:B------:R-:W4:Y:S01]  /*b4c0*/  LDL.LU R43, [R1+0x660] ;  /* 0x00066000012b7983 */ /* 0x000f220000300800 */
[----:B------:R-:W-:Y:S02]  /*b4d0*/  IMAD.MOV R9, RZ, RZ, -R9 ;  /* 0x000000ffff097224 */ /* 0x000fe400078e0a09 */
[----:B------:R-:W-:Y:S01]  /*b4e0*/  IMAD.HI.U32 R10, R6, R76, RZ ;  /* 0x0000004c060a7227 */ /* 0x000fe200078e00ff */
[----:B------:R-:W4:Y:S03]  /*b4f0*/  LDL.LU R4, [R1+0x624] ;  /* 0x0006240001047983 */ /* 0x000f260000300800 */
[----:B------:R-:W-:Y:S01]  /*b500*/  IMAD R53, R7, R9, R53 ;  /* 0x0000000907357224 */ /* 0x000fe200078e0235 */
[----:B------:R-:W-:Y:S01]  /*b510*/  ISETP.GT.U32.AND P1, PT, R8, R2, PT ;  /* 0x000000020800720c */ /* 0x000fe20003f24070 */
[----:B------:R-:W-:Y:S01]  /*b520*/  IMAD.HI.U32 R9, R6, R55, RZ ;  /* 0x0000003706097227 */ /* 0x000fe200078e00ff */
[----:B------:R-:W4:Y:S03]  /*b530*/  LDL.LU R41, [R1+0x65c] ;  /* 0x00065c0001297983 */ /* 0x000f260000300800 */
[----:B------:R-:W-:-:S02]  /*b540*/  IMAD.MOV R9, RZ, RZ, -R9 ;  /* 0x000000ffff097224 */ /* 0x000fc400078e0a09 */
[----:B------:R-:W-:Y:S02]  /*b550*/  IMAD.MOV.U32 R46, RZ, RZ, R30 ;  /* 0x000000ffff2e7224 */ /* 0x000fe400078e001e */
[----:B------:R-:W-:Y:S02]  /*b560*/  IMAD R55, R7, R9, R55 ;  /* 0x0000000907377224 */ /* 0x000fe400078e0237 */
[----:B------:R-:W-:-:S04]  /*b570*/  IMAD.HI.U32 R9, R6, R58, RZ ;  /* 0x0000003a06097227 */ /* 0x000fc800078e00ff */
[----:B------:R-:W-:Y:S02]  /*b580*/  IMAD.MOV R9, RZ, RZ, -R9 ;  /* 0x000000ffff097224 */ /* 0x000fe400078e0a09 */
        /* <DEDUP_REMOVED lines=16> */
[----:B------:R-:W-:Y:S02]  /*b690*/  VIADD R48, R0, 0x1be ;  /* 0x000001be00307836 */ /* 0x000fe40000000000 */
[----:B------:R-:W-:Y:S02]  /*b6a0*/  IMAD R68, R7, R9, R68 ;  /* 0x0000000907447224 */ /* 0x000fe400078e0244 */
[----:B------:R-:W-:-:S04]  /*b6b0*/  IMAD.HI.U32 R9, R6, R70, RZ ;  /* 0x0000004606097227 */ /* 0x000fc800078e00ff */
[----:B------:R-:W-:Y:S02]  /*b6c0*/  IMAD.MOV R9, RZ, RZ, -R9 ;  /* 0x000000ffff097224 */ /* 0x000fe400078e0a09 */
[----:B------:R-:W-:Y:S02]  /*b6d0*/  IMAD.MOV R10, RZ, RZ, -R10 ;  /* 0x000000ffff0a7224 */ /* 0x000fe400078e0a0a */
        /* <DEDUP_REMOVED lines=16> */
[C---:B------:R-:W-:Y:S01]  /*b7e0*/  IMAD R79, R7.reuse, R9, R79 ;  /* 0x00000009074f7224 */ /* 0x040fe200078e024f */
[----:B------:R-:W4:Y:S01]  /*b7f0*/  LDL.LU R87, [R1+0x3b8] ;  /* 0x0003b80001577983 */ /* 0x000f220000300800 */
[----:B------:R-:W-:Y:S02]  /*b800*/  VIADD R9, R0, 0x1bd ;  /* 0x000001bd00097836 */ /* 0x000fe40000000000 */
[----:B------:R-:W-:Y:S02]  /*b810*/  @!P1 IMAD.IADD R2, R2, 0x1, -R8 ;  /* 0x0000000102029824 */ /* 0x000fe400078e0a08 */
[----:B------:R-:W-:Y:S01]  /*b820*/  IMAD R76, R7, R10, R76 ;  /* 0x0000000a074c7224 */ /* 0x000fe200078e024c */
[----:B------:R-:W-:Y:S01]  /*b830*/  IABS R84, R9 ;  /* 0x0000000900547213 */ /* 0x000fe20000000000 */
[----:B------:R-:W-:-:S04]  /*b840*/  IMAD.HI.U32 R9, R6, R82, RZ ;  /* 0x0000005206097227 */ /* 0x000fc800078e00ff */
[----:B------:R-:W-:Y:S02]  /*b850*/  IMAD.MOV R9, RZ, RZ, -R9 ;  /* 0x000000ffff097224 */ /* 0x000fe400078e0a09 */
[----:B------:R-:W-:Y:S02]  /*b860*/  IMAD.MOV.U32 R28, RZ, RZ, R25 ;  /* 0x000000ffff1c7224 */ /* 0x000fe400078e0019 */
[----:B------:R-:W-:Y:S02]  /*b870*/  IMAD.MOV.U32 R25, RZ, RZ, R22 ;  /* 0x000000ffff197224 */ /* 0x000fe400078e0016 */
[----:B------:R-:W-:Y:S02]  /*b880*/  IMAD R82, R7, R9, R82 ;  /* 0x0000000907527224 */ /* 0x000fe400078e0252 */
[----:B------:R-:W-:Y:S02]  /*b890*/  IMAD.MOV.U32 R29, RZ, RZ, R27 ;  /* 0x000000ffff1d7224 */ /* 0x000fe400078e001b */
[----:B------:R-:W-:-:S02]  /*b8a0*/  IMAD.MOV.U32 R26, RZ, RZ, R23 ;  /* 0x000000ffff1a7224 */ /* 0x000fc400078e0017 */
[----:B------:R-:W-:Y:S02]  /*b8b0*/  IMAD.MOV.U32 R22, RZ, RZ, R19 ;  /* 0x000000ffff167224 */ /* 0x000fe400078e0013 */
[----:B------:R-:W-:Y:S02]  /*b8c0*/  IMAD.MOV.U32 R27, RZ, RZ, R24 ;  /* 0x000000ffff1b7224 */ /* 0x000fe400078e0018 */
[----:B------:R-:W-:Y:S02]  /*b8d0*/  IMAD.MOV.U32 R23, RZ, RZ, R20 ;  /* 0x000000ffff177224 */ /* 0x000fe400078e0014 */
[----:B------:R-:W-:Y:S02]  /*b8e0*/  IMAD.MOV.U32 R19, RZ, RZ, R16 ;  /* 0x000000ffff137224 */ /* 0x000fe400078e0010 */
[----:B------:R-:W-:-:S04]  /*b8f0*/  IMAD.HI.U32 R9, R6, R84, RZ ;  /* 0x0000005406097227 */ /* 0x000fc800078e00ff */
[----:B------:R-:W-:Y:S02]  /*b900*/  IMAD.MOV.U32 R24, RZ, RZ, R21 ;  /* 0x000000ffff187224 */ /* 0x000fe400078e0015 */
[----:B------:R-:W-:Y:S02]  /*b910*/  IMAD.MOV.U32 R20, RZ, RZ, R17 ;  /* 0x000000ffff147224 */ /* 0x000fe400078e0011 */
[----:B------:R-:W-:Y:S02]  /*b920*/  IMAD.MOV.U32 R16, RZ, RZ, R13 ;  /* 0x000000ffff107224 */ /* 0x000fe400078e000d */
[----:B------:R-:W-:Y:S02]  /*b930*/  IMAD.MOV.U32 R21, RZ, RZ, R18 ;  /* 0x000000ffff157224 */ /* 0x000fe400078e0012 */
[----:B------:R-:W-:Y:S02]  /*b940*/  IMAD.MOV.U32 R17, RZ, RZ, R14 ;  /* 0x000000ffff117224 */ /* 0x000fe400078e000e */
[----:B------:R-:W-:-:S02]  /*b950*/  IMAD.MOV.U32 R18, RZ, RZ, R15 ;  /* 0x000000ffff127224 */ /* 0x000fc400078e000f */
[----:B------:R-:W-:Y:S02]  /*b960*/  IMAD.MOV R8, RZ, RZ, -R9 ;  /* 0x000000ffff087224 */ /* 0x000fe400078e0a09 */
[----:B------:R-:W-:-:S04]  /*b970*/  IMAD.HI.U32 R10, R6, R77, RZ ;  /* 0x0000004d060a7227 */ /* 0x000fc800078e00ff */
[----:B------:R-:W-:Y:S01]  /*b980*/  IMAD.MOV R10, RZ, RZ, -R10 ;  /* 0x000000ffff0a7224 */ /* 0x000fe200078e0a0a */
[C---:B--2---:R-:W-:Y:S02]  /*b990*/  ISETP.GT.U32.AND P2, PT, R7.reuse, R45, PT ;  /* 0x0000002d0700720c */ /* 0x044fe40003f44070 */
[C---:B---3--:R-:W-:Y:S02]  /*b9a0*/  ISETP.GT.U32.AND P3, PT, R7.reuse, R44, PT ;  /* 0x0000002c0700720c */ /* 0x048fe40003f64070 */
[----:B----4-:R-:W-:-:S09]  /*b9b0*/  ISETP.GT.U32.AND P4, PT, R7, R35, PT ;  /* 0x000000230700720c */ /* 0x010fd20003f84070 */
[--C-:B------:R-:W-:Y:S02]  /*b9c0*/  @!P2 IMAD.IADD R45, R45, 0x1, -R7.reuse ;  /* 0x000000012d2da824 */ /* 0x100fe400078e0a07 */
[----:B------:R-:W-:Y:S02]  /*b9d0*/  IMAD.MOV.U32 R33, RZ, RZ, R4 ;  /* 0x000000ffff217224 */ /* 0x000fe400078e0004 */
[----:B------:R-:W-:Y:S02]  /*b9e0*/  IMAD.MOV.U32 R4, RZ, RZ, R86 ;  /* 0x000000ffff047224 */ /* 0x000fe400078e0056 */
[----:B------:R-:W2:Y:S04]  /*b9f0*/  LDL.LU R86, [R1+0x36e8] ;  /* 0x0036e80001567983 */ /* 0x000ea80000300800 */
[----:B------:R-:W3:Y:S04]  /*ba00*/  LDL.LU R13, [R1+0x520] ;  /* 0x00052000010d7983 */ /* 0x000ee80000300800 */
[----:B------:R-:W4:Y:S04]  /*ba10*/  LDL.LU R14, [R1+0x51c] ;  /* 0x00051c00010e7983 */ /* 0x000f280000300800 */
[----:B------:R-:W3:Y:S04]  /*ba20*/  LDL.LU R15, [R1+0x514] ;  /* 0x00051400010f7983 */ /* 0x000ee80000300800 */
[----:B------:R-:W3:Y:S04]  /*ba30*/  LDL.LU R49, [R1+0x650] ;  /* 0x0006500001317983 */ /* 0x000ee80000300800 */
[----:B------:R-:W3:Y:S01]  /*ba40*/  LDL.LU R9, [R1+0x654] ;  /* 0x0006540001097983 */ /* 0x000ee20000300800 */
[----:B------:R-:W-:-:S02]  /*ba50*/  @!P3 IMAD.IADD R44, R44, 0x1, -R7 ;  /* 0x000000012c2cb824 */ /* 0x000fc400078e0a07 */
[--C-:B------:R-:W-:Y:S01]  /*ba60*/  @!P4 IMAD.IADD R35, R35, 0x1, -R7.reuse ;  /* 0x000000012323c824 */ /* 0x100fe200078e0a07 */
[C---:B------:R-:W-:Y:S02]  /*ba70*/  ISETP.GT.U32.AND P5, PT, R7.reuse, R45, PT ;  /* 0x0000002d0700720c */ /* 0x040fe40003fa4070 */
[C---:B------:R-:W-:Y:S02]  /*ba80*/  ISETP.GT.U32.AND P4, PT, R7.reuse, R44, PT ;  /* 0x0000002c0700720c */ /* 0x040fe40003f84070 */
[----:B------:R-:W-:Y:S01]  /*ba90*/  ISETP.GT.U32.AND P6, PT, R7, R35, PT ;  /* 0x000000230700720c */ /* 0x000fe20003fc4070 */
[----:B------:R-:W-:Y:S08]  /*baa0*/  STL [R1+0x8a8], R48 ;  /* 0x0008a83001007387 */ /* 0x000ff00000100800 */
[----:B------:R-:W-:-:S02]  /*bab0*/  @!P5 IMAD.IADD R45, R45, 0x1, -R7 ;  /* 0x000000012d2dd824 */ /* 0x000fc400078e0a07 */
[--C-:B------:R-:W-:Y:S02]  /*bac0*/  @!P4 IMAD.IADD R44, R44, 0x1, -R7.reuse ;  /* 0x000000012c2cc824 */ /* 0x100fe400078e0a07 */
[----:B------:R-:W-:Y:S01]  /*bad0*/  @!P6 IMAD.IADD R35, R35, 0x1, -R7 ;  /* 0x000000012323e824 */ /* 0x000fe200078e0a07 */
[----:B------:R-:W-:Y:S04]  /*bae0*/  STL [R1+0x678], R45 ;  /* 0x0006782d01007387 */ /* 0x000fe80000100800 */
[----:B------:R0:W-:Y:S04]  /*baf0*/  STL [R1+0x674], R44 ;  /* 0x0006742c01007387 */ /* 0x0001e80000100800 */
[----:B------:R1:W-:Y:S01]  /*bb00*/  STL [R1+0x670], R35 ;  /* 0x0006702301007387 */ /* 0x0003e20000100800 */
[----:B0-----:R-:W-:-:S03]  /*bb10*/  IMAD.MOV.U32 R44, RZ, RZ, R34 ;  /* 0x000000ffff2c7224 */ /* 0x001fc600078e0022 */
[----:B------:R-:W4:Y:S01]  /*bb20*/  LDL.LU R34, [R1+0x628] ;  /* 0x0006280001227983 */ /* 0x000f220000300800 */
[C---:B------:R-:W-:Y:S02]  /*bb30*/  IMAD R77, R7.reuse, R10, R77 ;  /* 0x0000000a074d7224 */ /* 0x040fe400078e024d */
[----:B------:R-:W-:Y:S01]  /*bb40*/  IMAD.HI.U32 R10, R6, R80, RZ ;  /* 0x00000050060a7227 */ /* 0x000fe200078e00ff */
[----:B------:R-:W-:Y:S01]  /*bb50*/  ISETP.GT.U32.AND P3, PT, R7, R37, PT ;  /* 0x000000250700720c */ /* 0x000fe20003f64070 */
[----:B-1----:R-:W4:Y:S02]  /*bb60*/  LDL.LU R35, [R1+0x638] ;  /* 0x0006380001237983 */ /* 0x002f240000300800 */
[----:B------:R-:W-:-:S04]  /*bb70*/  IMAD.MOV R10, RZ, RZ, -R10 ;  /* 0x000000ffff0a7224 */ /* 0x000fc800078e0a0a */
[----:B------:R-:W-:Y:S02]  /*bb80*/  IMAD R80, R7, R10, R80 ;  /* 0x0000000a07507224 */ /* 0x000fe400078e0250 */
[----:B------:R-:W-:-:S04]  /*bb90*/  IMAD.HI.U32 R10, R6, R81, RZ ;  /* 0x00000051060a7227 */ /* 0x000fc800078e00ff */
[----:B------:R-:W-:-:S04]  /*bba0*/  IMAD.MOV R10, RZ, RZ, -R10 ;  /* 0x000000ffff0a7224 */ /* 0x000fc800078e0a0a */
[C---:B------:R-:W-:Y:S02]  /*bbb0*/  IMAD R81, R7.reuse, R10, R81 ;  /* 0x0000000a07517224 */ /* 0x040fe400078e0251 */
[----:B------:R-:W-:Y:S01]  /*bbc0*/  IMAD.MOV.U32 R10, RZ, RZ, R2 ;  /* 0x000000ffff0a7224 */ /* 0x000fe200078e0002 */
[----:B------:R-:W-:Y:S01]  /*bbd0*/  ISETP.GT.U32.AND P2, PT, R7, R47, PT ;  /* 0x0000002f0700720c */ /* 0x000fe20003f44070 */
[----:B------:R-:W-:Y:S02]  /*bbe0*/  @!P3 IMAD.IADD R37, R37, 0x1, -R7 ;  /* 0x000000012525b824 */ /* 0x000fe400078e0a07 */
[----:B------:R-:W-:Y:S01]  /*bbf0*/  @!P0 IMAD.MOV R10, RZ, RZ, -R10 ;  /* 0x000000ffff0a8224 */ /* 0x000fe200078e0a0a */
[C---:B------:R-:W-:Y:S02]  /*bc00*/  ISETP.GT.U32.AND P0, PT, R7.reuse, R50, PT ;  /* 0x000000320700720c */ /* 0x040fe40003f04070 */
[----:B------:R-:W-:-:S07]  /*bc10*/  ISETP.GT.U32.AND P5, PT, R7, R41, PT ;  /* 0x000000290700720c */ /* 0x000fce0003fa4070 */
[----:B------:R-:W-:Y:S01]  /*bc20*/  @!P2 IMAD.IADD R47, R47, 0x1, -R7 ;  /* 0x000000012f2fa824 */ /* 0x000fe200078e0a07 */
[----:B------:R-:W-:-:S03]  /*bc30*/  ISETP.GT.U32.AND P2, PT, R7, R42, PT ;  /* 0x0000002a0700720c */ /* 0x000fc60003f44070 */
[--C-:B------:R-:W-:Y:S01]  /*bc40*/  @!P0 IMAD.IADD R50, R50, 0x1, -R7.reuse ;  /* 0x0000000132328824 */ /* 0x100fe200078e0a07 */
[----:B------:R-:W-:Y:S02]  /*bc50*/  ISETP.GT.U32.AND P0, PT, R7, R46, PT ;  /* 0x0000002e0700720c */ /* 0x000fe40003f04070 */
[----:B------:R-:W-:Y:S02]  /*bc60*/  IABS R2, R48 ;  /* 0x0000003000027213 */ /* 0x000fe40000000000 */
[----:B------:R-:W4:Y:S04]  /*bc70*/  LDL.LU R48, [R1+0x634] ;  /* 0x0006340001307983 */ /* 0x000f280000300800 */
[----:B------:R-:W4:Y:S01]  /*bc80*/  LDL.LU R45, [R1+0x630] ;  /* 0x00063000012d7983 */ /* 0x000f220000300800 */
[----:B------:R-:W-:-:S02]  /*bc90*/  @!P5 IMAD.IADD R41, R41, 0x1, -R7 ;  /* 0x000000012929d824 */ /* 0x000fc400078e0a07 */
[--C-:B------:R-:W-:Y:S02]  /*bca0*/  @!P2 IMAD.IADD R42, R42, 0x1, -R7.reuse ;  /* 0x000000012a2aa824 */ /* 0x100fe400078e0a07 */
[----:B------:R-:W-:Y:S01]  /*bcb0*/  @!P0 IMAD.IADD R46, R46, 0x1, -R7 ;  /* 0x000000012e2e8824 */ /* 0x000fe200078e0a07 */
[----:B------:R-:W-:Y:S01]  /*bcc0*/  ISETP.GT.U32.AND P0, PT, R7, R47, PT ;  /* 0x0000002f0700720c */ /* 0x000fe20003f04070 */
[----:B------:R-:W-:-:S04]  /*bcd0*/  IMAD.HI.U32 R11, R6, R83, RZ ;  /* 0x00000053060b7227 */ /* 0x000fc800078e00ff */
[----:B------:R-:W-:-:S08]  /*bce0*/  IMAD.MOV R11, RZ, RZ, -R11 ;  /* 0x000000ffff0b7224 */ /* 0x000fd000078e0a0b */
[----:B------:R-:W-:Y:S02]  /*bcf0*/  @!P0 IMAD.IADD R47, R47, 0x1, -R7 ;  /* 0x000000012f2f8824 */ /* 0x000fe400078e0a07 */
[C---:B------:R-:W-:Y:S01]  /*bd00*/  IMAD R83, R7.reuse, R11, R83 ;  /* 0x0000000b07537224 */ /* 0x040fe200078e0253 */
[----:B--2---:R-:W-:Y:S02]  /*bd10*/  ISETP.NE.AND P1, PT, R86, RZ, PT ;  /* 0x000000ff5600720c */ /* 0x004fe40003f25270 */
[----:B---3--:R-:W-:-:S11]  /*bd20*/  ISETP.GT.U32.AND P6, PT, R7, R9, PT ;  /* 0x000000090700720c */ /* 0x008fd60003fc4070 */
[----:B------:R-:W-:Y:S02]  /*bd30*/  @!P1 LOP3.LUT R10, RZ, R86, RZ, 0x33, !PT ;  /* 0x00000056ff0a9212 */ /* 0x000fe400078e33ff */
[----:B------:R-:W-:Y:S01]  /*bd40*/  ISETP.GT.U32.AND P1, PT, R7, R43, PT ;  /* 0x0000002b0700720c */ /* 0x000fe20003f24070 */
[----:B------:R-:W-:Y:S01]  /*bd50*/  @!P6 IMAD.IADD R9, R9, 0x1, -R7 ;  /* 0x000000010909e824 */ /* 0x000fe200078e0a07 */
[C---:B------:R-:W-:Y:S02]  /*bd60*/  ISETP.GT.U32.AND P6, PT, R7.reuse, R37, PT ;  /* 0x000000250700720c */ /* 0x040fe40003fc4070 */
[----:B------:R-:W-:-:S09]  /*bd70*/  ISETP.GT.U32.AND P3, PT, R7, R49, PT ;  /* 0x000000310700720c */ /* 0x000fd20003f64070 */
[--C-:B------:R-:W-:Y:S01]  /*bd80*/  @!P1 IMAD.IADD R43, R43, 0x1, -R7.reuse ;  /* 0x000000012b2b9824 */ /* 0x100fe200078e0a07 */
[----:B------:R-:W-:Y:S01]  /*bd90*/  ISETP.GT.U32.AND P1, PT, R7, R39, PT ;  /* 0x000000270700720c */ /* 0x000fe20003f24070 */
[--C-:B------:R-:W-:Y:S02]  /*bda0*/  @!P6 IMAD.IADD R37, R37, 0x1, -R7.reuse ;  /* 0x000000012525e824 */ /* 0x100fe400078e0a07 */
[----:B------:R-:W-:-:S03]  /*bdb0*/  @!P3 IMAD.IADD R49, R49, 0x1, -R7 ;  /* 0x000000013131b824 */ /* 0x000fc600078e0a07 */
[----:B------:R4:W-:Y:S01]  /*bdc0*/  STL [R1+0x66c], R37 ;  /* 0x00066c2501007387 */ /* 0x0009e20000100800 */
[C---:B------:R-:W-:Y:S02]  /*bdd0*/  ISETP.GT.U32.AND P3, PT, R7.reuse, R50, PT ;  /* 0x000000320700720c */ /* 0x040fe40003f64070 */
[----:B------:R-:W-:Y:S01]  /*bde0*/  ISETP.GT.U32.AND P2, PT, R7, R43, PT ;  /* 0x0000002b0700720c */ /* 0x000fe20003f44070 */
[----:B----4-:R-:W-:Y:S02]  /*bdf0*/  IMAD.MOV.U32 R37, RZ, RZ, R34 ;  /* 0x000000ffff257224 */ /* 0x010fe400078e0022 */
[----:B------:R-:W-:Y:S02]  /*be00*/  IMAD.MOV.U32 R34, RZ, RZ, R32 ;  /* 0x000000ffff227224 */ /* 0x000fe400078e0020 */
[----:B------:R-:W-:Y:S02]  /*be10*/  IMAD.MOV.U32 R32, RZ, RZ, R27 ;  /* 0x000000ffff207224 */ /* 0x000fe400078e001b */
[----:B------:R-:W-:-:S02]  /*be20*/  IMAD.MOV.U32 R27, RZ, RZ, R26 ;  /* 0x000000ffff1b7224 */ /* 0x000fc400078e001a */
[----:B------:R-:W-:Y:S02]  /*be30*/  IMAD.MOV.U32 R26, RZ, RZ, R25 ;  /* 0x000000ffff1a7224 */ /* 0x000fe400078e0019 */
[----:B------:R-:W-:Y:S02]  /*be40*/  IMAD.MOV.U32 R25, RZ, RZ, R24 ;  /* 0x000000ffff197224 */ /* 0x000fe400078e0018 */
[----:B------:R-:W-:Y:S02]  /*be50*/  IMAD.MOV.U32 R24, RZ, RZ, R23 ;  /* 0x000000ffff187224 */ /* 0x000fe400078e0017 */
[----:B------:R-:W-:Y:S01]  /*be60*/  @!P1 IMAD.IADD R39, R39, 0x1, -R7 ;  /* 0x0000000127279824 */ /* 0x000fe200078e0a07 */
[----:B------:R-:W-:Y:S01]  /*be70*/  ISETP.GT.U32.AND P1, PT, R7, R41, PT ;  /* 0x000000290700720c */ /* 0x000fe20003f24070 */
[----:B------:R-:W-:Y:S02]  /*be80*/  IMAD.MOV.U32 R23, RZ, RZ, R22 ;  /* 0x000000ffff177224 */ /* 0x000fe400078e0016 */
[----:B------:R-:W-:-:S02]  /*be90*/  IMAD.MOV.U32 R22, RZ, RZ, R21 ;  /* 0x000000ffff167224 */ /* 0x000fc400078e0015 */
[----:B------:R-:W-:Y:S02]  /*bea0*/  IMAD.MOV.U32 R21, RZ, RZ, R20 ;  /* 0x000000ffff157224 */ /* 0x000fe400078e0014 */
[----:B------:R-:W-:Y:S02]  /*beb0*/  IMAD.MOV.U32 R20, RZ, RZ, R19 ;  /* 0x000000ffff147224 */ /* 0x000fe400078e0013 */
[----:B------:R-:W-:Y:S02]  /*bec0*/  IMAD.MOV.U32 R19, RZ, RZ, R18 ;  /* 0x000000ffff137224 */ /* 0x000fe400078e0012 */
[----:B------:R-:W-:Y:S02]  /*bed0*/  IMAD.MOV.U32 R18, RZ, RZ, R17 ;  /* 0x000000ffff127224 */ /* 0x000fe400078e0011 */
[----:B------:R-:W-:Y:S02]  /*bee0*/  IMAD.MOV.U32 R17, RZ, RZ, R16 ;  /* 0x000000ffff117224 */ /* 0x000fe400078e0010 */
[----:B------:R-:W-:-:S02]  /*bef0*/  IMAD.MOV.U32 R16, RZ, RZ, R15 ;  /* 0x000000ffff107224 */ /* 0x000fc400078e000f */
[----:B------:R-:W-:Y:S02]  /*bf00*/  IMAD.MOV.U32 R15, RZ, RZ, R14 ;  /* 0x000000ffff0f7224 */ /* 0x000fe400078e000e */
[----:B------:R-:W-:Y:S02]  /*bf10*/  @!P3 IMAD.IADD R50, R50, 0x1, -R7 ;  /* 0x000000013232b824 */ /* 0x000fe400078e0a07 */
[----:B------:R-:W-:Y:S02]  /*bf20*/  IMAD.MOV.U32 R14, RZ, RZ, R13 ;  /* 0x000000ffff0e7224 */ /* 0x000fe400078e000d */
[----:B------:R-:W-:Y:S02]  /*bf30*/  IMAD.MOV.U32 R13, RZ, RZ, R4 ;  /* 0x000000ffff0d7224 */ /* 0x000fe400078e0004 */
[----:B------:R-:W-:Y:S02]  /*bf40*/  @!P2 IMAD.IADD R43, R43, 0x1, -R7 ;  /* 0x000000012b2ba824 */ /* 0x000fe400078e0a07 */
[----:B------:R-:W-:-:S02]  /*bf50*/  IMAD.MOV.U32 R4, RZ, RZ, R92 ;  /* 0x000000ffff047224 */ /* 0x000fc400078e005c */
[----:B------:R-:W2:Y:S01]  /*bf60*/  LDL.LU R92, [R1+0x36e4] ;  /* 0x0036e400015c7983 */ /* 0x000ea20000300800 */
[----:B------:R-:W-:-:S03]  /*bf70*/  @!P1 IMAD.IADD R41, R41, 0x1, -R7 ;  /* 0x0000000129299824 */ /* 0x000fc600078e0a07 */
[----:B------:R0:W-:Y:S04]  /*bf80*/  STL [R1+0x668], R50 ;  /* 0x0006683201007387 */ /* 0x0001e80000100800 */
[----:B------:R1:W-:Y:S04]  /*bf90*/  STL [R1+0x664], R47 ;  /* 0x0006642f01007387 */ /* 0x0003e80000100800 */
[----:B------:R3:W-:Y:S04]  /*bfa0*/  STL [R1+0x660], R43 ;  /* 0x0006602b01007387 */ /* 0x0007e80000100800 */
[----:B------:R-:W4:Y:S04]  /*bfb0*/  LDL.LU R11, [R1+0x620] ;  /* 0x00062000010b7983 */ /* 0x000f280000300800 */
[----:B0-----:R-:W2:Y:S04]  /*bfc0*/  LDL.LU R50, [R1+0x61c] ;  /* 0x00061c0001327983 */ /* 0x001ea80000300800 */
[----:B------:R0:W-:Y:S04]  /*bfd0*/  STL [R1+0x65c], R41 ;  /* 0x00065c2901007387 */ /* 0x0001e80000100800 */
[----:B-1----:R-:W2:Y:S04]  /*bfe0*/  LDL.LU R47, [R1+0x618] ;  /* 0x00061800012f7983 */ /* 0x002ea80000300800 */
[----:B---3--:R-:W3:Y:S01]  /*bff0*/  LDL.LU R43, [R1+0x614] ;  /* 0x00061400012b7983 */ /* 0x008ee20000300800 */
[----:B------:R-:W-:-:S02]  /*c000*/  ISETP.GT.U32.AND P4, PT, R7, R40, PT ;  /* 0x000000280700720c */ /* 0x000fc40003f84070 */
[C---:B------:R-:W-:Y:S01]  /*c010*/  ISETP.GT.U32.AND P3, PT, R7.reuse, R49, PT ;  /* 0x000000310700720c */ /* 0x040fe20003f64070 */
[----:B0-----:R-:W3:Y:S10]  /*c020*/  LDL.LU R41, [R1+0x610] ;  /* 0x0006100001297983 */ /* 0x001ef40000300800 */
[----:B------:R-:W-:Y:S01]  /*c030*/  @!P4 IMAD.IADD R40, R40, 0x1, -R7 ;  /* 0x000000012828c824 */ /* 0x000fe200078e0a07 */
[----:B------:R-:W-:-:S02]  /*c040*/  ISETP.GT.U32.AND P4, PT, R7, R36, PT ;  /* 0x000000240700720c */ /* 0x000fc40003f84070 */
[C---:B------:R-:W-:Y:S02]  /*c050*/  ISETP.GT.U32.AND P0, PT, R7.reuse, R46, PT ;  /* 0x0000002e0700720c */ /* 0x040fe40003f04070 */
[----:B------:R-:W-:-:S09]  /*c060*/  ISETP.GT.U32.AND P5, PT, R7, R38, PT ;  /* 0x000000260700720c */ /* 0x000fd20003fa4070 */
[--C-:B------:R-:W-:Y:S01]  /*c070*/  @!P4 IMAD.IADD R36, R36, 0x1, -R7.reuse ;  /* 0x000000012424c824 */ /* 0x100fe200078e0a07 */
[C---:B------:R-:W-:Y:S02]  /*c080*/  ISETP.GT.U32.AND P4, PT, R7.reuse, R9, PT ;  /* 0x000000090700720c */ /* 0x040fe40003f84070 */
[C---:B------:R-:W-:Y:S02]  /*c090*/  ISETP.GT.U32.AND P2, PT, R7.reuse, R42, PT ;  /* 0x0000002a0700720c */ /* 0x040fe40003f44070 */
[----:B------:R-:W-:Y:S01]  /*c0a0*/  ISETP.GT.U32.AND P6, PT, R7, R36, PT ;  /* 0x000000240700720c */ /* 0x000fe20003fc4070 */
[--C-:B------:R-:W-:Y:S01]  /*c0b0*/  @!P3 IMAD.IADD R49, R49, 0x1, -R7.reuse ;  /* 0x000000013131b824 */ /* 0x100fe200078e0a07 */
[C---:B------:R-:W-:Y:S01]  /*c0c0*/  ISETP.GT.U32.AND P3, PT, R7.reuse, R48, PT ;  /* 0x000000300700720c */ /* 0x040fe20003f64070 */
[----:B------:R-:W-:Y:S01]  /*c0d0*/  @!P0 IMAD.IADD R46, R46, 0x1, -R7 ;  /* 0x000000012e2e8824 */ /* 0x000fe200078e0a07 */
[----:B------:R-:W-:-:S05]  /*c0e0*/  ISETP.GT.U32.AND P0, PT, R7, R45, PT ;  /* 0x0000002d0700720c */ /* 0x000fca0003f04070 */
[--C-:B------:R-:W-:Y:S01]  /*c0f0*/  @!P4 IMAD.IADD R9, R9, 0x1, -R7.reuse ;  /* 0x000000010909c824 */ /* 0x100fe200078e0a07 */
[C---:B------:R-:W-:Y:S01]  /*c100*/  ISETP.GT.U32.AND P4, PT, R7.reuse, R35, PT ;  /* 0x000000230700720c */ /* 0x040fe20003f84070 */
[--C-:B------:R-:W-:Y:S01]  /*c110*/  @!P5 IMAD.IADD R38, R38, 0x1, -R7.reuse ;  /* 0x000000012626d824 */ /* 0x100fe200078e0a07 */
[C---:B------:R-:W-:Y:S01]  /*c120*/  ISETP.GT.U32.AND P5, PT, R7.reuse, R40, PT ;  /* 0x000000280700720c */ /* 0x040fe20003fa4070 */
[--C-:B------:R-:W-:Y:S02]  /*c130*/  @!P6 IMAD.IADD R36, R36, 0x1, -R7.reuse ;  /* 0x000000012424e824 */ /* 0x100fe400078e0a07 */
[--C-:B------:R-:W-:Y:S01]  /*c140*/  @!P2 IMAD.IADD R42, R42, 0x1, -R7.reuse ;  /* 0x000000012a2aa824 */ /* 0x100fe200078e0a07 */
[----:B------:R-:W-:Y:S01]  /*c150*/  ISETP.GT.U32.AND P2, PT, R7, R44, PT ;  /* 0x0000002c0700720c */ /* 0x000fe20003f44070 */
[--C-:B------:R-:W-:Y:S02]  /*c160*/  @!P3 IMAD.IADD R48, R48, 0x1, -R7.reuse ;  /* 0x000000013030b824 */ /* 0x100fe400078e0a07 */
[----:B------:R-:W-:-:S04]  /*c170*/  @!P0 IMAD.IADD R45, R45, 0x1, -R7 ;  /* 0x000000012d2d8824 */ /* 0x000fc800078e0a07 */
[--C-:B------:R-:W-:Y:S01]  /*c180*/  @!P4 IMAD.IADD R35, R35, 0x1, -R7.reuse ;  /* 0x000000012323c824 */ /* 0x100fe200078e0a07 */
[C---:B------:R-:W-:Y:S01]  /*c190*/  ISETP.GT.U32.AND P1, PT, R7.reuse, R39, PT ;  /* 0x000000270700720c */ /* 0x040fe20003f24070 */
[----:B------:R-:W-:Y:S01]  /*c1a0*/  @!P5 IMAD.IADD R40, R40, 0x1, -R7 ;  /* 0x000000012828d824 */ /* 0x000fe200078e0a07 */
[----:B------:R-:W-:-:S03]  /*c1b0*/  ISETP.GT.U32.AND P5, PT, R7, R38, PT ;  /* 0x000000260700720c */ /* 0x000fc60003fa4070 */
[--C-:B------:R-:W-:Y:S01]  /*c1c0*/  @!P2 IMAD.IADD R44, R44, 0x1, -R7.reuse ;  /* 0x000000012c2ca824 */ /* 0x100fe200078e0a07 */
[----:B------:R0:W-:Y:S07]  /*c1d0*/  STL [R1+0x658], R40 ;  /* 0x0006582801007387 */ /* 0x0001ee0000100800 */
[--C-:B------:R-:W-:Y:S01]  /*c1e0*/  @!P1 IMAD.IADD R39, R39, 0x1, -R7.reuse ;  /* 0x0000000127279824 */ /* 0x100fe200078e0a07 */
[----:B0-----:R-:W3:Y:S01]  /*c1f0*/  LDL.LU R40, [R1+0x60c] ;  /* 0x00060c0001287983 */ /* 0x001ee20000300800 */
[----:B------:R-:W-:-:S03]  /*c200*/  @!P5 IMAD.IADD R38, R38, 0x1, -R7 ;  /* 0x000000012626d824 */ /* 0x000fc600078e0a07 */
[----:B------:R-:W-:Y:S04]  /*c210*/  STL [R1+0x654], R9 ;  /* 0x0006540901007387 */ /* 0x000fe80000100800 */
[----:B------:R-:W-:Y:S04]  /*c220*/  STL [R1+0x650], R49 ;  /* 0x0006503101007387 */ /* 0x000fe80000100800 */
[----:B------:R-:W-:Y:S04]  /*c230*/  STL [R1+0x64c], R46 ;  /* 0x00064c2e01007387 */ /* 0x000fe80000100800 */
[----:B------:R-:W-:Y:S04]  /*c240*/  STL [R1+0x648], R42 ;  /* 0x0006482a01007387 */ /* 0x000fe80000100800 */
[----:B------:R0:W-:Y:S04]  /*c250*/  STL [R1+0x644], R39 ;  /* 0x0006442701007387 */ /* 0x0001e80000100800 */
[----:B------:R1:W-:Y:S04]  /*c260*/  STL [R1+0x640], R38 ;  /* 0x0006402601007387 */ /* 0x0003e80000100800 */
[----:B------:R1:W-:Y:S04]  /*c270*/  STL [R1+0x63c], R36 ;  /* 0x00063c2401007387 */ /* 0x0003e80000100800 */
[----:B0-----:R-:W3:Y:S04]  /*c280*/  LDL.LU R39, [R1+0x604] ;  /* 0x0006040001277983 */ /* 0x001ee80000300800 */
[----:B------:R-:W3:Y:S04]  /*c290*/  LDL.LU R46, [R1+0x600] ;  /* 0x00060000012e7983 */ /* 0x000ee80000300800 */
[----:B------:R-:W3:Y:S04]  /*c2a0*/  LDL.LU R42, [R1+0x5fc] ;  /* 0x0005fc00012a7983 */ /* 0x000ee80000300800 */
[----:B-1----:R-:W3:Y:S01]  /*c2b0*/  LDL.LU R38, [R1+0x5f8] ;  /* 0x0005f80001267983 */ /* 0x002ee20000300800 */
[----:B----4-:R-:W-:-:S02]  /*c2c0*/  ISETP.GT.U32.AND P6, PT, R7, R11, PT ;  /* 0x0000000b0700720c */ /* 0x010fc40003fc4070 */
[C---:B--2---:R-:W-:Y:S02]  /*c2d0*/  ISETP.GT.U32.AND P4, PT, R7.reuse, R50, PT ;  /* 0x000000320700720c */ /* 0x044fe40003f84070 */
[C---:B------:R-:W-:Y:S02]  /*c2e0*/  ISETP.GT.U32.AND P3, PT, R7.reuse, R47, PT ;  /* 0x0000002f0700720c */ /* 0x040fe40003f64070 */
[----:B---3--:R-:W-:-:S07]  /*c2f0*/  ISETP.GT.U32.AND P0, PT, R7, R43, PT ;  /* 0x0000002b0700720c */ /* 0x008fce0003f04070 */
[--C-:B------:R-:W-:Y:S01]  /*c300*/  @!P6 IMAD.IADD R11, R11, 0x1, -R7.reuse ;  /* 0x000000010b0be824 */ /* 0x100fe200078e0a07 */
[C---:B------:R-:W-:Y:S01]  /*c310*/  ISETP.GT.U32.AND P6, PT, R7.reuse, R35, PT ;  /* 0x000000230700720c */ /* 0x040fe20003fc4070 */
[--C-:B------:R-:W-:Y:S01]  /*c320*/  @!P4 IMAD.IADD R50, R50, 0x1, -R7.reuse ;  /* 0x000000013232c824 */ /* 0x100fe200078e0a07 */
[----:B------:R-:W-:Y:S01]  /*c330*/  ISETP.GT.U32.AND P4, PT, R7, R48, PT ;  /* 0x000000300700720c */ /* 0x000fe20003f84070 */
[--C-:B------:R-:W-:Y:S01]  /*c340*/  @!P3 IMAD.IADD R47, R47, 0x1, -R7.reuse ;  /* 0x000000012f2fb824 */ /* 0x100fe200078e0a07 */
[----:B------:R-:W-:Y:S01]  /*c350*/  ISETP.GT.U32.AND P3, PT, R7, R45, PT ;  /* 0x0000002d0700720c */ /* 0x000fe20003f64070 */
[----:B------:R-:W-:Y:S01]  /*c360*/  @!P0 IMAD.IADD R43, R43, 0x1, -R7 ;  /* 0x000000012b2b8824 */ /* 0x000fe200078e0a07 */
[----:B------:R-:W-:-:S07]  /*c370*/  ISETP.GT.U32.AND P0, PT, R7, R44, PT ;  /* 0x0000002c0700720c */ /* 0x000fce0003f04070 */
[--C-:B------:R-:W-:Y:S02]  /*c380*/  @!P6 IMAD.IADD R35, R35, 0x1, -R7.reuse ;  /* 0x000000012323e824 */ /* 0x100fe400078e0a07 */
[----:B------:R-:W-:-:S03]  /*c390*/  @!P4 IMAD.IADD R48, R48, 0x1, -R7 ;  /* 0x000000013030c824 */ /* 0x000fc600078e0a07 */
[----:B------:R0:W-:Y:S01]  /*c3a0*/  STL [R1+0x638], R35 ;  /* 0x0006382301007387 */ /* 0x0001e20000100800 */
[----:B------:R-:W-:-:S03]  /*c3b0*/  @!P3 IMAD.IADD R45, R45, 0x1, -R7 ;  /* 0x000000012d2db824 */ /* 0x000fc600078e0a07 */
[----:B------:R-:W2:Y:S01]  /*c3c0*/  LDL.LU R36, [R1+0x5f4] ;  /* 0x0005f40001247983 */ /* 0x000ea20000300800 */
[----:B------:R-:W-:-:S03]  /*c3d0*/  @!P0 IMAD.IADD R44, R44, 0x1, -R7 ;  /* 0x000000012c2c8824 */ /* 0x000fc600078e0a07 */
[----:B0-----:R-:W3:Y:S04]  /*c3e0*/  LDL.LU R35, [R1+0x5f0] ;  /* 0x0005f00001237983 */ /* 0x001ee80000300800 */
[----:B------:R0:W-:Y:S04]  /*c3f0*/  STL [R1+0x634], R48 ;  /* 0x0006343001007387 */ /* 0x0001e80000100800 */
[----:B------:R1:W-:Y:S04]  /*c400*/  STL [R1+0x630], R45 ;  /* 0x0006302d01007387 */ /* 0x0003e80000100800 */
[----:B------:R4:W-:Y:S04]  /*c410*/  STL [R1+0x62c], R44 ;  /* 0x00062c2c01007387 */ /* 0x0009e80000100800 */
[----:B------:R-:W2:Y:S01]  /*c420*/  LDL.LU R86, [R1+0x5ec] ;  /* 0x0005ec0001567983 */ /* 0x000ea20000300800 */
[----:B------:R-:W-:-:S02]  /*c430*/  ISETP.GT.U32.AND P5, PT, R7, R33, PT ;  /* 0x000000210700720c */ /* 0x000fc40003fa4070 */
[----:B------:R-:W-:Y:S01]  /*c440*/  ISETP.GT.U32.AND P1, PT, R7, R37, PT ;  /* 0x000000250700720c */ /* 0x000fe20003f24070 */
[----:B------:R-:W3:Y:S10]  /*c450*/  LDL.LU R9, [R1+0x5e8] ;  /* 0x0005e80001097983 */ /* 0x000ef40000300800 */
[--C-:B------:R-:W-:Y:S01]  /*c460*/  @!P5 IMAD.IADD R33, R33, 0x1, -R7.reuse ;  /* 0x000000012121d824 */ /* 0x100fe200078e0a07 */
[----:B------:R-:W-:Y:S01]  /*c470*/  ISETP.GT.U32.AND P5, PT, R7, R34, PT ;  /* 0x000000220700720c */ /* 0x000fe20003fa4070 */
[----:B------:R-:W-:Y:S01]  /*c480*/  @!P1 IMAD.IADD R37, R37, 0x1, -R7 ;  /* 0x0000000125259824 */ /* 0x000fe200078e0a07 */
[----:B------:R-:W-:-:S02]  /*c490*/  ISETP.GT.U32.AND P2, PT, R7, R41, PT ;  /* 0x000000290700720c */ /* 0x000fc40003f44070 */
[----:B------:R-:W-:-:S09]  /*c4a0*/  ISETP.GT.U32.AND P1, PT, R7, R40, PT ;  /* 0x000000280700720c */ /* 0x000fd20003f24070 */
[----:B------:R-:W-:Y:S01]  /*c4b0*/  @!P5 IMAD.IADD R34, R34, 0x1, -R7 ;  /* 0x000000012222d824 */ /* 0x000fe200078e0a07 */
[----:B------:R-:W-:-:S04]  /*c4c0*/  ISETP.GT.U32.AND P5, PT, R7, R11, PT ;  /* 0x0000000b0700720c */ /* 0x000fc80003fa4070 */
[----:B------:R-:W-:Y:S01]  /*c4d0*/  ISETP.GT.U32.AND P6, PT, R7, R34, PT ;  /* 0x000000220700720c */ /* 0x000fe20003fc4070 */
[--C-:B------:R-:W-:Y:S01]  /*c4e0*/  @!P2 IMAD.IADD R41, R41, 0x1, -R7.reuse ;  /* 0x000000012929a824 */ /* 0x100fe200078e0a07 */
[C---:B------:R-:W-:Y:S01]  /*c4f0*/  ISETP.GT.U32.AND P2, PT, R7.reuse, R37, PT ;  /* 0x000000250700720c */ /* 0x040fe20003f44070 */
[----:B------:R-:W-:Y:S01]  /*c500*/  @!P1 IMAD.IADD R40, R40, 0x1, -R7 ;  /* 0x0000000128289824 */ /* 0x000fe200078e0a07 */
[----:B------:R-:W-:-:S05]  /*c510*/  ISETP.GT.U32.AND P1, PT, R7, R33, PT ;  /* 0x000000210700720c */ /* 0x000fca0003f24070 */
[----:B------:R-:W-:-:S04]  /*c520*/  @!P5 IMAD.IADD R11, R11, 0x1, -R7 ;  /* 0x000000010b0bd824 */ /* 0x000fc800078e0a07 */
[--C-:B------:R-:W-:Y:S01]  /*c530*/  @!P6 IMAD.IADD R34, R34, 0x1, -R7.reuse ;  /* 0x000000012222e824 */ /* 0x100fe200078e0a07 */
[----:B------:R-:W-:Y:S01]  /*c540*/  ISETP.GT.U32.AND P4, PT, R7, R50, PT ;  /* 0x000000320700720c */ /* 0x000fe20003f84070 */
[--C-:B------:R-:W-:Y:S01]  /*c550*/  @!P2 IMAD.IADD R37, R37, 0x1, -R7.reuse ;  /* 0x000000012525a824 */ /* 0x100fe200078e0a07 */
[C---:B------:R-:W-:Y:S02]  /*c560*/  ISETP.GT.U32.AND P3, PT, R7.reuse, R47, PT ;  /* 0x0000002f0700720c */ /* 0x040fe40003f64070 */
[----:B------:R-:W-:Y:S01]  /*c570*/  ISETP.GT.U32.AND P5, PT, R7, R39, PT ;  /* 0x000000270700720c */ /* 0x000fe20003fa4070 */
[--C-:B------:R-:W-:Y:S01]  /*c580*/  @!P1 IMAD.IADD R33, R33, 0x1, -R7.reuse ;  /* 0x0000000121219824 */ /* 0x100fe200078e0a07 */
[C---:B------:R-:W-:Y:S02]  /*c590*/  ISETP.GT.U32.AND P0, PT, R7.reuse, R43, PT ;  /* 0x0000002b0700720c */ /* 0x040fe40003f04070 */
[C---:B------:R-:W-:Y:S02]  /*c5a0*/  ISETP.GT.U32.AND P2, PT, R7.reuse, R41, PT ;  /* 0x000000290700720c */ /* 0x040fe40003f44070 */
[----:B------:R-:W-:Y:S01]  /*c5b0*/  ISETP.GT.U32.AND P1, PT, R7, R40, PT ;  /* 0x000000280700720c */ /* 0x000fe20003f24070 */
[----:B------:R-:W-:Y:S04]  /*c5c0*/  STL [R1+0x628], R37 ;  /* 0x0006282501007387 */ /* 0x000fe80000100800 */
[----:B------:R-:W3:Y:S02]  /*c5d0*/  LDL.LU R49, [R1+0x5e4] ;  /* 0x0005e40001317983 */ /* 0x000ee40000300800 */
[----:B------:R-:W-:-:S02]  /*c5e0*/  @!P5 IMAD.IADD R39, R39, 0x1, -R7 ;  /* 0x000000012727d824 */ /* 0x000fc400078e0a07 */
[----:B0-----:R-:W3:Y:S01]  /*c5f0*/  LDL.LU R48, [R1+0x5e0] ;  /* 0x0005e00001307983 */ /* 0x001ee20000300800 */
[----:B------:R-:W-:Y:S02]  /*c600*/  IMAD R84, R7, R8, R84 ;  /* 0x0000000807547224 */ /* 0x000fe400078e0254 */
[----:B------:R-:W-:Y:S01]  /*c610*/  @!P4 IMAD.IADD R50, R50, 0x1, -R7 ;  /* 0x000000013232c824 */ /* 0x000fe200078e0a07 */
[----:B------:R0:W-:Y:S01]  /*c620*/  STL [R1+0x624], R33 ;  /* 0x0006242101007387 */ /* 0x0001e20000100800 */
[----:B------:R-:W-:-:S03]  /*c630*/  IMAD.HI.U32 R8, R6, R2, RZ ;  /* 0x0000000206087227 */ /* 0x000fc600078e00ff */
[----:B-1----:R-:W3:Y:S01]  /*c640*/  LDL.LU R45, [R1+0x5dc] ;  /* 0x0005dc00012d7983 */ /* 0x002ee20000300800 */
[--C-:B------:R-:W-:Y:S02]  /*c650*/  @!P3 IMAD.IADD R47, R47, 0x1, -R7.reuse ;  /* 0x000000012f2fb824 */ /* 0x100fe400078e0a07 */
[--C-:B------:R-:W-:Y:S01]  /*c660*/  @!P0 IMAD.IADD R43, R43, 0x1, -R7.reuse ;  /* 0x000000012b2b8824 */ /* 0x100fe200078e0a07 */
[----:B----4-:R-:W4:Y:S01]  /*c670*/  LDL.LU R44, [R1+0x5d8] ;  /* 0x0005d800012c7983 */ /* 0x010f220000300800 */
[--C-:B------:R-:W-:Y:S02]  /*c680*/  @!P2 IMAD.IADD R41, R41, 0x1, -R7.reuse ;  /* 0x000000012929a824 */ /* 0x100fe400078e0a07 */
[----:B0-----:R-:W-:Y:S01]  /*c690*/  IMAD.MOV.U32 R33, RZ, RZ, R32 ;  /* 0x000000ffff217224 */ /* 0x001fe200078e0020 */
[----:B------:R-:W4:Y:S01]  /*c6a0*/  LDL.LU R37, [R1+0x5d4] ;  /* 0x0005d40001257983 */ /* 0x000f220000300800 */
[----:B------:R-:W-:Y:S02]  /*c6b0*/  @!P1 IMAD.IADD R40, R40, 0x1, -R7 ;  /* 0x0000000128289824 */ /* 0x000fe400078e0a07 */
[----:B------:R-:W-:Y:S01]  /*c6c0*/  IMAD.MOV R8, RZ, RZ, -R8 ;  /* 0x000000ffff087224 */ /* 0x000fe200078e0a08 */
[----:B------:R-:W-:Y:S01]  /*c6d0*/  STL [R1+0x620], R11 ;  /* 0x0006200b01007387 */ /* 0x000fe20000100800 */
[----:B------:R-:W-:-:S02]  /*c6e0*/  IMAD.MOV.U32 R32, RZ, RZ, R31 ;  /* 0x000000ffff207224 */ /* 0x000fc400078e001f */
[----:B------:R-:W-:Y:S01]  /*c6f0*/  IMAD.MOV.U32 R31, RZ, RZ, R30 ;  /* 0x000000ffff1f7224 */ /* 0x000fe200078e001e */
[----:B------:R-:W-:Y:S01]  /*c700*/  STL [R1+0x61c], R50 ;  /* 0x00061c3201007387 */ /* 0x000fe20000100800 */
[----:B------:R-:W-:-:S03]  /*c710*/  IMAD.MOV.U32 R30, RZ, RZ, R29 ;  /* 0x000000ffff1e7224 */ /* 0x000fc600078e001d */
[----:B------:R-:W-:Y:S01]  /*c720*/  STL [R1+0x618], R47 ;  /* 0x0006182f01007387 */ /* 0x000fe20000100800 */
[----:B------:R-:W-:-:S03]  /*c730*/  IMAD.MOV.U32 R29, RZ, RZ, R92 ;  /* 0x000000ffff1d7224 */ /* 0x000fc600078e005c */
[----:B------:R0:W-:Y:S01]  /*c740*/  STL [R1+0x614], R43 ;  /* 0x0006142b01007387 */ /* 0x0001e20000100800 */
[----:B------:R-:W-:-:S03]  /*c750*/  IMAD R92, R7, R8, R2 ;  /* 0x00000008075c7224 */ /* 0x000fc600078e0202 */
[----:B------:R-:W-:Y:S01]  /*c760*/  STL [R1+0x610], R41 ;  /* 0x0006102901007387 */ /* 0x000fe20000100800 */
[----:B------:R-:W-:-:S03]  /*c770*/  VIADD R2, R0, 0x1bf ;  /* 0x000001bf00027836 */ /* 0x000fc60000000000 */
[----:B------:R-:W-:Y:S04]  /*c780*/  STL [R1+0x60c], R40 ;  /* 0x00060c2801007387 */ /* 0x000fe80000100800 */
[----:B------:R1:W-:Y:S04]  /*c790*/  STL [R1+0x608], R34 ;  /* 0x0006082201007387 */ /* 0x0003e80000100800 */
[----:B0-----:R-:W4:Y:S04]  /*c7a0*/  LDL.LU R43, [R1+0x5d0] ;  /* 0x0005d000012b7983 */ /* 0x001f280000300800 */
[----:B------:R-:W4:Y:S01]  /*c7b0*/  LDL.LU R47, [R1+0x5cc] ;  /* 0x0005cc00012f7983 */ /* 0x000f220000300800 */
[----:B-1----:R-:W-:-:S03]  /*c7c0*/  IMAD.MOV.U32 R34, RZ, RZ, R33 ;  /* 0x000000ffff227224 */ /* 0x002fc600078e0021 */
[----:B------:R-:W4:Y:S04]  /*c7d0*/  LDL.LU R41, [R1+0x5c8] ;  /* 0x0005c80001297983 */ /* 0x000f280000300800 */
[----:B------:R-:W4:Y:S01]  /*c7e0*/  LDL.LU R33, [R1+0x5c4] ;  /* 0x0005c40001217983 */ /* 0x000f220000300800 */
[----:B------:R-:W-:-:S03]  /*c7f0*/  IMAD.MOV.U32 R40, RZ, RZ, R34 ;  /* 0x000000ffff287224 */ /* 0x000fc600078e0022 */
[----:B------:R-:W-:Y:S01]  /*c800*/  STL [R1+0xcfc], R2 ;  /* 0x000cfc0201007387 */ /* 0x000fe20000100800 */
[----:B------:R-:W-:Y:S02]  /*c810*/  IMAD.MOV.U32 R34, RZ, RZ, R31 ;  /* 0x000000ffff227224 */ /* 0x000fe400078e001f */
[----:B------:R-:W-:Y:S02]  /*c820*/  IMAD.MOV.U32 R31, RZ, RZ, R29 ;  /* 0x000000ffff1f7224 */ /* 0x000fe400078e001d */
[----:B------:R-:W-:Y:S02]  /*c830*/  IMAD.MOV.U32 R29, RZ, RZ, R27 ;  /* 0x000000ffff1d7224 */ /* 0x000fe400078e001b */
[----:B------:R-:W-:Y:S02]  /*c840*/  IMAD.MOV.U32 R27, RZ, RZ, R25 ;  /* 0x000000ffff1b7224 */ /* 0x000fe400078e0019 */
[----:B------:R-:W-:Y:S02]  /*c850*/  IMAD.MOV.U32 R25, RZ, RZ, R23 ;  /* 0x000000ffff197224 */ /* 0x000fe400078e0017 */
[----:B------:R-:W-:-:S02]  /*c860*/  IMAD.MOV.U32 R23, RZ, RZ, R21 ;  /* 0x000000ffff177224 */ /* 0x000fc400078e0015 */
[----:B------:R-:W-:Y:S02]  /*c870*/  IMAD.MOV.U32 R21, RZ, RZ, R19 ;  /* 0x000000ffff157224 */ /* 0x000fe400078e0013 */
[----:B------:R-:W-:Y:S02]  /*c880*/  IMAD.MOV.U32 R19, RZ, RZ, R17 ;  /* 0x000000ffff137224 */ /* 0x000fe400078e0011 */
[----:B------:R-:W-:Y:S02]  /*c890*/  IMAD.MOV.U32 R17, RZ, RZ, R15 ;  /* 0x000000ffff117224 */ /* 0x000fe400078e000f */
[----:B------:R-:W-:Y:S01]  /*c8a0*/  IMAD.MOV.U32 R15, RZ, RZ, R13 ;  /* 0x000000ffff0f7224 */ /* 0x000fe200078e000d */
[----:B--2---:R-:W-:-:S13]  /*c8b0*/  ISETP.GT.U32.AND P6, PT, R7, R86, PT ;  /* 0x000000560700720c */ /* 0x004fda0003fc4070 */
[----:B------:R-:W-:Y:S01]  /*c8c0*/  @!P6 IMAD.IADD R86, R86, 0x1, -R7 ;  /* 0x000000015656e824 */ /* 0x000fe200078e0a07 */
[----:B------:R-:W-:-:S13]  /*c8d0*/  ISETP.GT.U32.AND P6, PT, R7, R39, PT ;  /* 0x000000270700720c */ /* 0x000fda0003fc4070 */
[----:B------:R-:W-:-:S05]  /*c8e0*/  @!P6 IMAD.IADD R39, R39, 0x1, -R7 ;  /* 0x000000012727e824 */ /* 0x000fca00078e0a07 */
[----:B------:R0:W-:Y:S02]  /*c8f0*/  STL [R1+0x604], R39 ;  /* 0x0006042701007387 */ /* 0x0001e40000100800 */
[----:B0-----:R-:W-:Y:S02]  /*c900*/  IMAD.MOV.U32 R39, RZ, RZ, R32 ;  /* 0x000000ffff277224 */ /* 0x001fe400078e0020 */
[----:B------:R-:W-:Y:S02]  /*c910*/  IMAD.MOV.U32 R32, RZ, RZ, R30 ;  /* 0x000000ffff207224 */ /* 0x000fe400078e001e */
[----:B------:R-:W-:Y:S02]  /*c920*/  IMAD.MOV.U32 R30, RZ, RZ, R28 ;  /* 0x000000ffff1e7224 */ /* 0x000fe400078e001c */
        /* <DEDUP_REMOVED lines=8> */
[----:B------:R-:W2:Y:S04]  /*c9b0*/  LDL.LU R12, [R1+0x3bc] ;  /* 0x0003bc00010c7983 */ /* 0x000ea80000300800 */
[----:B------:R-:W2:Y:S01]  /*c9c0*/  LDL.LU R13, [R1+0x2a0] ;  /* 0x0002a000010d7983 */ /* 0x000ea20000300800 */
[C---:B------:R-:W-:Y:S02]  /*c9d0*/  ISETP.GT.U32.AND P4, PT, R7.reuse, R46, PT ;  /* 0x0000002e0700720c */ /* 0x040fe40003f84070 */
[C---:B------:R-:W-:Y:S02]  /*c9e0*/  ISETP.GT.U32.AND P3, PT, R7.reuse, R42, PT ;  /* 0x0000002a0700720c */ /* 0x040fe40003f64070 */
[C---:B------:R-:W-:Y:S02]  /*c9f0*/  ISETP.GT.U32.AND P0, PT, R7.reuse, R38, PT ;  /* 0x000000260700720c */ /* 0x040fe40003f04070 */
[----:B---3--:R-:W-:-:S07]  /*ca00*/  ISETP.GT.U32.AND P5, PT, R7, R9, PT ;  /* 0x000000090700720c */ /* 0x008fce0003fa4070 */
[--C-:B------:R-:W-:Y:S01]  /*ca10*/  @!P4 IMAD.IADD R46, R46, 0x1, -R7.reuse ;  /* 0x000000012e2ec824 */ /* 0x100fe200078e0a07 */
[C---:B------:R-:W-:Y:S01]  /*ca20*/  ISETP.GT.U32.AND P4, PT, R7.reuse, R49, PT ;  /* 0x000000310700720c */ /* 0x040fe20003f84070 */
[--C-:B------:R-:W-:Y:S01]  /*ca30*/  @!P3 IMAD.IADD R42, R42, 0x1, -R7.reuse ;  /* 0x000000012a2ab824 */ /* 0x100fe200078e0a07 */
[----:B------:R-:W-:Y:S01]  /*ca40*/  ISETP.GT.U32.AND P3, PT, R7, R48, PT ;  /* 0x000000300700720c */ /* 0x000fe20003f64070 */
[--C-:B------:R-:W-:Y:S02]  /*ca50*/  @!P0 IMAD.IADD R38, R38, 0x1, -R7.reuse ;  /* 0x0000000126268824 */ /* 0x100fe400078e0a07 */
[----:B------:R-:W-:Y:S01]  /*ca60*/  @!P5 IMAD.IADD R9, R9, 0x1, -R7 ;  /* 0x000000010909d824 */ /* 0x000fe200078e0a07 */
[----:B------:R-:W-:-:S07]  /*ca70*/  ISETP.GT.U32.AND P5, PT, R7, R46, PT ;  /* 0x0000002e0700720c */ /* 0x000fce0003fa4070 */
[--C-:B------:R-:W-:Y:S01]  /*ca80*/  @!P4 IMAD.IADD R49, R49, 0x1, -R7.reuse ;  /* 0x000000013131c824 */ /* 0x100fe200078e0a07 */
[C---:B------:R-:W-:Y:S01]  /*ca90*/  ISETP.GT.U32.AND P4, PT, R7.reuse, R42, PT ;  /* 0x0000002a0700720c */ /* 0x040fe20003f84070 */
[----:B------:R-:W-:Y:S01]  /*caa0*/  @!P3 IMAD.IADD R48, R48, 0x1, -R7 ;  /* 0x000000013030b824 */ /* 0x000fe200078e0a07 */
[----:B------:R-:W-:Y:S01]  /*cab0*/  ISETP.GT.U32.AND P3, PT, R7, R38, PT ;  /* 0x000000260700720c */ /* 0x000fe20003f64070 */
[----:B------:R-:W-:Y:S02]  /*cac0*/  IMAD.MOV.U32 R11, RZ, RZ, R34 ;  /* 0x000000ffff0b7224 */ /* 0x000fe400078e0022 */
[----:B------:R-:W-:Y:S02]  /*cad0*/  IMAD.MOV.U32 R34, RZ, RZ, R31 ;  /* 0x000000ffff227224 */ /* 0x000fe400078e001f */
[----:B------:R-:W-:Y:S02]  /*cae0*/  IMAD.MOV.U32 R31, RZ, RZ, R29 ;  /* 0x000000ffff1f7224 */ /* 0x000fe400078e001d */
[----:B------:R-:W-:-:S02]  /*caf0*/  @!P5 IMAD.IADD R46, R46, 0x1, -R7 ;  /* 0x000000012e2ed824 */ /* 0x000fc400078e0a07 */
[----:B------:R-:W-:Y:S02]  /*cb00*/  IMAD.MOV.U32 R29, RZ, RZ, R27 ;  /* 0x000000ffff1d7224 */ /* 0x000fe400078e001b */
[--C-:B------:R-:W-:Y:S02]  /*cb10*/  @!P4 IMAD.IADD R42, R42, 0x1, -R7.reuse ;  /* 0x000000012a2ac824 */ /* 0x100fe400078e0a07 */
[----:B------:R-:W-:Y:S02]  /*cb20*/  IMAD.MOV.U32 R27, RZ, RZ, R24 ;  /* 0x000000ffff1b7224 */ /* 0x000fe400078e0018 */
[----:B------:R-:W-:Y:S02]  /*cb30*/  @!P3 IMAD.IADD R38, R38, 0x1, -R7 ;  /* 0x000000012626b824 */ /* 0x000fe400078e0a07 */
[----:B------:R-:W-:Y:S02]  /*cb40*/  IMAD.MOV.U32 R24, RZ, RZ, R22 ;  /* 0x000000ffff187224 */ /* 0x000fe400078e0016 */
[----:B------:R-:W-:Y:S01]  /*cb50*/  IMAD.MOV.U32 R22, RZ, RZ, R20 ;  /* 0x000000ffff167224 */ /* 0x000fe200078e0014 */
[----:B------:R-:W-:Y:S01]  /*cb60*/  STL [R1+0x600], R46 ;  /* 0x0006002e01007387 */ /* 0x000fe20000100800 */
[----:B------:R-:W-:-:S02]  /*cb70*/  IMAD.MOV.U32 R20, RZ, RZ, R18 ;  /* 0x000000ffff147224 */ /* 0x000fc400078e0012 */
[----:B------:R-:W-:Y:S01]  /*cb80*/  IMAD.MOV.U32 R18, RZ, RZ, R16 ;  /* 0x000000ffff127224 */ /* 0x000fe200078e0010 */
[----:B------:R0:W-:Y:S01]  /*cb90*/  STL [R1+0x5fc], R42 ;  /* 0x0005fc2a01007387 */ /* 0x0001e20000100800 */
[----:B------:R-:W-:-:S03]  /*cba0*/  IMAD.MOV.U32 R16, RZ, RZ, R14 ;  /* 0x000000ffff107224 */ /* 0x000fc600078e000e */
[----:B------:R-:W-:Y:S01]  /*cbb0*/  STL [R1+0x5f8], R38 ;  /* 0x0005f82601007387 */ /* 0x000fe20000100800 */
[----:B--2---:R-:W-:-:S03]  /*cbc0*/  IMAD.MOV.U32 R14, RZ, RZ, R13 ;  /* 0x000000ffff0e7224 */ /* 0x004fc600078e000d */
[----:B------:R-:W2:Y:S01]  /*cbd0*/  LDL.LU R13, [R1+0x4b4] ;  /* 0x0004b400010d7983 */ /* 0x000ea20000300800 */
[C---:B------:R-:W-:Y:S02]  /*cbe0*/  ISETP.GT.U32.AND P2, PT, R7.reuse, R36, PT ;  /* 0x000000240700720c */ /* 0x040fe40003f44070 */
[C---:B------:R-:W-:Y:S02]  /*cbf0*/  ISETP.GT.U32.AND P1, PT, R7.reuse, R35, PT ;  /* 0x000000230700720c */ /* 0x040fe40003f24070 */
[----:B------:R-:W-:-:S09]  /*cc00*/  ISETP.GT.U32.AND P0, PT, R7, R45, PT ;  /* 0x0000002d0700720c */ /* 0x000fd20003f04070 */
[--C-:B------:R-:W-:Y:S01]  /*cc10*/  @!P2 IMAD.IADD R36, R36, 0x1, -R7.reuse ;  /* 0x000000012424a824 */ /* 0x100fe200078e0a07 */
[----:B----4-:R-:W-:Y:S01]  /*cc20*/  ISETP.GT.U32.AND P2, PT, R7, R44, PT ;  /* 0x0000002c0700720c */ /* 0x010fe20003f44070 */
[--C-:B------:R-:W-:Y:S01]  /*cc30*/  @!P1 IMAD.IADD R35, R35, 0x1, -R7.reuse ;  /* 0x0000000123239824 */ /* 0x100fe200078e0a07 */
[----:B------:R-:W-:Y:S01]  /*cc40*/  ISETP.GT.U32.AND P1, PT, R7, R37, PT ;  /* 0x000000250700720c */ /* 0x000fe20003f24070 */
[----:B------:R-:W-:Y:S01]  /*cc50*/  @!P0 IMAD.IADD R45, R45, 0x1, -R7 ;  /* 0x000000012d2d8824 */ /* 0x000fe200078e0a07 */
[----:B------:R-:W-:Y:S01]  /*cc60*/  ISETP.GT.U32.AND P0, PT, R7, R36, PT ;  /* 0x000000240700720c */ /* 0x000fe20003f04070 */
[----:B------:R-:W-:Y:S02]  /*cc70*/  IMAD.MOV.U32 R50, RZ, RZ, R32 ;  /* 0x000000ffff327224 */ /* 0x000fe400078e0020 */
[----:B------:R-:W-:-:S06]  /*cc80*/  IMAD.MOV.U32 R32, RZ, RZ, R30 ;  /* 0x000000ffff207224 */ /* 0x000fcc00078e001e */
[----:B------:R-:W-:Y:S01]  /*cc90*/  @!P2 IMAD.IADD R44, R44, 0x1, -R7 ;  /* 0x000000012c2ca824 */ /* 0x000fe200078e0a07 */
[----:B------:R-:W-:Y:S01]  /*cca0*/  ISETP.GT.U32.AND P2, PT, R7, R35, PT ;  /* 0x000000230700720c */ /* 0x000fe20003f44070 */
[----:B------:R-:W-:Y:S02]  /*ccb0*/  IMAD.MOV.U32 R30, RZ, RZ, R28 ;  /* 0x000000ffff1e7224 */ /* 0x000fe400078e001c */
[----:B------:R-:W-:Y:S02]  /*ccc0*/  IMAD.MOV.U32 R28, RZ, RZ, R25 ;  /* 0x000000ffff1c7224 */ /* 0x000fe400078e0019 */
[----:B------:R-:W-:Y:S02]  /*ccd0*/  IMAD.MOV.U32 R25, RZ, RZ, R23 ;  /* 0x000000ffff197224 */ /* 0x000fe400078e0017 */
[----:B------:R-:W-:Y:S01]  /*cce0*/  @!P1 IMAD.IADD R37, R37, 0x1, -R7 ;  /* 0x0000000125259824 */ /* 0x000fe200078e0a07 */
[C---:B------:R-:W-:Y:S01]  /*ccf0*/  ISETP.GT.U32.AND P1, PT, R7.reuse, R86, PT ;  /* 0x000000560700720c */ /* 0x040fe20003f24070 */
[----:B------:R-:W-:Y:S01]  /*cd00*/  IMAD.MOV.U32 R23, RZ, RZ, R21 ;  /* 0x000000ffff177224 */ /* 0x000fe200078e0015 */
[C---:B------:R-:W-:Y:S01]  /*cd10*/  ISETP.GT.U32.AND P5, PT, R7.reuse, R9, PT ;  /* 0x000000090700720c */ /* 0x040fe20003fa4070 */
[----:B------:R-:W-:Y:S01]  /*cd20*/  IMAD.MOV.U32 R21, RZ, RZ, R19 ;  /* 0x000000ffff157224 */ /* 0x000fe200078e0013 */
[C---:B------:R-:W-:Y:S01]  /*cd30*/  ISETP.GT.U32.AND P4, PT, R7.reuse, R49, PT ;  /* 0x000000310700720c */ /* 0x040fe20003f84070 */
[----:B0-----:R-:W-:Y:S01]  /*cd40*/  IMAD.MOV.U32 R42, RZ, RZ, R32 ;  /* 0x000000ffff2a7224 */ /* 0x001fe200078e0020 */
[----:B------:R-:W-:Y:S01]  /*cd50*/  ISETP.GT.U32.AND P3, PT, R7, R48, PT ;  /* 0x000000300700720c */ /* 0x000fe20003f64070 */
[----:B------:R-:W-:-:S02]  /*cd60*/  IMAD.MOV.U32 R32, RZ, RZ, R30 ;  /* 0x000000ffff207224 */ /* 0x000fc400078e001e */
[----:B------:R-:W-:Y:S02]  /*cd70*/  IMAD.MOV.U32 R19, RZ, RZ, R17 ;  /* 0x000000ffff137224 */ /* 0x000fe400078e0011 */
[----:B------:R-:W-:Y:S01]  /*cd80*/  @!P0 IMAD.IADD R36, R36, 0x1, -R7 ;  /* 0x0000000124248824 */ /* 0x000fe200078e0a07 */
[----:B------:R-:W-:Y:S01]  /*cd90*/  ISETP.GT.U32.AND P0, PT, R7, R45, PT ;  /* 0x0000002d0700720c */ /* 0x000fe20003f04070 */
[----:B------:R-:W-:Y:S02]  /*cda0*/  IMAD.MOV.U32 R30, RZ, RZ, R23 ;  /* 0x000000ffff1e7224 */ /* 0x000fe400078e0017 */
[----:B------:R-:W-:Y:S02]  /*cdb0*/  IMAD.MOV.U32 R23, RZ, RZ, R22 ;  /* 0x000000ffff177224 */ /* 0x000fe400078e0016 */
[----:B------:R-:W-:Y:S01]  /*cdc0*/  @!P2 IMAD.IADD R35, R35, 0x1, -R7 ;  /* 0x000000012323a824 */ /* 0x000fe200078e0a07 */
[C---:B------:R-:W-:Y:S01]  /*cdd0*/  ISETP.GT.U32.AND P2, PT, R7.reuse, R44, PT ;  /* 0x0000002c0700720c */ /* 0x040fe20003f44070 */
[----:B------:R-:W-:Y:S01]  /*cde0*/  IMAD.MOV.U32 R17, RZ, RZ, R15 ;  /* 0x000000ffff117224 */ /* 0x000fe200078e000f */
[----:B------:R-:W-:Y:S01]  /*cdf0*/  ISETP.GT.U32.AND P6, PT, R7, R37, PT ;  /* 0x000000250700720c */ /* 0x000fe20003fc4070 */
[----:B------:R-:W-:-:S02]  /*ce00*/  IMAD.MOV.U32 R22, RZ, RZ, R21 ;  /* 0x000000ffff167224 */ /* 0x000fc400078e0015 */
[----:B------:R-:W-:Y:S02]  /*ce10*/  IMAD.MOV.U32 R21, RZ, RZ, R20 ;  /* 0x000000ffff157224 */ /* 0x000fe400078e0014 */
[----:B------:R-:W-:Y:S02]  /*ce20*/  IMAD.MOV.U32 R15, RZ, RZ, R89 ;  /* 0x000000ffff0f7224 */ /* 0x000fe400078e0059 */
[----:B------:R-:W-:Y:S01]  /*ce30*/  IMAD.MOV.U32 R46, RZ, RZ, R34 ;  /* 0x000000ffff2e7224 */ /* 0x000fe200078e0022 */
[----:B------:R-:W3:Y:S01]  /*ce40*/  LDL.LU R89, [R1+0x29c] ;  /* 0x00029c0001597983 */ /* 0x000ee20000300800 */
[----:B------:R-:W-:Y:S02]  /*ce50*/  IMAD.MOV.U32 R20, RZ, RZ, R19 ;  /* 0x000000ffff147224 */ /* 0x000fe400078e0013 */
[----:B------:R-:W-:Y:S01]  /*ce60*/  IMAD.MOV.U32 R34, RZ, RZ, R31 ;  /* 0x000000ffff227224 */ /* 0x000fe200078e001f */
[----:B------:R0:W-:Y:S01]  /*ce70*/  STL [R1+0x5f4], R36 ;  /* 0x0005f42401007387 */ /* 0x0001e20000100800 */
[----:B------:R-:W-:-:S02]  /*ce80*/  IMAD.MOV.U32 R19, RZ, RZ, R18 ;  /* 0x000000ffff137224 */ /* 0x000fc400078e0012 */
[----:B------:R-:W-:Y:S02]  /*ce90*/  IMAD.MOV.U32 R31, RZ, RZ, R29 ;  /* 0x000000ffff1f7224 */ /* 0x000fe400078e001d */
[----:B------:R-:W-:Y:S02]  /*cea0*/  IMAD.MOV.U32 R18, RZ, RZ, R17 ;  /* 0x000000ffff127224 */ /* 0x000fe400078e0011 */
[----:B------:R-:W-:Y:S02]  /*ceb0*/  IMAD.MOV.U32 R29, RZ, RZ, R27 ;  /* 0x000000ffff1d7224 */ /* 0x000fe400078e001b */
[----:B------:R-:W-:Y:S02]  /*cec0*/  IMAD.MOV.U32 R17, RZ, RZ, R16 ;  /* 0x000000ffff117224 */ /* 0x000fe400078e0010 */
[----:B0-----:R-:W-:Y:S02]  /*ced0*/  IMAD.MOV.U32 R36, RZ, RZ, R32 ;  /* 0x000000ffff247224 */ /* 0x001fe400078e0020 */
[----:B------:R-:W-:-:S02]  /*cee0*/  IMAD.MOV.U32 R27, RZ, RZ, R25 ;  /* 0x000000ffff1b7224 */ /* 0x000fc400078e0019 */
[----:B------:R-:W-:Y:S02]  /*cef0*/  IMAD.MOV.U32 R32, RZ, RZ, R30 ;  /* 0x000000ffff207224 */ /* 0x000fe400078e001e */
[----:B------:R-:W-:Y:S02]  /*cf00*/  IMAD.MOV.U32 R25, RZ, RZ, R24 ;  /* 0x000000ffff197224 */ /* 0x000fe400078e0018 */
[--C-:B------:R-:W-:Y:S02]  /*cf10*/  @!P1 IMAD.IADD R86, R86, 0x1, -R7.reuse ;  /* 0x0000000156569824 */ /* 0x100fe400078e0a07 */
[----:B------:R-:W-:Y:S02]  /*cf20*/  IMAD.MOV.U32 R38, RZ, RZ, R34 ;  /* 0x000000ffff267224 */ /* 0x000fe400078e0022 */
[----:B------:R-:W-:Y:S02]  /*cf30*/  @!P5 IMAD.IADD R9, R9, 0x1, -R7 ;  /* 0x000000010909d824 */ /* 0x000fe400078e0a07 */
[----:B------:R-:W-:-:S02]  /*cf40*/  IMAD.MOV.U32 R34, RZ, RZ, R31 ;  /* 0x000000ffff227224 */ /* 0x000fc400078e001f */
[--C-:B------:R-:W-:Y:S02]  /*cf50*/  @!P4 IMAD.IADD R49, R49, 0x1, -R7.reuse ;  /* 0x000000013131c824 */ /* 0x100fe400078e0a07 */
[--C-:B------:R-:W-:Y:S02]  /*cf60*/  @!P3 IMAD.IADD R48, R48, 0x1, -R7.reuse ;  /* 0x000000013030b824 */ /* 0x100fe400078e0a07 */
[--C-:B------:R-:W-:Y:S02]  /*cf70*/  @!P0 IMAD.IADD R45, R45, 0x1, -R7.reuse ;  /* 0x000000012d2d8824 */ /* 0x100fe400078e0a07 */
[--C-:B------:R-:W-:Y:S02]  /*cf80*/  @!P2 IMAD.IADD R44, R44, 0x1, -R7.reuse ;  /* 0x000000012c2ca824 */ /* 0x100fe400078e0a07 */
[----:B------:R-:W-:Y:S02]  /*cf90*/  @!P6 IMAD.IADD R37, R37, 0x1, -R7 ;  /* 0x000000012525e824 */ /* 0x000fe400078e0a07 */
[----:B--2---:R-:W-:-:S02]  /*cfa0*/  IMAD.MOV.U32 R16, RZ, RZ, R13 ;  /* 0x000000ffff107224 */ /* 0x004fc400078e000d */
[----:B------:R-:W2:Y:S04]  /*cfb0*/  LDL.LU R13, [R1+0x470] ;  /* 0x00047000010d7983 */ /* 0x000ea80000300800 */
[----:B------:R-:W4:Y:S04]  /*cfc0*/  LDL.LU R24, [R1+0x53c] ;  /* 0x00053c0001187983 */ /* 0x000f280000300800 */
[----:B------:R0:W-:Y:S04]  /*cfd0*/  STL [R1+0x5f0], R35 ;  /* 0x0005f02301007387 */ /* 0x0001e80000100800 */
[----:B------:R-:W2:Y:S04]  /*cfe0*/  LDL.LU R30, [R1+0x540] ;  /* 0x00054000011e7983 */ /* 0x000ea80000300800 */
[----:B------:R-:W2:Y:S01]  /*cff0*/  LDL.LU R31, [R1+0x544] ;  /* 0x00054400011f7983 */ /* 0x000ea20000300800 */
[----:B0-----:R-:W-:-:S03]  /*d000*/  IMAD.MOV.U32 R35, RZ, RZ, R32 ;  /* 0x000000ffff237224 */ /* 0x001fc600078e0020 */
[----:B------:R-:W2:Y:S04]  /*d010*/  LDL.LU R32, [R1+0x548] ;  /* 0x0005480001207983 */ /* 0x000ea80000300800 */
[----:B------:R-:W-:Y:S04]  /*d020*/  STL [R1+0x5ec], R86 ;  /* 0x0005ec5601007387 */ /* 0x000fe80000100800 */
[----:B------:R-:W-:Y:S04]  /*d030*/  STL [R1+0x5e8], R9 ;  /* 0x0005e80901007387 */ /* 0x000fe80000100800 */
[----:B------:R-:W-:Y:S04]  /*d040*/  STL [R1+0x5e4], R49 ;  /* 0x0005e43101007387 */ /* 0x000fe80000100800 */
[----:B------:R-:W-:Y:S04]  /*d050*/  STL [R1+0x5e0], R48 ;  /* 0x0005e03001007387 */ /* 0x000fe80000100800 */
[----:B------:R-:W-:Y:S04]  /*d060*/  STL [R1+0x5dc], R45 ;  /* 0x0005dc2d01007387 */ /* 0x000fe80000100800 */
[----:B------:R-:W-:Y:S04]  /*d070*/  STL [R1+0x5d8], R44 ;  /* 0x0005d82c01007387 */ /* 0x000fe80000100800 */
[----:B------:R0:W-:Y:S04]  /*d080*/  STL [R1+0x5d4], R37 ;  /* 0x0005d42501007387 */ /* 0x0001e80000100800 */
[----:B0-----:R-:W2:Y:S01]  /*d090*/  LDL.LU R37, [R1+0x58c] ;  /* 0x00058c0001257983 */ /* 0x001ea20000300800 */
[----:B------:R-:W-:-:S02]  /*d0a0*/  ISETP.GT.U32.AND P1, PT, R7, R43, PT ;  /* 0x0000002b0700720c */ /* 0x000fc40003f24070 */
[C---:B------:R-:W-:Y:S02]  /*d0b0*/  ISETP.GT.U32.AND P5, PT, R7.reuse, R47, PT ;  /* 0x0000002f0700720c */ /* 0x040fe40003fa4070 */
[C---:B------:R-:W-:Y:S02]  /*d0c0*/  ISETP.GT.U32.AND P4, PT, R7.reuse, R41, PT ;  /* 0x000000290700720c */ /* 0x040fe40003f84070 */
[C---:B------:R-:W-:Y:S02]  /*d0d0*/  ISETP.GT.U32.AND P6, PT, R7.reuse, R11, PT ;  /* 0x0000000b0700720c */ /* 0x040fe40003fc4070 */
[----:B------:R-:W-:-:S05]  /*d0e0*/  ISETP.GT.U32.AND P3, PT, R7, R33, PT ;  /* 0x000000210700720c */ /* 0x000fca0003f64070 */
[--C-:B------:R-:W-:Y:S01]  /*d0f0*/  @!P1 IMAD.IADD R43, R43, 0x1, -R7.reuse ;  /* 0x000000012b2b9824 */ /* 0x100fe200078e0a07 */
[----:B------:R-:W-:Y:S01]  /*d100*/  ISETP.GT.U32.AND P1, PT, R7, R50, PT ;  /* 0x000000320700720c */ /* 0x000fe20003f24070 */
[--C-:B------:R-:W-:Y:S01]  /*d110*/  @!P5 IMAD.IADD R47, R47, 0x1, -R7.reuse ;  /* 0x000000012f2fd824 */ /* 0x100fe200078e0a07 */
[----:B------:R-:W-:Y:S01]  /*d120*/  ISETP.GT.U32.AND P5, PT, R7, R46, PT ;  /* 0x0000002e0700720c */ /* 0x000fe20003fa4070 */
[--C-:B------:R-:W-:Y:S01]  /*d130*/  @!P4 IMAD.IADD R41, R41, 0x1, -R7.reuse ;  /* 0x000000012929c824 */ /* 0x100fe200078e0a07 */
[C---:B------:R-:W-:Y:S02]  /*d140*/  ISETP.GT.U32.AND P4, PT, R7.reuse, R42, PT ;  /* 0x0000002a0700720c */ /* 0x040fe40003f84070 */
[----:B------:R-:W-:Y:S01]  /*d150*/  ISETP.GT.U32.AND P0, PT, R7, R40, PT ;  /* 0x000000280700720c */ /* 0x000fe20003f04070 */
[--C-:B------:R-:W-:Y:S01]  /*d160*/  @!P6 IMAD.IADD R11, R11, 0x1, -R7.reuse ;  /* 0x000000010b0be824 */ /* 0x100fe200078e0a07 */
[----:B------:R-:W-:Y:S01]  /*d170*/  ISETP.GT.U32.AND P6, PT, R7, R43, PT ;  /* 0x0000002b0700720c */ /* 0x000fe20003fc4070 */
[----:B------:R-:W-:Y:S01]  /*d180*/  @!P3 IMAD.IADD R33, R33, 0x1, -R7 ;  /* 0x000000012121b824 */ /* 0x000fe200078e0a07 */
[----:B------:R-:W-:-:S03]  /*d190*/  ISETP.GT.U32.AND P3, PT, R7, R38, PT ;  /* 0x000000260700720c */ /* 0x000fc60003f64070 */
[--C-:B------:R-:W-:Y:S01]  /*d1a0*/  @!P1 IMAD.IADD R50, R50, 0x1, -R7.reuse ;  /* 0x0000000132329824 */ /* 0x100fe200078e0a07 */
[C---:B------:R-:W-:Y:S01]  /*d1b0*/  ISETP.GT.U32.AND P1, PT, R7.reuse, R47, PT ;  /* 0x0000002f0700720c */ /* 0x040fe20003f24070 */
[--C-:B------:R-:W-:Y:S01]  /*d1c0*/  @!P5 IMAD.IADD R46, R46, 0x1, -R7.reuse ;  /* 0x000000012e2ed824 */ /* 0x100fe200078e0a07 */
[C---:B------:R-:W-:Y:S01]  /*d1d0*/  ISETP.GT.U32.AND P5, PT, R7.reuse, R41, PT ;  /* 0x000000290700720c */ /* 0x040fe20003fa4070 */
[--C-:B------:R-:W-:Y:S01]  /*d1e0*/  @!P4 IMAD.IADD R42, R42, 0x1, -R7.reuse ;  /* 0x000000012a2ac824 */ /* 0x100fe200078e0a07 */
[----:B------:R-:W-:Y:S01]  /*d1f0*/  ISETP.GT.U32.AND P4, PT, R7, R33, PT ;  /* 0x000000210700720c */ /* 0x000fe20003f84070 */
[--C-:B------:R-:W-:Y:S02]  /*d200*/  @!P0 IMAD.IADD R40, R40, 0x1, -R7.reuse ;  /* 0x0000000128288824 */ /* 0x100fe400078e0a07 */
[----:B------:R-:W-:Y:S02]  /*d210*/  @!P6 IMAD.IADD R43, R43, 0x1, -R7 ;  /* 0x000000012b2be824 */ /* 0x000fe400078e0a07 */
[----:B------:R-:W-:-:S02]  /*d220*/  IMAD.MOV.U32 R44, RZ, RZ, R35 ;  /* 0x000000ffff2c7224 */ /* 0x000fc400078e0023 */
[--C-:B------:R-:W-:Y:S01]  /*d230*/  @!P3 IMAD.IADD R38, R38, 0x1, -R7.reuse ;  /* 0x000000012626b824 */ /* 0x100fe200078e0a07 */
[----:B------:R-:W3:Y:S01]  /*d240*/  LDL.LU R35, [R1+0x59c] ;  /* 0x00059c0001237983 */ /* 0x000ee20000300800 */
[----:B------:R-:W-:Y:S01]  /*d250*/  ISETP.GT.U32.AND P3, PT, R7, R40, PT ;  /* 0x000000280700720c */ /* 0x000fe20003f64070 */
[--C-:B------:R-:W-:Y:S01]  /*d260*/  @!P1 IMAD.IADD R47, R47, 0x1, -R7.reuse ;  /* 0x000000012f2f9824 */ /* 0x100fe200078e0a07 */
[----:B------:R-:W-:Y:S01]  /*d270*/  ISETP.GT.U32.AND P2, PT, R7, R39, PT ;  /* 0x000000270700720c */ /* 0x000fe20003f44070 */
[----:B------:R-:W3:Y:S01]  /*d280*/  LDL.LU R49, [R1+0x598] ;  /* 0x0005980001317983 */ /* 0x000ee20000300800 */
[--C-:B------:R-:W-:Y:S02]  /*d290*/  @!P5 IMAD.IADD R41, R41, 0x1, -R7.reuse ;  /* 0x000000012929d824 */ /* 0x100fe400078e0a07 */
[----:B------:R-:W-:Y:S01]  /*d2a0*/  @!P4 IMAD.IADD R33, R33, 0x1, -R7 ;  /* 0x000000012121c824 */ /* 0x000fe200078e0a07 */
[----:B------:R-:W3:Y:S01]  /*d2b0*/  LDL.LU R45, [R1+0x594] ;  /* 0x00059400012d7983 */ /* 0x000ee20000300800 */
[----:B------:R-:W-:-:S03]  /*d2c0*/  ISETP.GT.U32.AND P0, PT, R7, R36, PT ;  /* 0x000000240700720c */ /* 0x000fc60003f04070 */
[----:B------:R2:W-:Y:S02]  /*d2d0*/  STL [R1+0x5d0], R43 ;  /* 0x0005d02b01007387 */ /* 0x0005e40000100800 */
[--C-:B------:R-:W-:Y:S02]  /*d2e0*/  @!P3 IMAD.IADD R40, R40, 0x1, -R7.reuse ;  /* 0x000000012828b824 */ /* 0x100fe400078e0a07 */
[----:B------:R-:W-:-:S06]  /*d2f0*/  @!P2 IMAD.IADD R39, R39, 0x1, -R7 ;  /* 0x000000012727a824 */ /* 0x000fcc00078e0a07 */
[----:B------:R-:W-:Y:S01]  /*d300*/  @!P0 IMAD.IADD R36, R36, 0x1, -R7 ;  /* 0x0000000124248824 */ /* 0x000fe200078e0a07 */
[----:B------:R-:W-:-:S13]  /*d310*/  ISETP.GT.U32.AND P0, PT, R7, R39, PT ;  /* 0x000000270700720c */ /* 0x000fda0003f04070 */
[----:B------:R-:W-:Y:S02]  /*d320*/  @!P0 IMAD.IADD R39, R39, 0x1, -R7 ;  /* 0x0000000127278824 */ /* 0x000fe400078e0a07 */
[----:B--2---:R-:W-:Y:S02]  /*d330*/  IMAD.MOV.U32 R43, RZ, RZ, R37 ;  /* 0x000000ffff2b7224 */ /* 0x004fe400078e0025 */
[----:B------:R-:W2:Y:S04]  /*d340*/  LDL.LU R37, [R1+0x588] ;  /* 0x0005880001257983 */ /* 0x000ea80000300800 */
[----:B------:R-:W-:Y:S04]  /*d350*/  STL [R1+0x5cc], R47 ;  /* 0x0005cc2f01007387 */ /* 0x000fe80000100800 */
[----:B------:R-:W-:Y:S04]  /*d360*/  STL [R1+0x5c8], R41 ;  /* 0x0005c82901007387 */ /* 0x000fe80000100800 */
[----:B------:R0:W-:Y:S02]  /*d370*/  STL [R1+0x5c4], R33 ;  /* 0x0005c42101007387 */ /* 0x0001e40000100800 */
[----:B0-----:R-:W-:-:S02]  /*d380*/  IMAD.MOV.U32 R33, RZ, RZ, R32 ;  /* 0x000000ffff217224 */ /* 0x001fc400078e0020 */
[----:B------:R-:W-:Y:S02]  /*d390*/  IMAD.MOV.U32 R32, RZ, RZ, R31 ;  /* 0x000000ffff207224 */ /* 0x000fe400078e001f */
[----:B------:R-:W-:Y:S02]  /*d3a0*/  IMAD.MOV.U32 R31, RZ, RZ, R30 ;  /* 0x000000ffff1f7224 */ /* 0x000fe400078e001e */
[----:B----4-:R-:W-:Y:S02]  /*d3b0*/  IMAD.MOV.U32 R30, RZ, RZ, R24 ;  /* 0x000000ffff1e7224 */ /* 0x010fe400078e0018 */
[----:B------:R-:W-:Y:S02]  /*d3c0*/  IMAD.MOV.U32 R24, RZ, RZ, R88 ;  /* 0x000000ffff187224 */ /* 0x000fe400078e0058 */
[----:B------:R-:W-:Y:S02]  /*d3d0*/  IMAD.MOV.U32 R88, RZ, RZ, R85 ;  /* 0x000000ffff587224 */ /* 0x000fe400078e0055 */
[----:B------:R-:W4:Y:S04]  /*d3e0*/  LDL.LU R85, [R1+0x584] ;  /* 0x0005840001557983 */ /* 0x000f280000300800 */
[----:B------:R-:W2:Y:S04]  /*d3f0*/  LDL.LU R86, [R1+0x580] ;  /* 0x0005800001567983 */ /* 0x000ea80000300800 */
[----:B------:R0:W-:Y:S04]  /*d400*/  STL [R1+0x5c0], R40 ;  /* 0x0005c02801007387 */ /* 0x0001e80000100800 */
[----:B------:R-:W2:Y:S04]  /*d410*/  LDL.LU R48, [R1+0x57c] ;  /* 0x00057c0001307983 */ /* 0x000ea80000300800 */
[----:B------:R-:W2:Y:S04]  /*d420*/  LDL.LU R47, [R1+0x578] ;  /* 0x00057800012f7983 */ /* 0x000ea80000300800 */
[----:B------:R1:W-:Y:S04]  /*d430*/  STL [R1+0x5bc], R39 ;  /* 0x0005bc2701007387 */ /* 0x0003e80000100800 */
[----:B------:R-:W2:Y:S01]  /*d440*/  LDL.LU R41, [R1+0x574] ;  /* 0x0005740001297983 */ /* 0x000ea20000300800 */
[----:B------:R-:W-:-:S02]  /*d450*/  ISETP.GT.U32.AND P2, PT, R7, R34, PT ;  /* 0x000000220700720c */ /* 0x000fc40003f44070 */
[C---:B------:R-:W-:Y:S01]  /*d460*/  ISETP.GT.U32.AND P1, PT, R7.reuse, R50, PT ;  /* 0x000000320700720c */ /* 0x040fe20003f24070 */
[----:B0-----:R-:W2:Y:S01]  /*d470*/  LDL.LU R40, [R1+0x570] ;  /* 0x0005700001287983 */ /* 0x001ea20000300800 */
[C---:B------:R-:W-:Y:S02]  /*d480*/  ISETP.GT.U32.AND P5, PT, R7.reuse, R46, PT ;  /* 0x0000002e0700720c */ /* 0x040fe40003fa4070 */
[C---:B------:R-:W-:Y:S01]  /*d490*/  ISETP.GT.U32.AND P4, PT, R7.reuse, R42, PT ;  /* 0x0000002a0700720c */ /* 0x040fe20003f84070 */
[----:B-1----:R-:W2:Y:S06]  /*d4a0*/  LDL.LU R39, [R1+0x56c] ;  /* 0x00056c0001277983 */ /* 0x002eac0000300800 */
[--C-:B------:R-:W-:Y:S01]  /*d4b0*/  @!P2 IMAD.IADD R34, R34, 0x1, -R7.reuse ;  /* 0x000000012222a824 */ /* 0x100fe200078e0a07 */
[----:B------:R-:W-:Y:S01]  /*d4c0*/  ISETP.GT.U32.AND P2, PT, R7, R11, PT ;  /* 0x0000000b0700720c */ /* 0x000fe20003f44070 */
[----:B------:R-:W-:-:S03]  /*d4d0*/  @!P1 IMAD.IADD R50, R50, 0x1, -R7 ;  /* 0x0000000132329824 */ /* 0x000fc600078e0a07 */
[C---:B------:R-:W-:Y:S01]  /*d4e0*/  ISETP.GT.U32.AND P6, PT, R7.reuse, R34, PT ;  /* 0x000000220700720c */ /* 0x040fe20003fc4070 */
[----:B------:R-:W-:Y:S01]  /*d4f0*/  @!P5 IMAD.IADD R46, R46, 0x1, -R7 ;  /* 0x000000012e2ed824 */ /* 0x000fe200078e0a07 */
[C---:B---3--:R-:W-:Y:S02]  /*d500*/  ISETP.GT.U32.AND P1, PT, R7.reuse, R49, PT ;  /* 0x000000310700720c */ /* 0x048fe40003f24070 */
[----:B------:R-:W-:-:S05]  /*d510*/  ISETP.GT.U32.AND P5, PT, R7, R45, PT ;  /* 0x0000002d0700720c */ /* 0x000fca0003fa4070 */
[--C-:B------:R-:W-:Y:S01]  /*d520*/  @!P2 IMAD.IADD R11, R11, 0x1, -R7.reuse ;  /* 0x000000010b0ba824 */ /* 0x100fe200078e0a07 */
[C---:B------:R-:W-:Y:S01]  /*d530*/  ISETP.GT.U32.AND P2, PT, R7.reuse, R35, PT ;  /* 0x000000230700720c */ /* 0x040fe20003f44070 */
[--C-:B------:R-:W-:Y:S02]  /*d540*/  @!P4 IMAD.IADD R42, R42, 0x1, -R7.reuse ;  /* 0x000000012a2ac824 */ /* 0x100fe400078e0a07 */
[--C-:B------:R-:W-:Y:S01]  /*d550*/  @!P6 IMAD.IADD R34, R34, 0x1, -R7.reuse ;  /* 0x000000012222e824 */ /* 0x100fe200078e0a07 */
[----:B------:R-:W-:Y:S01]  /*d560*/  ISETP.GT.U32.AND P4, PT, R7, R44, PT ;  /* 0x0000002c0700720c */ /* 0x000fe20003f84070 */
[--C-:B------:R-:W-:Y:S01]  /*d570*/  @!P1 IMAD.IADD R49, R49, 0x1, -R7.reuse ;  /* 0x0000000131319824 */ /* 0x100fe200078e0a07 */
[----:B------:R-:W-:Y:S01]  /*d580*/  ISETP.GT.U32.AND P3, PT, R7, R38, PT ;  /* 0x000000260700720c */ /* 0x000fe20003f64070 */
[----:B------:R-:W-:-:S06]  /*d590*/  @!P5 IMAD.IADD R45, R45, 0x1, -R7 ;  /* 0x000000012d2dd824 */ /* 0x000fcc00078e0a07 */
[----:B------:R-:W-:Y:S01]  /*d5a0*/  @!P2 IMAD.IADD R35, R35, 0x1, -R7 ;  /* 0x000000012323a824 */ /* 0x000fe200078e0a07 */
[----:B------:R-:W-:-:S03]  /*d5b0*/  ISETP.GT.U32.AND P0, PT, R7, R36, PT ;  /* 0x000000240700720c */ /* 0x000fc60003f04070 */
[--C-:B------:R-:W-:Y:S02]  /*d5c0*/  @!P4 IMAD.IADD R44, R44, 0x1, -R7.reuse ;  /* 0x000000012c2cc824 */ /* 0x100fe400078e0a07 */
[--C-:B------:R-:W-:Y:S01]  /*d5d0*/  @!P3 IMAD.IADD R38, R38, 0x1, -R7.reuse ;  /* 0x000000012626b824 */ /* 0x100fe200078e0a07 */
[----:B------:R-:W-:Y:S01]  /*d5e0*/  ISETP.GT.U32.AND P3, PT, R7, R43, PT ;  /* 0x0000002b0700720c */ /* 0x000fe20003f64070 */
[----:B------:R-:W-:Y:S04]  /*d5f0*/  STL [R1+0x5b8], R11 ;  /* 0x0005b80b01007387 */ /* 0x000fe80000100800 */
[----:B------:R-:W-:Y:S02]  /*d600*/  STL [R1+0x5b4], R50 ;  /* 0x0005b43201007387 */ /* 0x000fe40000100800 */
[----:B------:R-:W-:-:S02]  /*d610*/  @!P0 IMAD.IADD R36, R36, 0x1, -R7 ;  /* 0x0000000124248824 */ /* 0x000fc400078e0a07 */
[----:B------:R-:W-:Y:S04]  /*d620*/  STL [R1+0x5b0], R46 ;  /* 0x0005b02e01007387 */ /* 0x000fe80000100800 */
[----:B------:R-:W-:Y:S04]  /*d630*/  STL [R1+0x5ac], R42 ;  /* 0x0005ac2a01007387 */ /* 0x000fe80000100800 */
[----:B------:R-:W-:Y:S04]  /*d640*/  STL [R1+0x5a8], R38 ;  /* 0x0005a82601007387 */ /* 0x000fe80000100800 */
[----:B------:R-:W-:Y:S04]  /*d650*/  STL [R1+0x5a4], R36 ;  /* 0x0005a42401007387 */ /* 0x000fe80000100800 */
[----:B------:R0:W-:Y:S01]  /*d660*/  STL [R1+0x5a0], R34 ;  /* 0x0005a02201007387 */ /* 0x0001e20000100800 */
[----:B------:R-:W-:-:S03]  /*d670*/  @!P3 IMAD.IADD R43, R43, 0x1, -R7 ;  /* 0x000000012b2bb824 */ /* 0x000fc600078e0a07 */
[----:B0-----:R-:W3:Y:S04]  /*d680*/  LDL.LU R34, [R1+0x568] ;  /* 0x0005680001227983 */ /* 0x001ee80000300800 */
[----:B------:R-:W3:Y:S04]  /*d690*/  LDL.LU R46, [R1+0x564] ;  /* 0x00056400012e7983 */ /* 0x000ee80000300800 */
[----:B------:R-:W3:Y:S04]  /*d6a0*/  LDL.LU R42, [R1+0x560] ;  /* 0x00056000012a7983 */ /* 0x000ee80000300800 */
[----:B------:R-:W3:Y:S01]  /*d6b0*/  LDL.LU R38, [R1+0x55c] ;  /* 0x00055c0001267983 */ /* 0x000ee20000300800 */
[----:B----4-:R-:W-:-:S02]  /*d6c0*/  ISETP.GT.U32.AND P6, PT, R7, R85, PT ;  /* 0x000000550700720c */ /* 0x010fc40003fc4070 */
[C---:B--2---:R-:W-:Y:S02]  /*d6d0*/  ISETP.GT.U32.AND P2, PT, R7.reuse, R86, PT ;  /* 0x000000560700720c */ /* 0x044fe40003f44070 */
[C---:B------:R-:W-:Y:S02]  /*d6e0*/  ISETP.GT.U32.AND P1, PT, R7.reuse, R48, PT ;  /* 0x000000300700720c */ /* 0x040fe40003f24070 */
[----:B------:R-:W-:-:S07]  /*d6f0*/  ISETP.GT.U32.AND P5, PT, R7, R47, PT ;  /* 0x0000002f0700720c */ /* 0x000fce0003fa4070 */
[--C-:B------:R-:W-:Y:S01]  /*d700*/  @!P6 IMAD.IADD R85, R85, 0x1, -R7.reuse ;  /* 0x000000015555e824 */ /* 0x100fe200078e0a07 */
[C---:B------:R-:W-:Y:S01]  /*d710*/  ISETP.GT.U32.AND P6, PT, R7.reuse, R35, PT ;  /* 0x000000230700720c */ /* 0x040fe20003fc4070 */
[--C-:B------:R-:W-:Y:S01]  /*d720*/  @!P2 IMAD.IADD R86, R86, 0x1, -R7.reuse ;  /* 0x000000015656a824 */ /* 0x100fe200078e0a07 */
[C---:B------:R-:W-:Y:S01]  /*d730*/  ISETP.GT.U32.AND P2, PT, R7.reuse, R49, PT ;  /* 0x000000310700720c */ /* 0x040fe20003f44070 */
[--C-:B------:R-:W-:Y:S01]  /*d740*/  @!P1 IMAD.IADD R48, R48, 0x1, -R7.reuse ;  /* 0x0000000130309824 */ /* 0x100fe200078e0a07 */
[----:B------:R-:W-:Y:S01]  /*d750*/  ISETP.GT.U32.AND P1, PT, R7, R45, PT ;  /* 0x0000002d0700720c */ /* 0x000fe20003f24070 */
[----:B------:R-:W-:Y:S01]  /*d760*/  @!P5 IMAD.IADD R47, R47, 0x1, -R7 ;  /* 0x000000012f2fd824 */ /* 0x000fe200078e0a07 */
[C---:B------:R-:W-:Y:S02]  /*d770*/  ISETP.GT.U32.AND P5, PT, R7.reuse, R44, PT ;  /* 0x0000002c0700720c */ /* 0x040fe40003fa4070 */
[----:B------:R-:W-:-:S05]  /*d780*/  ISETP.GT.U32.AND P4, PT, R7, R41, PT ;  /* 0x000000290700720c */ /* 0x000fca0003f84070 */
[--C-:B------:R-:W-:Y:S02]  /*d790*/  @!P6 IMAD.IADD R35, R35, 0x1, -R7.reuse ;  /* 0x000000012323e824 */ /* 0x100fe400078e0a07 */
[----:B------:R-:W-:-:S03]  /*d7a0*/  @!P2 IMAD.IADD R49, R49, 0x1, -R7 ;  /* 0x000000013131a824 */ /* 0x000fc600078e0a07 */
[----:B------:R0:W-:Y:S01]  /*d7b0*/  STL [R1+0x59c], R35 ;  /* 0x00059c2301007387 */ /* 0x0001e20000100800 */
[----:B------:R-:W-:-:S03]  /*d7c0*/  @!P1 IMAD.IADD R45, R45, 0x1, -R7 ;  /* 0x000000012d2d9824 */ /* 0x000fc600078e0a07 */
[----:B------:R-:W2:Y:S01]  /*d7d0*/  LDL.LU R36, [R1+0x554] ;  /* 0x0005540001247983 */ /* 0x000ea20000300800 */
[--C-:B------:R-:W-:Y:S02]  /*d7e0*/  @!P5 IMAD.IADD R44, R44, 0x1, -R7.reuse ;  /* 0x000000012c2cd824 */ /* 0x100fe400078e0a07 */
[----:B------:R-:W-:Y:S02]  /*d7f0*/  @!P4 IMAD.IADD R41, R41, 0x1, -R7 ;  /* 0x000000012929c824 */ /* 0x000fe400078e0a07 */
[----:B0-----:R-:W-:Y:S02]  /*d800*/  IMAD.MOV.U32 R35, RZ, RZ, R33 ;  /* 0x000000ffff237224 */ /* 0x001fe400078e0021 */
[----:B------:R-:W4:Y:S01]  /*d810*/  LDL.LU R33, [R1+0x550] ;  /* 0x0005500001217983 */ /* 0x000f220000300800 */
[----:B------:R-:W-:-:S03]  /*d820*/  ISETP.GT.U32.AND P4, PT, R7, R43, PT ;  /* 0x0000002b0700720c */ /* 0x000fc60003f84070 */
[----:B------:R-:W-:Y:S04]  /*d830*/  STL [R1+0x598], R49 ;  /* 0x0005983101007387 */ /* 0x000fe80000100800 */
[----:B------:R-:W-:Y:S04]  /*d840*/  STL [R1+0x594], R45 ;  /* 0x0005942d01007387 */ /* 0x000fe80000100800 */
[----:B------:R0:W-:Y:S02]  /*d850*/  STL [R1+0x590], R44 ;  /* 0x0005902c01007387 */ /* 0x0001e40000100800 */
[----:B0-----:R-:W-:-:S02]  /*d860*/  IMAD.MOV.U32 R44, RZ, RZ, R35 ;  /* 0x000000ffff2c7224 */ /* 0x001fc400078e0023 */
        /* <DEDUP_REMOVED lines=16> */
[----:B------:R-:W-:Y:S02]  /*d970*/  IMAD.MOV.U32 R31, RZ, RZ, R29 ;  /* 0x000000ffff1f7224 */ /* 0x000fe400078e001d */
[----:B------:R-:W-:-:S02]  /*d980*/  IMAD.MOV.U32 R15, RZ, RZ, R14 ;  /* 0x000000ffff0f7224 */ /* 0x000fc400078e000e */
[----:B------:R-:W-:Y:S01]  /*d990*/  IMAD.MOV.U32 R45, RZ, RZ, R32 ;  /* 0x000000ffff2d7224 */ /* 0x000fe200078e0020 */
[----:B------:R-:W2:Y:S01]  /*d9a0*/  LDL.LU R14, [R1+0x2cc] ;  /* 0x0002cc00010e7983 */ /* 0x000ea20000300800 */
[----:B------:R-:W-:Y:S02]  /*d9b0*/  IMAD.MOV.U32 R29, RZ, RZ, R24 ;  /* 0x000000ffff1d7224 */ /* 0x000fe400078e0018 */
[----:B------:R-:W-:Y:S01]  /*d9c0*/  IMAD.MOV.U32 R32, RZ, RZ, R30 ;  /* 0x000000ffff207224 */ /* 0x000fe200078e001e */
[----:B------:R-:W2:Y:S01]  /*d9d0*/  LDL.LU R11, [R1+0x54c] ;  /* 0x00054c00010b7983 */ /* 0x000ea20000300800 */
[----:B------:R-:W-:Y:S02]  /*d9e0*/  IMAD.MOV.U32 R24, RZ, RZ, R22 ;  /* 0x000000ffff187224 */ /* 0x000fe400078e0016 */
[----:B------:R-:W-:Y:S01]  /*d9f0*/  IMAD.MOV.U32 R30, RZ, RZ, R23 ;  /* 0x000000ffff1e7224 */ /* 0x000fe200078e0017 */
[----:B------:R0:W-:Y:S01]  /*da00*/  STL [R1+0x58c], R43 ;  /* 0x00058c2b01007387 */ /* 0x0001e20000100800 */
[----:B------:R-:W-:-:S02]  /*da10*/  IMAD.MOV.U32 R22, RZ, RZ, R20 ;  /* 0x000000ffff167224 */ /* 0x000fc400078e0014 */
[----:B------:R-:W-:Y:S02]  /*da20*/  IMAD.MOV.U32 R23, RZ, RZ, R21 ;  /* 0x000000ffff177224 */ /* 0x000fe400078e0015 */
[----:B------:R-:W-:Y:S01]  /*da30*/  IMAD.MOV.U32 R20, RZ, RZ, R13 ;  /* 0x000000ffff147224 */ /* 0x000fe200078e000d */
[----:B------:R-:W2:Y:S01]  /*da40*/  LDL.LU R21, [R1+0x464] ;  /* 0x0004640001157983 */ /* 0x000ea20000300800 */
[----:B------:R-:W-:-:S03]  /*da50*/  IMAD.MOV.U32 R13, RZ, RZ, R5 ;  /* 0x000000ffff0d7224 */ /* 0x000fc600078e0005 */
[----:B------:R-:W3:Y:S01]  /*da60*/  LDL.LU R5, [R1+0x46c] ;  /* 0x00046c0001057983 */ /* 0x000ee20000300800 */
[C---:B------:R-:W-:Y:S02]  /*da70*/  ISETP.GT.U32.AND P0, PT, R7.reuse, R37, PT ;  /* 0x000000250700720c */ /* 0x040fe40003f04070 */
[----:B------:R-:W-:-:S11]  /*da80*/  ISETP.GT.U32.AND P3, PT, R7, R40, PT ;  /* 0x000000280700720c */ /* 0x000fd60003f64070 */
[--C-:B------:R-:W-:Y:S01]  /*da90*/  @!P0 IMAD.IADD R37, R37, 0x1, -R7.reuse ;  /* 0x0000000125258824 */ /* 0x100fe200078e0a07 */
[----:B------:R-:W-:Y:S01]  /*daa0*/  ISETP.GT.U32.AND P0, PT, R7, R39, PT ;  /* 0x000000270700720c */ /* 0x000fe20003f04070 */
[----:B------:R-:W-:-:S03]  /*dab0*/  @!P3 IMAD.IADD R40, R40, 0x1, -R7 ;  /* 0x000000012828b824 */ /* 0x000fc600078e0a07 */
[C---:B------:R-:W-:Y:S02]  /*dac0*/  ISETP.GT.U32.AND P3, PT, R7.reuse, R37, PT ;  /* 0x000000250700720c */ /* 0x040fe40003f64070 */
[C---:B------:R-:W-:Y:S02]  /*dad0*/  ISETP.GT.U32.AND P2, PT, R7.reuse, R86, PT ;  /* 0x000000560700720c */ /* 0x040fe40003f44070 */
[----:B------:R-:W-:-:S05]  /*dae0*/  ISETP.GT.U32.AND P1, PT, R7, R48, PT ;  /* 0x000000300700720c */ /* 0x000fca0003f24070 */
[--C-:B------:R-:W-:Y:S01]  /*daf0*/  @!P0 IMAD.IADD R39, R39, 0x1, -R7.reuse ;  /* 0x0000000127278824 */ /* 0x100fe200078e0a07 */
[C---:B------:R-:W-:Y:S02]  /*db00*/  ISETP.GT.U32.AND P0, PT, R7.reuse, R85, PT ;  /* 0x000000550700720c */ /* 0x040fe40003f04070 */
[----:B------:R-:W-:Y:S01]  /*db10*/  ISETP.GT.U32.AND P5, PT, R7, R47, PT ;  /* 0x0000002f0700720c */ /* 0x000fe20003fa4070 */
[----:B------:R-:W-:Y:S01]  /*db20*/  @!P3 IMAD.IADD R37, R37, 0x1, -R7 ;  /* 0x000000012525b824 */ /* 0x000fe200078e0a07 */
[C---:B------:R-:W-:Y:S02]  /*db30*/  ISETP.GT.U32.AND P4, PT, R7.reuse, R41, PT ;  /* 0x000000290700720c */ /* 0x040fe40003f84070 */
[C---:B------:R-:W-:Y:S02]  /*db40*/  ISETP.GT.U32.AND P3, PT, R7.reuse, R40, PT ;  /* 0x000000280700720c */ /* 0x040fe40003f64070 */
[----:B------:R-:W-:Y:S01]  /*db50*/  ISETP.GT.U32.AND P6, PT, R7, R39, PT ;  /* 0x000000270700720c */ /* 0x000fe20003fc4070 */
[----:B------:R1:W-:Y:S01]  /*db60*/  STL [R1+0x588], R37 ;  /* 0x0005882501007387 */ /* 0x0003e20000100800 */
[----:B------:R-:W-:-:S02]  /*db70*/  IMAD.MOV.U32 R50, RZ, RZ, R44 ;  /* 0x000000ffff327224 */ /* 0x000fc400078e002c */
[----:B------:R-:W-:Y:S02]  /*db80*/  IMAD.MOV.U32 R44, RZ, RZ, R35 ;  /* 0x000000ffff2c7224 */ /* 0x000fe400078e0023 */
[----:B------:R-:W-:Y:S02]  /*db90*/  @!P0 IMAD.IADD R85, R85, 0x1, -R7 ;  /* 0x0000000155558824 */ /* 0x000fe400078e0a07 */
[----:B------:R-:W-:Y:S02]  /*dba0*/  IMAD.MOV.U32 R35, RZ, RZ, R23 ;  /* 0x000000ffff237224 */ /* 0x000fe400078e0017 */
[----:B0-----:R-:W-:Y:S01]  /*dbb0*/  IMAD.MOV.U32 R43, RZ, RZ, R31 ;  /* 0x000000ffff2b7224 */ /* 0x001fe200078e001f */
[----:B------:R-:W4:Y:S01]  /*dbc0*/  LDL.LU R23, [R1+0x3e4] ;  /* 0x0003e40001177983 */ /* 0x000f220000300800 */
[----:B-1----:R-:W-:Y:S02]  /*dbd0*/  IMAD.MOV.U32 R37, RZ, RZ, R32 ;  /* 0x000000ffff257224 */ /* 0x002fe400078e0020 */
[----:B------:R-:W-:-:S02]  /*dbe0*/  IMAD.MOV.U32 R32, RZ, RZ, R22 ;  /* 0x000000ffff207224 */ /* 0x000fc400078e0016 */
[--C-:B------:R-:W-:Y:S02]  /*dbf0*/  @!P2 IMAD.IADD R86, R86, 0x1, -R7.reuse ;  /* 0x000000015656a824 */ /* 0x100fe400078e0a07 */
[----:B------:R-:W-:Y:S02]  /*dc00*/  IMAD.MOV.U32 R31, RZ, RZ, R24 ;  /* 0x000000ffff1f7224 */ /* 0x000fe400078e0018 */
[--C-:B------:R-:W-:Y:S02]  /*dc10*/  @!P1 IMAD.IADD R48, R48, 0x1, -R7.reuse ;  /* 0x0000000130309824 */ /* 0x100fe400078e0a07 */
[--C-:B------:R-:W-:Y:S02]  /*dc20*/  @!P5 IMAD.IADD R47, R47, 0x1, -R7.reuse ;  /* 0x000000012f2fd824 */ /* 0x100fe400078e0a07 */
[--C-:B------:R-:W-:Y:S02]  /*dc30*/  @!P4 IMAD.IADD R41, R41, 0x1, -R7.reuse ;  /* 0x000000012929c824 */ /* 0x100fe400078e0a07 */
[----:B------:R-:W-:-:S02]  /*dc40*/  @!P3 IMAD.IADD R40, R40, 0x1, -R7 ;  /* 0x000000012828b824 */ /* 0x000fc400078e0a07 */
[----:B------:R-:W-:Y:S02]  /*dc50*/  @!P6 IMAD.IADD R39, R39, 0x1, -R7 ;  /* 0x000000012727e824 */ /* 0x000fe400078e0a07 */
[----:B--2---:R-:W-:Y:S02]  /*dc60*/  IMAD.MOV.U32 R22, RZ, RZ, R21 ;  /* 0x000000ffff167224 */ /* 0x004fe400078e0015 */
[----:B---3--:R-:W-:Y:S02]  /*dc70*/  IMAD.MOV.U32 R21, RZ, RZ, R5 ;  /* 0x000000ffff157224 */ /* 0x008fe400078e0005 */
[----:B------:R-:W-:Y:S02]  /*dc80*/  IMAD.MOV.U32 R5, RZ, RZ, R90 ;  /* 0x000000ffff057224 */ /* 0x000fe400078e005a */
[----:B------:R-:W2:Y:S04]  /*dc90*/  LDL.LU R90, [R1+0x294] ;  /* 0x00029400015a7983 */ /* 0x000ea80000300800 */
[----:B------:R-:W3:Y:S04]  /*dca0*/  LDL.LU R24, [R1+0x3d8] ;  /* 0x0003d80001187983 */ /* 0x000ee80000300800 */
[----:B------:R0:W-:Y:S04]  /*dcb0*/  STL [R1+0x584], R85 ;  /* 0x0005845501007387 */ /* 0x0001e80000100800 */
[----:B0-----:R-:W2:Y:S04]  /*dcc0*/  LDL.LU R85, [R1+0x36e0] ;  /* 0x0036e00001557983 */ /* 0x001ea80000300800 */
[----:B------:R-:W-:Y:S04]  /*dcd0*/  STL [R1+0x580], R86 ;  /* 0x0005805601007387 */ /* 0x000fe80000100800 */
[----:B------:R-:W-:Y:S04]  /*dce0*/  STL [R1+0x57c], R48 ;  /* 0x00057c3001007387 */ /* 0x000fe80000100800 */
[----:B------:R-:W-:Y:S04]  /*dcf0*/  STL [R1+0x578], R47 ;  /* 0x0005782f01007387 */ /* 0x000fe80000100800 */
[----:B------:R0:W-:Y:S04]  /*dd00*/  STL [R1+0x574], R41 ;  /* 0x0005742901007387 */ /* 0x0001e80000100800 */
[----:B------:R1:W-:Y:S04]  /*dd10*/  STL [R1+0x570], R40 ;  /* 0x0005702801007387 */ /* 0x0003e80000100800 */
[----:B------:R-:W-:Y:S01]  /*dd20*/  STL [R1+0x56c], R39 ;  /* 0x00056c2701007387 */ /* 0x000fe20000100800 */
[----:B0-----:R-:W-:-:S03]  /*dd30*/  IMAD.MOV.U32 R41, RZ, RZ, R32 ;  /* 0x000000ffff297224 */ /* 0x001fc600078e0020 */
[----:B------:R-:W3:Y:S01]  /*dd40*/  LDL.LU R32, [R1+0x518] ;  /* 0x0005180001207983 */ /* 0x000ee20000300800 */
[C---:B------:R-:W-:Y:S02]  /*dd50*/  ISETP.GT.U32.AND P0, PT, R7.reuse, R34, PT ;  /* 0x000000220700720c */ /* 0x040fe40003f04070 */
[C---:B------:R-:W-:Y:S02]  /*dd60*/  ISETP.GT.U32.AND P2, PT, R7.reuse, R46, PT ;  /* 0x0000002e0700720c */ /* 0x040fe40003f44070 */
[C---:B------:R-:W-:Y:S02]  /*dd70*/  ISETP.GT.U32.AND P1, PT, R7.reuse, R42, PT ;  /* 0x0000002a0700720c */ /* 0x040fe40003f24070 */
[C---:B------:R-:W-:Y:S02]  /*dd80*/  ISETP.GT.U32.AND P6, PT, R7.reuse, R11, PT ;  /* 0x0000000b0700720c */ /* 0x040fe40003fc4070 */
[C---:B------:R-:W-:Y:S02]  /*dd90*/  ISETP.GT.U32.AND P5, PT, R7.reuse, R38, PT ;  /* 0x000000260700720c */ /* 0x040fe40003fa4070 */
[----:B------:R-:W-:-:S03]  /*dda0*/  ISETP.GT.U32.AND P4, PT, R7, R36, PT ;  /* 0x000000240700720c */ /* 0x000fc60003f84070 */
[--C-:B------:R-:W-:Y:S01]  /*ddb0*/  @!P0 IMAD.IADD R34, R34, 0x1, -R7.reuse ;  /* 0x0000000122228824 */ /* 0x100fe200078e0a07 */
[C---:B------:R-:W-:Y:S01]  /*ddc0*/  ISETP.GT.U32.AND P0, PT, R7.reuse, R50, PT ;  /* 0x000000320700720c */ /* 0x040fe20003f04070 */
[--C-:B------:R-:W-:Y:S01]  /*ddd0*/  @!P2 IMAD.IADD R46, R46, 0x1, -R7.reuse ;  /* 0x000000012e2ea824 */ /* 0x100fe200078e0a07 */
[C---:B------:R-:W-:Y:S01]  /*dde0*/  ISETP.GT.U32.AND P2, PT, R7.reuse, R49, PT ;  /* 0x000000310700720c */ /* 0x040fe20003f44070 */
[--C-:B------:R-:W-:Y:S01]  /*ddf0*/  @!P1 IMAD.IADD R42, R42, 0x1, -R7.reuse ;  /* 0x000000012a2a9824 */ /* 0x100fe200078e0a07 */
[----:B------:R-:W-:Y:S01]  /*de00*/  ISETP.GT.U32.AND P1, PT, R7, R45, PT ;  /* 0x0000002d0700720c */ /* 0x000fe20003f24070 */
[--C-:B------:R-:W-:Y:S01]  /*de10*/  @!P6 IMAD.IADD R11, R11, 0x1, -R7.reuse ;  /* 0x000000010b0be824 */ /* 0x100fe200078e0a07 */
[----:B------:R-:W-:Y:S01]  /*de20*/  IABS R2, R2 ;  /* 0x0000000200027213 */ /* 0x000fe20000000000 */
[----:B------:R-:W-:Y:S01]  /*de30*/  @!P5 IMAD.IADD R38, R38, 0x1, -R7 ;  /* 0x000000012626d824 */ /* 0x000fe200078e0a07 */
[C---:B------:R-:W-:Y:S02]  /*de40*/  ISETP.GT.U32.AND P6, PT, R7.reuse, R34, PT ;  /* 0x000000220700720c */ /* 0x040fe40003fc4070 */
[C---:B------:R-:W-:Y:S01]  /*de50*/  ISETP.GT.U32.AND P5, PT, R7.reuse, R44, PT ;  /* 0x0000002c0700720c */ /* 0x040fe20003fa4070 */
[----:B------:R-:W-:Y:S01]  /*de60*/  IMAD.HI.U32 R8, R6, R2, RZ ;  /* 0x0000000206087227 */ /* 0x000fe200078e00ff */
[----:B----4-:R-:W-:-:S03]  /*de70*/  ISETP.GT.U32.AND P3, PT, R7, R33, PT ;  /* 0x000000210700720c */ /* 0x010fc60003f64070 */
[----:B------:R-:W-:Y:S02]  /*de80*/  IMAD.MOV R8, RZ, RZ, -R8 ;  /* 0x000000ffff087224 */ /* 0x000fe400078e0a08 */
[--C-:B------:R-:W-:Y:S01]  /*de90*/  @!P0 IMAD.IADD R50, R50, 0x1, -R7.reuse ;  /* 0x0000000132328824 */ /* 0x100fe200078e0a07 */
[----:B------:R-:W-:Y:S01]  /*dea0*/  ISETP.GT.U32.AND P0, PT, R7, R46, PT ;  /* 0x0000002e0700720c */ /* 0x000fe20003f04070 */
[--C-:B------:R-:W-:Y:S01]  /*deb0*/  @!P2 IMAD.IADD R49, R49, 0x1, -R7.reuse ;  /* 0x000000013131a824 */ /* 0x100fe200078e0a07 */
[----:B------:R-:W-:Y:S01]  /*dec0*/  ISETP.GT.U32.AND P2, PT, R7, R42, PT ;  /* 0x0000002a0700720c */ /* 0x000fe20003f44070 */
[--C-:B------:R-:W-:Y:S02]  /*ded0*/  @!P4 IMAD.IADD R36, R36, 0x1, -R7.reuse ;  /* 0x000000012424c824 */ /* 0x100fe400078e0a07 */
[----:B------:R-:W-:Y:S01]  /*dee0*/  @!P1 IMAD.IADD R45, R45, 0x1, -R7 ;  /* 0x000000012d2d9824 */ /* 0x000fe200078e0a07 */
[C---:B------:R-:W-:Y:S01]  /*def0*/  ISETP.GT.U32.AND P1, PT, R7.reuse, R38, PT ;  /* 0x000000260700720c */ /* 0x040fe20003f24070 */
[C---:B------:R-:W-:Y:S01]  /*df00*/  IMAD R9, R7.reuse, R8, R2 ;  /* 0x0000000807097224 */ /* 0x040fe200078e0202 */
[----:B------:R-:W-:Y:S01]  /*df10*/  ISETP.GT.U32.AND P4, PT, R7, R43, PT ;  /* 0x0000002b0700720c */ /* 0x000fe20003f84070 */
[----:B------:R-:W-:-:S02]  /*df20*/  VIADD R2, R0, 0x1c0 ;  /* 0x000001c000027836 */ /* 0x000fc40000000000 */
[----:B------:R-:W-:Y:S02]  /*df30*/  @!P6 IMAD.IADD R34, R34, 0x1, -R7 ;  /* 0x000000012222e824 */ /* 0x000fe400078e0a07 */
[----:B-1----:R-:W-:Y:S02]  /*df40*/  IMAD.MOV.U32 R40, RZ, RZ, R35 ;  /* 0x000000ffff287224 */ /* 0x002fe400078e0023 */
[----:B------:R-:W-:Y:S01]  /*df50*/  @!P5 IMAD.IADD R44, R44, 0x1, -R7 ;  /* 0x000000012c2cd824 */ /* 0x000fe200078e0a07 */
[----:B------:R-:W4:Y:S01]  /*df60*/  LDL.LU R35, [R1+0x530] ;  /* 0x0005300001237983 */ /* 0x000f220000300800 */
[----:B------:R-:W-:-:S03]  /*df70*/  ISETP.GT.U32.AND P5, PT, R7, R36, PT ;  /* 0x000000240700720c */ /* 0x000fc60003fa4070 */
[----:B------:R-:W4:Y:S04]  /*df80*/  LDL.LU R48, [R1+0x524] ;  /* 0x0005240001307983 */ /* 0x000f280000300800 */
[----:B------:R-:W-:Y:S04]  /*df90*/  STL [R1+0x8d4], R2 ;  /* 0x0008d40201007387 */ /* 0x000fe80000100800 */
[----:B------:R0:W-:Y:S01]  /*dfa0*/  STL [R1+0x568], R34 ;  /* 0x0005682201007387 */ /* 0x0001e20000100800 */
[--C-:B------:R-:W-:Y:S02]  /*dfb0*/  @!P3 IMAD.IADD R33, R33, 0x1, -R7.reuse ;  /* 0x000000012121b824 */ /* 0x100fe400078e0a07 */
[----:B------:R-:W-:-:S02]  /*dfc0*/  @!P0 IMAD.IADD R46, R46, 0x1, -R7 ;  /* 0x000000012e2e8824 */ /* 0x000fc400078e0a07 */
[----:B------:R-:W-:Y:S02]  /*dfd0*/  @!P2 IMAD.IADD R42, R42, 0x1, -R7 ;  /* 0x000000012a2aa824 */ /* 0x000fe400078e0a07 */
[----:B0-----:R-:W-:Y:S02]  /*dfe0*/  IMAD.MOV.U32 R34, RZ, RZ, R31 ;  /* 0x000000ffff227224 */ /* 0x001fe400078e001f */
[----:B------:R-:W-:Y:S02]  /*dff0*/  IMAD.MOV.U32 R31, RZ, RZ, R30 ;  /* 0x000000ffff1f7224 */ /* 0x000fe400078e001e */
[----:B------:R-:W-:Y:S02]  /*e000*/  IMAD.MOV.U32 R30, RZ, RZ, R29 ;  /* 0x000000ffff1e7224 */ /* 0x000fe400078e001d */
[----:B------:R-:W-:Y:S02]  /*e010*/  IMAD.MOV.U32 R29, RZ, RZ, R28 ;  /* 0x000000ffff1d7224 */ /* 0x000fe400078e001c */
[----:B------:R-:W-:-:S02]  /*e020*/  IMAD.MOV.U32 R28, RZ, RZ, R19 ;  /* 0x000000ffff1c7224 */ /* 0x000fc400078e0013 */
[----:B------:R-:W-:Y:S02]  /*e030*/  IMAD.MOV.U32 R19, RZ, RZ, R18 ;  /* 0x000000ffff137224 */ /* 0x000fe400078e0012 */
[--C-:B------:R-:W-:Y:S02]  /*e040*/  @!P1 IMAD.IADD R38, R38, 0x1, -R7.reuse ;  /* 0x0000000126269824 */ /* 0x100fe400078e0a07 */
[--C-:B------:R-:W-:Y:S01]  /*e050*/  @!P4 IMAD.IADD R43, R43, 0x1, -R7.reuse ;  /* 0x000000012b2bc824 */ /* 0x100fe200078e0a07 */
[----:B------:R-:W-:Y:S01]  /*e060*/  ISETP.GT.U32.AND P4, PT, R7, R33, PT ;  /* 0x000000210700720c */ /* 0x000fe20003f84070 */
[----:B------:R-:W-:-:S12]  /*e070*/  @!P5 IMAD.IADD R36, R36, 0x1, -R7 ;  /* 0x000000012424d824 */ /* 0x000fd800078e0a07 */
[----:B------:R-:W-:Y:S02]  /*e080*/  @!P4 IMAD.IADD R33, R33, 0x1, -R7 ;  /* 0x000000012121c824 */ /* 0x000fe400078e0a07 */
[----:B--2---:R-:W-:Y:S02]  /*e090*/  IMAD.MOV.U32 R18, RZ, RZ, R85 ;  /* 0x000000ffff127224 */ /* 0x004fe400078e0055 */
[----:B---3--:R-:W-:Y:S02]  /*e0a0*/  IMAD.MOV.U32 R39, RZ, RZ, R32 ;  /* 0x000000ffff277224 */ /* 0x008fe400078e0020 */
[----:B------:R-:W2:Y:S04]  /*e0b0*/  LDL.LU R32, [R1+0x490] ;  /* 0x0004900001207983 */ /* 0x000ea80000300800 */
[----:B------:R-:W3:Y:S04]  /*e0c0*/  LDL.LU R85, [R1+0x36dc] ;  /* 0x0036dc0001557983 */ /* 0x000ee80000300800 */
[----:B------:R0:W-:Y:S04]  /*e0d0*/  STL [R1+0x564], R46 ;  /* 0x0005642e01007387 */ /* 0x0001e80000100800 */
[----:B------:R1:W-:Y:S04]  /*e0e0*/  STL [R1+0x560], R42 ;  /* 0x0005602a01007387 */ /* 0x0003e80000100800 */
[----:B------:R0:W-:Y:S04]  /*e0f0*/  STL [R1+0x55c], R38 ;  /* 0x00055c2601007387 */ /* 0x0001e80000100800 */
[----:B------:R-:W2:Y:S04]  /*e100*/  LDL.LU R8, [R1+0x510] ;  /* 0x0005100001087983 */ /* 0x000ea80000300800 */
[----:B------:R-:W3:Y:S04]  /*e110*/  LDL.LU R86, [R1+0x50c] ;  /* 0x00050c0001567983 */ /* 0x000ee80000300800 */
[----:B------:R1:W-:Y:S04]  /*e120*/  STL [R1+0x554], R36 ;  /* 0x0005542401007387 */ /* 0x0003e80000100800 */
[----:B------:R-:W3:Y:S04]  /*e130*/  LDL.LU R47, [R1+0x508] ;  /* 0x00050800012f7983 */ /* 0x000ee80000300800 */
[----:B0-----:R-:W3:Y:S04]  /*e140*/  LDL.LU R46, [R1+0x504] ;  /* 0x00050400012e7983 */ /* 0x001ee80000300800 */
[----:B------:R-:W-:Y:S04]  /*e150*/  STL [R1+0x550], R33 ;  /* 0x0005502101007387 */ /* 0x000fe80000100800 */
[----:B-1----:R-:W3:Y:S04]  /*e160*/  LDL.LU R42, [R1+0x500] ;  /* 0x00050000012a7983 */ /* 0x002ee80000300800 */
[----:B------:R-:W3:Y:S01]  /*e170*/  LDL.LU R38, [R1+0x4fc] ;  /* 0x0004fc0001267983 */ /* 0x000ee20000300800 */
[----:B------:R-:W-:-:S02]  /*e180*/  ISETP.GT.U32.AND P3, PT, R7, R37, PT ;  /* 0x000000250700720c */ /* 0x000fc40003f64070 */
[C---:B------:R-:W-:Y:S01]  /*e190*/  ISETP.GT.U32.AND P0, PT, R7.reuse, R50, PT ;  /* 0x000000320700720c */ /* 0x040fe20003f04070 */
[----:B------:R-:W3:Y:S01]  /*e1a0*/  LDL.LU R36, [R1+0x4f8] ;  /* 0x0004f80001247983 */ /* 0x000ee20000300800 */
[----:B------:R-:W-:-:S09]  /*e1b0*/  ISETP.GT.U32.AND P2, PT, R7, R49, PT ;  /* 0x000000310700720c */ /* 0x000fd20003f44070 */
[--C-:B------:R-:W-:Y:S01]  /*e1c0*/  @!P3 IMAD.IADD R37, R37, 0x1, -R7.reuse ;  /* 0x000000012525b824 */ /* 0x100fe200078e0a07 */
[C---:B------:R-:W-:Y:S02]  /*e1d0*/  ISETP.GT.U32.AND P3, PT, R7.reuse, R11, PT ;  /* 0x0000000b0700720c */ /* 0x040fe40003f64070 */
[C---:B------:R-:W-:Y:S02]  /*e1e0*/  ISETP.GT.U32.AND P1, PT, R7.reuse, R45, PT ;  /* 0x0000002d0700720c */ /* 0x040fe40003f24070 */
[C---:B------:R-:W-:Y:S01]  /*e1f0*/  ISETP.GT.U32.AND P6, PT, R7.reuse, R37, PT ;  /* 0x000000250700720c */ /* 0x040fe20003fc4070 */
[--C-:B------:R-:W-:Y:S01]  /*e200*/  @!P0 IMAD.IADD R50, R50, 0x1, -R7.reuse ;  /* 0x0000000132328824 */ /* 0x100fe200078e0a07 */
[----:B----4-:R-:W-:Y:S01]  /*e210*/  ISETP.GT.U32.AND P0, PT, R7, R48, PT ;  /* 0x000000300700720c */ /* 0x010fe20003f04070 */
[----:B------:R-:W-:Y:S01]  /*e220*/  @!P2 IMAD.IADD R49, R49, 0x1, -R7 ;  /* 0x000000013131a824 */ /* 0x000fe200078e0a07 */
[----:B------:R-:W-:-:S05]  /*e230*/  ISETP.GT.U32.AND P2, PT, R7, R41, PT ;  /* 0x000000290700720c */ /* 0x000fca0003f44070 */
[--C-:B------:R-:W-:Y:S01]  /*e240*/  @!P3 IMAD.IADD R11, R11, 0x1, -R7.reuse ;  /* 0x000000010b0bb824 */ /* 0x100fe200078e0a07 */
[C---:B------:R-:W-:Y:S02]  /*e250*/  ISETP.GT.U32.AND P3, PT, R7.reuse, R35, PT ;  /* 0x000000230700720c */ /* 0x040fe40003f64070 */
[----:B------:R-:W-:Y:S01]  /*e260*/  ISETP.GT.U32.AND P5, PT, R7, R44, PT ;  /* 0x0000002c0700720c */ /* 0x000fe20003fa4070 */
        /* <DEDUP_REMOVED lines=10> */
[----:B------:R-:W-:Y:S04]  /*e310*/  STL [R1+0x54c], R11 ;  /* 0x00054c0b01007387 */ /* 0x000fe80000100800 */
[----:B------:R-:W-:Y:S03]  /*e320*/  STL [R1+0x548], R50 ;  /* 0x0005483201007387 */ /* 0x000fe60000100800 */
[--C-:B------:R-:W-:Y:S01]  /*e330*/  @!P4 IMAD.IADD R43, R43, 0x1, -R7.reuse ;  /* 0x000000012b2bc824 */ /* 0x100fe200078e0a07 */
[----:B------:R-:W-:Y:S01]  /*e340*/  STL [R1+0x544], R49 ;  /* 0x0005443101007387 */ /* 0x000fe20000100800 */
[----:B------:R-:W-:-:S03]  /*e350*/  @!P5 IMAD.IADD R39, R39, 0x1, -R7 ;  /* 0x000000012727d824 */ /* 0x000fc600078e0a07 */
[----:B------:R-:W-:Y:S04]  /*e360*/  STL [R1+0x540], R45 ;  /* 0x0005402d01007387 */ /* 0x000fe80000100800 */
[----:B------:R-:W-:Y:S04]  /*e370*/  STL [R1+0x53c], R44 ;  /* 0x00053c2c01007387 */ /* 0x000fe80000100800 */
[----:B------:R-:W-:Y:S04]  /*e380*/  STL [R1+0x538], R43 ;  /* 0x0005382b01007387 */ /* 0x000fe80000100800 */
[----:B------:R0:W-:Y:S01]  /*e390*/  STL [R1+0x534], R37 ;  /* 0x0005342501007387 */ /* 0x0001e20000100800 */
[----:B------:R-:W-:-:S03]  /*e3a0*/  ISETP.GT.U32.AND P4, PT, R7, R34, PT ;  /* 0x000000220700720c */ /* 0x000fc60003f84070 */
[----:B0-----:R-:W4:Y:S04]  /*e3b0*/  LDL.LU R37, [R1+0x4f4] ;  /* 0x0004f40001257983 */ /* 0x001f280000300800 */
[----:B------:R-:W4:Y:S04]  /*e3c0*/  LDL.LU R50, [R1+0x4f0] ;  /* 0x0004f00001327983 */ /* 0x000f280000300800 */
[----:B------:R-:W4:Y:S04]  /*e3d0*/  LDL.LU R45, [R1+0x4ec] ;  /* 0x0004ec00012d7983 */ /* 0x000f280000300800 */
[----:B------:R-:W4:Y:S01]  /*e3e0*/  LDL.LU R44, [R1+0x4e4] ;  /* 0x0004e400012c7983 */ /* 0x000f220000300800 */
[----:B------:R-:W-:-:S02]  /*e3f0*/  @!P4 IMAD.IADD R34, R34, 0x1, -R7 ;  /* 0x000000012222c824 */ /* 0x000fc400078e0a07 */
[----:B------:R-:W-:Y:S01]  /*e400*/  IMAD.MOV.U32 R33, RZ, RZ, R29 ;  /* 0x000000ffff217224 */ /* 0x000fe200078e001d */
[C---:B--2---:R-:W-:Y:S02]  /*e410*/  ISETP.GT.U32.AND P6, PT, R7.reuse, R8, PT ;  /* 0x000000080700720c */ /* 0x044fe40003fc4070 */
[C---:B---3--:R-:W-:Y:S02]  /*e420*/  ISETP.GT.U32.AND P3, PT, R7.reuse, R86, PT ;  /* 0x000000560700720c */ /* 0x048fe40003f64070 */
[C---:B------:R-:W-:Y:S02]  /*e430*/  ISETP.GT.U32.AND P0, PT, R7.reuse, R47, PT ;  /* 0x0000002f0700720c */ /* 0x040fe40003f04070 */
[----:B------:R-:W-:-:S07]  /*e440*/  ISETP.GT.U32.AND P2, PT, R7, R46, PT ;  /* 0x0000002e0700720c */ /* 0x000fce0003f44070 */
[--C-:B------:R-:W-:Y:S01]  /*e450*/  @!P6 IMAD.IADD R8, R8, 0x1, -R7.reuse ;  /* 0x000000010808e824 */ /* 0x100fe200078e0a07 */
[C---:B------:R-:W-:Y:S01]  /*e460*/  ISETP.GT.U32.AND P6, PT, R7.reuse, R35, PT ;  /* 0x000000230700720c */ /* 0x040fe20003fc4070 */
[--C-:B------:R-:W-:Y:S01]  /*e470*/  @!P3 IMAD.IADD R86, R86, 0x1, -R7.reuse ;  /* 0x000000015656b824 */ /* 0x100fe200078e0a07 */
[C---:B------:R-:W-:Y:S02]  /*e480*/  ISETP.GT.U32.AND P3, PT, R7.reuse, R48, PT ;  /* 0x000000300700720c */ /* 0x040fe40003f64070 */
[----:B------:R-:W-:Y:S01]  /*e490*/  ISETP.GT.U32.AND P1, PT, R7, R42, PT ;  /* 0x0000002a0700720c */ /* 0x000fe20003f24070 */
[--C-:B------:R-:W-:Y:S01]  /*e4a0*/  @!P0 IMAD.IADD R47, R47, 0x1, -R7.reuse ;  /* 0x000000012f2f8824 */ /* 0x100fe200078e0a07 */
[C---:B------:R-:W-:Y:S01]  /*e4b0*/  ISETP.GT.U32.AND P0, PT, R7.reuse, R41, PT ;  /* 0x000000290700720c */ /* 0x040fe20003f04070 */
[----:B------:R-:W-:Y:S01]  /*e4c0*/  @!P2 IMAD.IADD R46, R46, 0x1, -R7 ;  /* 0x000000012e2ea824 */ /* 0x000fe200078e0a07 */
[----:B------:R-:W-:-:S05]  /*e4d0*/  ISETP.GT.U32.AND P2, PT, R7, R40, PT ;  /* 0x000000280700720c */ /* 0x000fca0003f44070 */
[--C-:B------:R-:W-:Y:S02]  /*e4e0*/  @!P6 IMAD.IADD R35, R35, 0x1, -R7.reuse ;  /* 0x000000012323e824 */ /* 0x100fe400078e0a07 */
[--C-:B------:R-:W-:Y:S02]  /*e4f0*/  @!P3 IMAD.IADD R48, R48, 0x1, -R7.reuse ;  /* 0x000000013030b824 */ /* 0x100fe400078e0a07 */
[--C-:B------:R-:W-:Y:S01]  /*e500*/  @!P1 IMAD.IADD R42, R42, 0x1, -R7.reuse ;  /* 0x000000012a2a9824 */ /* 0x100fe200078e0a07 */
[----:B------:R-:W-:Y:S01]  /*e510*/  ISETP.GT.U32.AND P1, PT, R7, R39, PT ;  /* 0x000000270700720c */ /* 0x000fe20003f24070 */
[--C-:B------:R-:W-:Y:S01]  /*e520*/  @!P0 IMAD.IADD R41, R41, 0x1, -R7.reuse ;  /* 0x0000000129298824 */ /* 0x100fe200078e0a07 */
[----:B------:R0:W-:Y:S01]  /*e530*/  STL [R1+0x530], R35 ;  /* 0x0005302301007387 */ /* 0x0001e20000100800 */
[----:B------:R-:W-:-:S03]  /*e540*/  @!P2 IMAD.IADD R40, R40, 0x1, -R7 ;  /* 0x000000012828a824 */ /* 0x000fc600078e0a07 */
[----:B------:R-:W2:Y:S04]  /*e550*/  LDL.LU R43, [R1+0x4dc] ;  /* 0x0004dc00012b7983 */ /* 0x000ea80000300800 */
[----:B0-----:R-:W3:Y:S04]  /*e560*/  LDL.LU R35, [R1+0x4d8] ;  /* 0x0004d80001237983 */ /* 0x001ee80000300800 */
[----:B------:R0:W-:Y:S04]  /*e570*/  STL [R1+0x524], R48 ;  /* 0x0005243001007387 */ /* 0x0001e80000100800 */
[----:B------:R1:W-:Y:S01]  /*e580*/  STL [R1+0x520], R41 ;  /* 0x0005202901007387 */ /* 0x0003e20000100800 */
[----:B------:R-:W-:-:S03]  /*e590*/  ISETP.GT.U32.AND P5, PT, R7, R38, PT ;  /* 0x000000260700720c */ /* 0x000fc60003fa4070 */
[----:B------:R-:W-:Y:S04]  /*e5a0*/  STL [R1+0x51c], R40 ;  /* 0x00051c2801007387 */ /* 0x000fe80000100800 */
[----:B------:R-:W2:Y:S01]  /*e5b0*/  LDL.LU R11, [R1+0x4d4] ;  /* 0x0004d400010b7983 */ /* 0x000ea20000300800 */
[----:B------:R-:W-:-:S03]  /*e5c0*/  @!P1 IMAD.IADD R39, R39, 0x1, -R7 ;  /* 0x0000000127279824 */ /* 0x000fc600078e0a07 */
[----:B------:R-:W3:Y:S04]  /*e5d0*/  LDL.LU R49, [R1+0x4d0] ;  /* 0x0004d00001317983 */ /* 0x000ee80000300800 */
[----:B------:R-:W-:Y:S04]  /*e5e0*/  STL [R1+0x518], R39 ;  /* 0x0005182701007387 */ /* 0x000fe80000100800 */
[----:B0-----:R-:W3:Y:S01]  /*e5f0*/  LDL.LU R48, [R1+0x4cc] ;  /* 0x0004cc0001307983 */ /* 0x001ee20000300800 */
[----:B------:R-:W-:-:S03]  /*e600*/  @!P5 IMAD.IADD R38, R38, 0x1, -R7 ;  /* 0x000000012626d824 */ /* 0x000fc600078e0a07 */
[----:B-1----:R-:W3:Y:S01]  /*e610*/  LDL.LU R41, [R1+0x4c8] ;  /* 0x0004c80001297983 */ /* 0x002ee20000300800 */
[----:B------:R-:W-:-:S13]  /*e620*/  ISETP.GT.U32.AND P5, PT, R7, R34, PT ;  /* 0x000000220700720c */ /* 0x000fda0003fa4070 */
[----:B------:R-:W-:-:S05]  /*e630*/  @!P5 IMAD.IADD R34, R34, 0x1, -R7 ;  /* 0x000000012222d824 */ /* 0x000fca00078e0a07 */
[----:B------:R0:W-:Y:S02]  /*e640*/  STL [R1+0x514], R34 ;  /* 0x0005142201007387 */ /* 0x0001e40000100800 */
[----:B0-----:R-:W-:Y:S02]  /*e650*/  IMAD.MOV.U32 R34, RZ, RZ, R33 ;  /* 0x000000ffff227224 */ /* 0x001fe400078e0021 */
[----:B------:R-:W-:Y:S02]  /*e660*/  IMAD.MOV.U32 R33, RZ, RZ, R32 ;  /* 0x000000ffff217224 */ /* 0x000fe400078e0020 */
[----:B------:R-:W-:Y:S02]  /*e670*/  IMAD.MOV.U32 R32, RZ, RZ, R28 ;  /* 0x000000ffff207224 */ /* 0x000fe400078e001c */
[----:B------:R-:W3:Y:S01]  /*e680*/  LDL.LU R28, [R1+0x47c] ;  /* 0x00047c00011c7983 */ /* 0x000ee20000300800 */
[C---:B------:R-:W-:Y:S02]  /*e690*/  ISETP.GT.U32.AND P4, PT, R7.reuse, R36, PT ;  /* 0x000000240700720c */ /* 0x040fe40003f84070 */
[C---:B------:R-:W-:Y:S01]  /*e6a0*/  ISETP.GT.U32.AND P3, PT, R7.reuse, R86, PT ;  /* 0x000000560700720c */ /* 0x040fe20003f64070 */
[----:B------:R-:W3:Y:S01]  /*e6b0*/  LDL.LU R40, [R1+0x4c4] ;  /* 0x0004c40001287983 */ /* 0x000ee20000300800 */
[----:B------:R-:W-:-:S02]  /*e6c0*/  ISETP.GT.U32.AND P0, PT, R7, R47, PT ;  /* 0x0000002f0700720c */ /* 0x000fc40003f04070 */
[C---:B------:R-:W-:Y:S01]  /*e6d0*/  ISETP.GT.U32.AND P2, PT, R7.reuse, R46, PT ;  /* 0x0000002e0700720c */ /* 0x040fe20003f44070 */
[----:B------:R-:W3:Y:S06]  /*e6e0*/  LDL.LU R39, [R1+0x4c0] ;  /* 0x0004c00001277983 */ /* 0x000eec0000300800 */
[----:B------:R-:W-:Y:S01]  /*e6f0*/  @!P4 IMAD.IADD R36, R36, 0x1, -R7 ;  /* 0x000000012424c824 */ /* 0x000fe200078e0a07 */
[----:B------:R-:W-:-:S04]  /*e700*/  ISETP.GT.U32.AND P4, PT, R7, R8, PT ;  /* 0x000000080700720c */ /* 0x000fc80003f84070 */
[----:B------:R-:W-:Y:S01]  /*e710*/  ISETP.GT.U32.AND P6, PT, R7, R36, PT ;  /* 0x000000240700720c */ /* 0x000fe20003fc4070 */
[----:B------:R-:W-:-:S08]  /*e720*/  @!P3 IMAD.IADD R86, R86, 0x1, -R7 ;  /* 0x000000015656b824 */ /* 0x000fd000078e0a07 */
[--C-:B------:R-:W-:Y:S01]  /*e730*/  @!P4 IMAD.IADD R8, R8, 0x1, -R7.reuse ;  /* 0x000000010808c824 */ /* 0x100fe200078e0a07 */
[----:B----4-:R-:W-:Y:S01]  /*e740*/  ISETP.GT.U32.AND P4, PT, R7, R37, PT ;  /* 0x000000250700720c */ /* 0x010fe20003f84070 */
[--C-:B------:R-:W-:Y:S01]  /*e750*/  @!P0 IMAD.IADD R47, R47, 0x1, -R7.reuse ;  /* 0x000000012f2f8824 */ /* 0x100fe200078e0a07 */
[C---:B------:R-:W-:Y:S01]  /*e760*/  ISETP.GT.U32.AND P3, PT, R7.reuse, R50, PT ;  /* 0x000000320700720c */ /* 0x040fe20003f64070 */
[----:B------:R-:W-:Y:S01]  /*e770*/  @!P6 IMAD.IADD R36, R36, 0x1, -R7 ;  /* 0x000000012424e824 */ /* 0x000fe200078e0a07 */
[C---:B------:R-:W-:Y:S02]  /*e780*/  ISETP.GT.U32.AND P0, PT, R7.reuse, R45, PT ;  /* 0x0000002d0700720c */ /* 0x040fe40003f04070 */
[C---:B------:R-:W-:Y:S02]  /*e790*/  ISETP.GT.U32.AND P1, PT, R7.reuse, R42, PT ;  /* 0x0000002a0700720c */ /* 0x040fe40003f24070 */
[----:B------:R-:W-:-:S05]  /*e7a0*/  ISETP.GT.U32.AND P5, PT, R7, R38, PT ;  /* 0x000000260700720c */ /* 0x000fca0003fa4070 */
[--C-:B------:R-:W-:Y:S02]  /*e7b0*/  @!P4 IMAD.IADD R37, R37, 0x1, -R7.reuse ;  /* 0x000000012525c824 */ /* 0x100fe400078e0a07 */
[--C-:B------:R-:W-:Y:S01]  /*e7c0*/  @!P2 IMAD.IADD R46, R46, 0x1, -R7.reuse ;  /* 0x000000012e2ea824 */ /* 0x100fe200078e0a07 */
[----:B------:R-:W-:Y:S01]  /*e7d0*/  ISETP.GT.U32.AND P2, PT, R7, R44, PT ;  /* 0x0000002c0700720c */ /* 0x000fe20003f44070 */
[--C-:B------:R-:W-:Y:S02]  /*e7e0*/  @!P3 IMAD.IADD R50, R50, 0x1, -R7.reuse ;  /* 0x000000013232b824 */ /* 0x100fe400078e0a07 */
[--C-:B------:R-:W-:Y:S01]  /*e7f0*/  @!P0 IMAD.IADD R45, R45, 0x1, -R7.reuse ;  /* 0x000000012d2d8824 */ /* 0x100fe200078e0a07 */
[----:B------:R-:W-:Y:S01]  /*e800*/  STL [R1+0x510], R8 ;  /* 0x0005100801007387 */ /* 0x000fe20000100800 */
[--C-:B------:R-:W-:Y:S02]  /*e810*/  @!P1 IMAD.IADD R42, R42, 0x1, -R7.reuse ;  /* 0x000000012a2a9824 */ /* 0x100fe400078e0a07 */
[--C-:B------:R-:W-:Y:S01]  /*e820*/  @!P5 IMAD.IADD R38, R38, 0x1, -R7.reuse ;  /* 0x000000012626d824 */ /* 0x100fe200078e0a07 */
[----:B------:R-:W-:Y:S04]  /*e830*/  STL [R1+0x50c], R86 ;  /* 0x00050c5601007387 */ /* 0x000fe80000100800 */
[----:B------:R-:W-:Y:S01]  /*e840*/  STL [R1+0x508], R47 ;  /* 0x0005082f01007387 */ /* 0x000fe20000100800 */
[----:B------:R-:W-:-:S03]  /*e850*/  @!P2 IMAD.IADD R44, R44, 0x1, -R7 ;  /* 0x000000012c2ca824 */ /* 0x000fc600078e0a07 */
[----:B------:R-:W-:Y:S04]  /*e860*/  STL [R1+0x504], R46 ;  /* 0x0005042e01007387 */ /* 0x000fe80000100800 */
[----:B------:R-:W-:Y:S04]  /*e870*/  STL [R1+0x500], R42 ;  /* 0x0005002a01007387 */ /* 0x000fe80000100800 */
[----:B------:R-:W-:Y:S04]  /*e880*/  STL [R1+0x4fc], R38 ;  /* 0x0004fc2601007387 */ /* 0x000fe80000100800 */
[----:B------:R0:W-:Y:S02]  /*e890*/  STL [R1+0x4f8], R36 ;  /* 0x0004f82401007387 */ /* 0x0001e40000100800 */
[----:B0-----:R-:W-:-:S02]  /*e8a0*/  IMAD.MOV.U32 R36, RZ, RZ, R19 ;  /* 0x000000ffff247224 */ /* 0x001fc400078e0013 */
[----:B------:R-:W-:Y:S02]  /*e8b0*/  IMAD.MOV.U32 R19, RZ, RZ, R17 ;  /* 0x000000ffff137224 */ /* 0x000fe400078e0011 */
[----:B------:R-:W-:Y:S02]  /*e8c0*/  IMAD.MOV.U32 R17, RZ, RZ, R12 ;  /* 0x000000ffff117224 */ /* 0x000fe400078e000c */
[----:B------:R-:W4:Y:S04]  /*e8d0*/  LDL.LU R12, [R1+0x94] ;  /* 0x00009400010c7983 */ /* 0x000f280000300800 */
[----:B------:R-:W4:Y:S01]  /*e8e0*/  LDL.LU R47, [R1+0x4b0] ;  /* 0x0004b000012f7983 */ /* 0x000f220000300800 */
[----:B------:R-:W-:-:S03]  /*e8f0*/  IMAD.MOV.U32 R42, RZ, RZ, R36 ;  /* 0x000000ffff2a7224 */ /* 0x000fc600078e0024 */
[----:B------:R-:W4:Y:S04]  /*e900*/  LDL.LU R46, [R1+0x4ac] ;  /* 0x0004ac00012e7983 */ /* 0x000f280000300800 */
[----:B------:R-:W4:Y:S01]  /*e910*/  LDL.LU R38, [R1+0x4a8] ;  /* 0x0004a80001267983 */ /* 0x000f220000300800 */
[C---:B--2---:R-:W-:Y:S02]  /*e920*/  ISETP.GT.U32.AND P6, PT, R7.reuse, R11, PT ;  /* 0x0000000b0700720c */ /* 0x044fe40003fc4070 */
[C---:B---3--:R-:W-:Y:S02]  /*e930*/  ISETP.GT.U32.AND P4, PT, R7.reuse, R49, PT ;  /* 0x000000310700720c */ /* 0x048fe40003f84070 */
[----:B------:R-:W-:-:S09]  /*e940*/  ISETP.GT.U32.AND P3, PT, R7, R48, PT ;  /* 0x000000300700720c */ /* 0x000fd20003f64070 */
[--C-:B------:R-:W-:Y:S01]  /*e950*/  @!P6 IMAD.IADD R11, R11, 0x1, -R7.reuse ;  /* 0x000000010b0be824 */ /* 0x100fe200078e0a07 */
[C---:B------:R-:W-:Y:S02]  /*e960*/  ISETP.GT.U32.AND P6, PT, R7.reuse, R37, PT ;  /* 0x000000250700720c */ /* 0x040fe40003fc4070 */
[----:B------:R-:W-:Y:S01]  /*e970*/  ISETP.GT.U32.AND P0, PT, R7, R41, PT ;  /* 0x000000290700720c */ /* 0x000fe20003f04070 */
[--C-:B------:R-:W-:Y:S01]  /*e980*/  @!P4 IMAD.IADD R49, R49, 0x1, -R7.reuse ;  /* 0x000000013131c824 */ /* 0x100fe200078e0a07 */
[C---:B------:R-:W-:Y:S01]  /*e990*/  ISETP.GT.U32.AND P4, PT, R7.reuse, R50, PT ;  /* 0x000000320700720c */ /* 0x040fe20003f84070 */
[----:B------:R-:W-:Y:S01]  /*e9a0*/  @!P3 IMAD.IADD R48, R48, 0x1, -R7 ;  /* 0x000000013030b824 */ /* 0x000fe200078e0a07 */
[----:B------:R-:W-:-:S07]  /*e9b0*/  ISETP.GT.U32.AND P3, PT, R7, R45, PT ;  /* 0x0000002d0700720c */ /* 0x000fce0003f64070 */
[--C-:B------:R-:W-:Y:S02]  /*e9c0*/  @!P6 IMAD.IADD R37, R37, 0x1, -R7.reuse ;  /* 0x000000012525e824 */ /* 0x100fe400078e0a07 */
[--C-:B------:R-:W-:Y:S01]  /*e9d0*/  @!P0 IMAD.IADD R41, R41, 0x1, -R7.reuse ;  /* 0x0000000129298824 */ /* 0x100fe200078e0a07 */
[----:B------:R-:W-:Y:S01]  /*e9e0*/  ISETP.GT.U32.AND P0, PT, R7, R44, PT ;  /* 0x0000002c0700720c */ /* 0x000fe20003f04070 */
[--C-:B------:R-:W-:Y:S01]  /*e9f0*/  @!P4 IMAD.IADD R50, R50, 0x1, -R7.reuse ;  /* 0x000000013232c824 */ /* 0x100fe200078e0a07 */
[----:B------:R0:W-:Y:S04]  /*ea00*/  STL [R1+0x4f4], R37 ;  /* 0x0004f42501007387 */ /* 0x0001e80000100800 */
[----:B0-----:R-:W2:Y:S04]  /*ea10*/  LDL.LU R37, [R1+0x4a4] ;  /* 0x0004a40001257983 */ /* 0x001ea80000300800 */
[----:B------:R-:W3:Y:S01]  /*ea20*/  LDL.LU R36, [R1+0x49c] ;  /* 0x00049c0001247983 */ /* 0x000ee20000300800 */
[----:B------:R-:W-:-:S03]  /*ea30*/  @!P3 IMAD.IADD R45, R45, 0x1, -R7 ;  /* 0x000000012d2db824 */ /* 0x000fc600078e0a07 */
[----:B------:R0:W-:Y:S01]  /*ea40*/  STL [R1+0x4f0], R50 ;  /* 0x0004f03201007387 */ /* 0x0001e20000100800 */
[----:B------:R-:W-:Y:S02]  /*ea50*/  @!P0 IMAD.IADD R44, R44, 0x1, -R7 ;  /* 0x000000012c2c8824 */ /* 0x000fe400078e0a07 */
[----:B0-----:R-:W-:Y:S02]  /*ea60*/  IMAD.MOV.U32 R50, RZ, RZ, R33 ;  /* 0x000000ffff327224 */ /* 0x001fe400078e0021 */
[----:B------:R-:W-:Y:S02]  /*ea70*/  IMAD.MOV.U32 R33, RZ, RZ, R30 ;  /* 0x000000ffff217224 */ /* 0x000fe400078e001e */
[----:B------:R-:W-:Y:S02]  /*ea80*/  IMAD.MOV.U32 R30, RZ, RZ, R28 ;  /* 0x000000ffff1e7224 */ /* 0x000fe400078e001c */
[----:B------:R-:W-:Y:S02]  /*ea90*/  IMAD.MOV.U32 R28, RZ, RZ, R26 ;  /* 0x000000ffff1c7224 */ /* 0x000fe400078e001a */
[----:B------:R-:W-:-:S02]  /*eaa0*/  IMAD.MOV.U32 R26, RZ, RZ, R24 ;  /* 0x000000ffff1a7224 */ /* 0x000fc400078e0018 */
[----:B------:R-:W-:Y:S01]  /*eab0*/  IMAD.MOV.U32 R24, RZ, RZ, R22 ;  /* 0x000000ffff187224 */ /* 0x000fe200078e0016 */
[----:B------:R-:W-:Y:S01]  /*eac0*/  STL [R1+0x4ec], R45 ;  /* 0x0004ec2d01007387 */ /* 0x000fe20000100800 */
[----:B------:R-:W-:Y:S02]  /*ead0*/  IMAD.MOV.U32 R22, RZ, RZ, R20 ;  /* 0x000000ffff167224 */ /* 0x000fe400078e0014 */
[----:B------:R-:W-:Y:S01]  /*eae0*/  IMAD.MOV.U32 R20, RZ, RZ, R19 ;  /* 0x000000ffff147224 */ /* 0x000fe200078e0013 */
[----:B------:R0:W-:Y:S01]  /*eaf0*/  STL [R1+0x4e4], R44 ;  /* 0x0004e42c01007387 */ /* 0x0001e20000100800 */
[----:B------:R-:W-:-:S03]  /*eb00*/  IMAD.MOV.U32 R19, RZ, RZ, R4 ;  /* 0x000000ffff137224 */ /* 0x000fc600078e0004 */
[----:B------:R-:W2:Y:S01]  /*eb10*/  LDL.LU R4, [R1+0x1cc] ;  /* 0x0001cc0001047983 */ /* 0x000ea20000300800 */
[C---:B------:R-:W-:Y:S02]  /*eb20*/  ISETP.GT.U32.AND P1, PT, R7.reuse, R43, PT ;  /* 0x0000002b0700720c */ /* 0x040fe40003f24070 */
[C---:B------:R-:W-:Y:S02]  /*eb30*/  ISETP.GT.U32.AND P5, PT, R7.reuse, R35, PT ;  /* 0x000000230700720c */ /* 0x040fe40003fa4070 */
[----:B------:R-:W-:-:S09]  /*eb40*/  ISETP.GT.U32.AND P2, PT, R7, R40, PT ;  /* 0x000000280700720c */ /* 0x000fd20003f44070 */
[--C-:B------:R-:W-:Y:S01]  /*eb50*/  @!P1 IMAD.IADD R43, R43, 0x1, -R7.reuse ;  /* 0x000000012b2b9824 */ /* 0x100fe200078e0a07 */
[----:B------:R-:W-:Y:S01]  /*eb60*/  ISETP.GT.U32.AND P1, PT, R7, R39, PT ;  /* 0x000000270700720c */ /* 0x000fe20003f24070 */
[--C-:B------:R-:W-:Y:S01]  /*eb70*/  @!P5 IMAD.IADD R35, R35, 0x1, -R7.reuse ;  /* 0x000000012323d824 */ /* 0x100fe200078e0a07 */
[C---:B------:R-:W-:Y:S01]  /*eb80*/  ISETP.GT.U32.AND P5, PT, R7.reuse, R34, PT ;  /* 0x000000220700720c */ /* 0x040fe20003fa4070 */
[----:B------:R-:W-:Y:S01]  /*eb90*/  @!P2 IMAD.IADD R40, R40, 0x1, -R7 ;  /* 0x000000012828a824 */ /* 0x000fe200078e0a07 */
[----:B------:R-:W-:Y:S01]  /*eba0*/  ISETP.GT.U32.AND P2, PT, R7, R43, PT ;  /* 0x0000002b0700720c */ /* 0x000fe20003f44070 */
[----:B------:R-:W-:Y:S02]  /*ebb0*/  IMAD.MOV.U32 R29, RZ, RZ, R85 ;  /* 0x000000ffff1d7224 */ /* 0x000fe400078e0055 */
[----:B------:R-:W-:Y:S02]  /*ebc0*/  IMAD.MOV.U32 R8, RZ, RZ, R42 ;  /* 0x000000ffff087224 */ /* 0x000fe400078e002a */
[----:B------:R-:W-:-:S04]  /*ebd0*/  IMAD.MOV.U32 R42, RZ, RZ, R31 ;  /* 0x000000ffff2a7224 */ /* 0x000fc800078e001f */
[----:B------:R-:W-:Y:S01]  /*ebe0*/  @!P1 IMAD.IADD R39, R39, 0x1, -R7 ;  /* 0x0000000127279824 */ /* 0x000fe200078e0a07 */
[C---:B------:R-:W-:Y:S01]  /*ebf0*/  ISETP.GT.U32.AND P1, PT, R7.reuse, R35, PT ;  /* 0x000000230700720c */ /* 0x040fe20003f24070 */
[----:B------:R-:W-:Y:S02]  /*ec00*/  IMAD.MOV.U32 R31, RZ, RZ, R29 ;  /* 0x000000ffff1f7224 */ /* 0x000fe400078e001d */
[----:B------:R-:W-:Y:S02]  /*ec10*/  IMAD.MOV.U32 R29, RZ, RZ, R27 ;  /* 0x000000ffff1d7224 */ /* 0x000fe400078e001b */
[----:B------:R-:W-:Y:S02]  /*ec20*/  IMAD.MOV.U32 R27, RZ, RZ, R25 ;  /* 0x000000ffff1b7224 */ /* 0x000fe400078e0019 */
[----:B0-----:R-:W-:Y:S02]  /*ec30*/  IMAD.MOV.U32 R44, RZ, RZ, R33 ;  /* 0x000000ffff2c7224 */ /* 0x001fe400078e0021 */
[----:B------:R-:W-:Y:S01]  /*ec40*/  @!P5 IMAD.IADD R34, R34, 0x1, -R7 ;  /* 0x000000012222d824 */ /* 0x000fe200078e0a07 */
[----:B------:R-:W-:Y:S01]  /*ec50*/  ISETP.GT.U32.AND P5, PT, R7, R11, PT ;  /* 0x0000000b0700720c */ /* 0x000fe20003fa4070 */
[----:B------:R-:W-:-:S02]  /*ec60*/  IMAD.MOV.U32 R25, RZ, RZ, R23 ;  /* 0x000000ffff197224 */ /* 0x000fc400078e0017 */
[----:B------:R-:W-:Y:S01]  /*ec70*/  IMAD.MOV.U32 R33, RZ, RZ, R31 ;  /* 0x000000ffff217224 */ /* 0x000fe200078e001f */
[C---:B------:R-:W-:Y:S01]  /*ec80*/  ISETP.GT.U32.AND P4, PT, R7.reuse, R49, PT ;  /* 0x000000310700720c */ /* 0x040fe20003f84070 */
[----:B------:R-:W-:Y:S01]  /*ec90*/  IMAD.MOV.U32 R31, RZ, RZ, R30 ;  /* 0x000000ffff1f7224 */ /* 0x000fe200078e001e */
[C---:B------:R-:W-:Y:S01]  /*eca0*/  ISETP.GT.U32.AND P3, PT, R7.reuse, R48, PT ;  /* 0x000000300700720c */ /* 0x040fe20003f64070 */
[----:B------:R-:W-:Y:S02]  /*ecb0*/  IMAD.MOV.U32 R23, RZ, RZ, R21 ;  /* 0x000000ffff177224 */ /* 0x000fe400078e0015 */
[----:B------:R-:W-:Y:S01]  /*ecc0*/  IMAD.MOV.U32 R30, RZ, RZ, R29 ;  /* 0x000000ffff1e7224 */ /* 0x000fe200078e001d */
[----:B------:R-:W-:Y:S01]  /*ecd0*/  ISETP.GT.U32.AND P0, PT, R7, R41, PT ;  /* 0x000000290700720c */ /* 0x000fe20003f04070 */
[----:B------:R-:W-:Y:S02]  /*ece0*/  IMAD.MOV.U32 R29, RZ, RZ, R26 ;  /* 0x000000ffff1d7224 */ /* 0x000fe400078e001a */
[----:B------:R-:W-:-:S02]  /*ecf0*/  IMAD.MOV.U32 R21, RZ, RZ, R17 ;  /* 0x000000ffff157224 */ /* 0x000fc400078e0011 */
        /* <DEDUP_REMOVED lines=8> */
[----:B------:R-:W-:Y:S01]  /*ed80*/  ISETP.GT.U32.AND P6, PT, R7, R34, PT ;  /* 0x000000220700720c */ /* 0x000fe20003fc4070 */
[----:B------:R-:W-:Y:S01]  /*ed90*/  IMAD.MOV.U32 R23, RZ, RZ, R22 ;  /* 0x000000ffff177224 */ /* 0x000fe200078e0016 */
[----:B------:R-:W3:Y:S01]  /*eda0*/  LDL.LU R87, [R1+0x1d0] ;  /* 0x0001d00001577983 */ /* 0x000ee20000300800 */
[----:B------:R-:W-:-:S02]  /*edb0*/  IMAD.MOV.U32 R22, RZ, RZ, R21 ;  /* 0x000000ffff167224 */ /* 0x000fc400078e0015 */
[----:B------:R-:W-:Y:S01]  /*edc0*/  IMAD.MOV.U32 R21, RZ, RZ, R17 ;  /* 0x000000ffff157224 */ /* 0x000fe200078e0011 */
[----:B------:R0:W-:Y:S01]  /*edd0*/  STL [R1+0x4dc], R43 ;  /* 0x0004dc2b01007387 */ /* 0x0001e20000100800 */
[--C-:B------:R-:W-:Y:S02]  /*ede0*/  @!P5 IMAD.IADD R11, R11, 0x1, -R7.reuse ;  /* 0x000000010b0bd824 */ /* 0x100fe400078e0a07 */
[----:B------:R-:W-:Y:S02]  /*edf0*/  IMAD.MOV.U32 R45, RZ, RZ, R42 ;  /* 0x000000ffff2d7224 */ /* 0x000fe400078e002a */
[--C-:B------:R-:W-:Y:S02]  /*ee00*/  @!P4 IMAD.IADD R49, R49, 0x1, -R7.reuse ;  /* 0x000000013131c824 */ /* 0x100fe400078e0a07 */
[----:B------:R-:W-:Y:S02]  /*ee10*/  IMAD.MOV.U32 R42, RZ, RZ, R30 ;  /* 0x000000ffff2a7224 */ /* 0x000fe400078e001e */
[----:B------:R-:W-:-:S02]  /*ee20*/  @!P3 IMAD.IADD R48, R48, 0x1, -R7 ;  /* 0x000000013030b824 */ /* 0x000fc400078e0a07 */
[----:B0-----:R-:W-:Y:S02]  /*ee30*/  IMAD.MOV.U32 R43, RZ, RZ, R33 ;  /* 0x000000ffff2b7224 */ /* 0x001fe400078e0021 */
[----:B------:R-:W-:Y:S02]  /*ee40*/  IMAD.MOV.U32 R33, RZ, RZ, R24 ;  /* 0x000000ffff217224 */ /* 0x000fe400078e0018 */
[----:B------:R-:W-:Y:S02]  /*ee50*/  IMAD.MOV.U32 R30, RZ, RZ, R25 ;  /* 0x000000ffff1e7224 */ /* 0x000fe400078e0019 */
[--C-:B------:R-:W-:Y:S02]  /*ee60*/  @!P0 IMAD.IADD R41, R41, 0x1, -R7.reuse ;  /* 0x0000000129298824 */ /* 0x100fe400078e0a07 */
[--C-:B------:R-:W-:Y:S02]  /*ee70*/  @!P2 IMAD.IADD R40, R40, 0x1, -R7.reuse ;  /* 0x000000012828a824 */ /* 0x100fe400078e0a07 */
[----:B------:R-:W-:-:S02]  /*ee80*/  @!P1 IMAD.IADD R39, R39, 0x1, -R7 ;  /* 0x0000000127279824 */ /* 0x000fc400078e0a07 */
[----:B------:R-:W-:Y:S02]  /*ee90*/  @!P6 IMAD.IADD R34, R34, 0x1, -R7 ;  /* 0x000000012222e824 */ /* 0x000fe400078e0a07 */
[----:B--2---:R-:W-:Y:S02]  /*eea0*/  IMAD.MOV.U32 R17, RZ, RZ, R4 ;  /* 0x000000ffff117224 */ /* 0x004fe400078e0004 */
[----:B------:R-:W-:Y:S02]  /*eeb0*/  IMAD.MOV.U32 R4, RZ, RZ, R91 ;  /* 0x000000ffff047224 */ /* 0x000fe400078e005b */
[----:B------:R-:W2:Y:S04]  /*eec0*/  LDL.LU R91, [R1+0x130] ;  /* 0x00013000015b7983 */ /* 0x000ea80000300800 */
[----:B------:R0:W-:Y:S02]  /*eed0*/  STL [R1+0x4d8], R35 ;  /* 0x0004d82301007387 */ /* 0x0001e40000100800 */
[----:B0-----:R-:W-:-:S02]  /*eee0*/  IMAD.MOV.U32 R35, RZ, RZ, R31 ;  /* 0x000000ffff237224 */ /* 0x001fc400078e001f */
[----:B------:R-:W-:Y:S02]  /*eef0*/  IMAD.MOV.U32 R31, RZ, RZ, R23 ;  /* 0x000000ffff1f7224 */ /* 0x000fe400078e0017 */
[----:B------:R-:W2:Y:S04]  /*ef00*/  LDL.LU R23, [R1+0x3d0] ;  /* 0x0003d00001177983 */ /* 0x000ea80000300800 */
[----:B------:R-:W3:Y:S04]  /*ef10*/  LDL.LU R24, [R1+0x3cc] ;  /* 0x0003cc0001187983 */ /* 0x000ee80000300800 */
[----:B------:R-:W3:Y:S04]  /*ef20*/  LDL.LU R25, [R1+0x3dc] ;  /* 0x0003dc0001197983 */ /* 0x000ee80000300800 */
[----:B------:R-:W-:Y:S04]  /*ef30*/  STL [R1+0x4d4], R11 ;  /* 0x0004d40b01007387 */ /* 0x000fe80000100800 */
        /* <DEDUP_REMOVED lines=9> */
[C---:B----4-:R-:W-:Y:S01]  /*efd0*/  ISETP.GT.U32.AND P4, PT, R7.reuse, R47, PT ;  /* 0x0000002f0700720c */ /* 0x050fe20003f84070 */
[----:B------:R-:W4:Y:S01]  /*efe0*/  LDL.LU R41, [R1+0x478] ;  /* 0x0004780001297983 */ /* 0x000f220000300800 */
[C---:B------:R-:W-:Y:S02]  /*eff0*/  ISETP.GT.U32.AND P3, PT, R7.reuse, R46, PT ;  /* 0x0000002e0700720c */ /* 0x040fe40003f64070 */
[C---:B------:R-:W-:Y:S02]  /*f000*/  ISETP.GT.U32.AND P0, PT, R7.reuse, R38, PT ;  /* 0x000000260700720c */ /* 0x040fe40003f04070 */
[C---:B------:R-:W-:Y:S02]  /*f010*/  ISETP.GT.U32.AND P6, PT, R7.reuse, R8, PT ;  /* 0x000000080700720c */ /* 0x040fe40003fc4070 */
[----:B------:R-:W-:-:S02]  /*f020*/  ISETP.GT.U32.AND P2, PT, R7, R37, PT ;  /* 0x000000250700720c */ /* 0x000fc40003f44070 */
[----:B------:R-:W-:Y:S01]  /*f030*/  IABS R85, R2 ;  /* 0x0000000200557213 */ /* 0x000fe20000000000 */
[--C-:B------:R-:W-:Y:S01]  /*f040*/  @!P5 IMAD.IADD R32, R32, 0x1, -R7.reuse ;  /* 0x000000012020d824 */ /* 0x100fe200078e0a07 */
[----:B------:R-:W-:Y:S01]  /*f050*/  ISETP.GT.U32.AND P5, PT, R7, R50, PT ;  /* 0x000000320700720c */ /* 0x000fe20003fa4070 */
[--C-:B------:R-:W-:Y:S01]  /*f060*/  @!P4 IMAD.IADD R47, R47, 0x1, -R7.reuse ;  /* 0x000000012f2fc824 */ /* 0x100fe200078e0a07 */
[C---:B------:R-:W-:Y:S01]  /*f070*/  ISETP.GT.U32.AND P4, PT, R7.reuse, R45, PT ;  /* 0x0000002d0700720c */ /* 0x040fe20003f84070 */
[--C-:B------:R-:W-:Y:S01]  /*f080*/  @!P3 IMAD.IADD R46, R46, 0x1, -R7.reuse ;  /* 0x000000012e2eb824 */ /* 0x100fe200078e0a07 */
[C---:B------:R-:W-:Y:S01]  /*f090*/  ISETP.GT.U32.AND P3, PT, R7.reuse, R44, PT ;  /* 0x0000002c0700720c */ /* 0x040fe20003f64070 */
[--C-:B------:R-:W-:Y:S01]  /*f0a0*/  @!P0 IMAD.IADD R38, R38, 0x1, -R7.reuse ;  /* 0x0000000126268824 */ /* 0x100fe200078e0a07 */
[C---:B------:R-:W-:Y:S01]  /*f0b0*/  ISETP.GT.U32.AND P0, PT, R7.reuse, R43, PT ;  /* 0x0000002b0700720c */ /* 0x040fe20003f04070 */
[--C-:B------:R-:W-:Y:S01]  /*f0c0*/  @!P6 IMAD.IADD R8, R8, 0x1, -R7.reuse ;  /* 0x000000010808e824 */ /* 0x100fe200078e0a07 */
[C---:B------:R-:W-:Y:S01]  /*f0d0*/  ISETP.GT.U32.AND P6, PT, R7.reuse, R32, PT ;  /* 0x000000200700720c */ /* 0x040fe20003fc4070 */
[----:B------:R-:W-:Y:S01]  /*f0e0*/  IMAD.HI.U32 R2, R6, R85, RZ ;  /* 0x0000005506027227 */ /* 0x000fe200078e00ff */
[----:B------:R-:W4:Y:S03]  /*f0f0*/  LDL.LU R49, [R1+0x474] ;  /* 0x0004740001317983 */ /* 0x000f260000300800 */
[--C-:B------:R-:W-:Y:S01]  /*f100*/  @!P5 IMAD.IADD R50, R50, 0x1, -R7.reuse ;  /* 0x000000013232d824 */ /* 0x100fe200078e0a07 */
[----:B------:R-:W-:Y:S01]  /*f110*/  ISETP.GT.U32.AND P5, PT, R7, R47, PT ;  /* 0x0000002f0700720c */ /* 0x000fe20003fa4070 */
[----:B------:R-:W-:Y:S01]  /*f120*/  @!P4 IMAD.IADD R45, R45, 0x1, -R7 ;  /* 0x000000012d2dc824 */ /* 0x000fe200078e0a07 */
[----:B------:R-:W-:Y:S01]  /*f130*/  ISETP.GT.U32.AND P4, PT, R7, R46, PT ;  /* 0x0000002e0700720c */ /* 0x000fe20003f84070 */
[----:B------:R-:W-:-:S02]  /*f140*/  IMAD.MOV R2, RZ, RZ, -R2 ;  /* 0x000000ffff027224 */ /* 0x000fc400078e0a02 */
[--C-:B------:R-:W-:Y:S02]  /*f150*/  @!P2 IMAD.IADD R37, R37, 0x1, -R7.reuse ;  /* 0x000000012525a824 */ /* 0x100fe400078e0a07 */
[----:B------:R-:W-:Y:S01]  /*f160*/  @!P3 IMAD.IADD R44, R44, 0x1, -R7 ;  /* 0x000000012c2cb824 */ /* 0x000fe200078e0a07 */
[C---:B------:R-:W-:Y:S01]  /*f170*/  ISETP.GT.U32.AND P3, PT, R7.reuse, R38, PT ;  /* 0x000000260700720c */ /* 0x040fe20003f64070 */
[----:B------:R-:W-:Y:S02]  /*f180*/  IMAD R85, R7, R2, R85 ;  /* 0x0000000207557224 */ /* 0x000fe400078e0255 */
[--C-:B------:R-:W-:Y:S01]  /*f190*/  @!P0 IMAD.IADD R43, R43, 0x1, -R7.reuse ;  /* 0x000000012b2b8824 */ /* 0x100fe200078e0a07 */
[----:B------:R-:W-:Y:S01]  /*f1a0*/  ISETP.GT.U32.AND P0, PT, R7, R37, PT ;  /* 0x000000250700720c */ /* 0x000fe20003f04070 */
[----:B------:R-:W-:Y:S02]  /*f1b0*/  VIADD R2, R0, 0x1c8 ;  /* 0x000001c800027836 */ /* 0x000fe40000000000 */
[----:B------:R-:W-:-:S02]  /*f1c0*/  @!P6 IMAD.IADD R32, R32, 0x1, -R7 ;  /* 0x000000012020e824 */ /* 0x000fc400078e0a07 */
[----:B-1----:R-:W-:Y:S01]  /*f1d0*/  IMAD.MOV.U32 R39, RZ, RZ, R30 ;  /* 0x000000ffff277224 */ /* 0x002fe200078e001e */
[----:B------:R-:W-:Y:S01]  /*f1e0*/  STL [R1+0x8f8], R2 ;  /* 0x0008f80201007387 */ /* 0x000fe20000100800 */
[----:B------:R-:W-:Y:S02]  /*f1f0*/  IMAD.MOV.U32 R30, RZ, RZ, R29 ;  /* 0x000000ffff1e7224 */ /* 0x000fe400078e001d */
[----:B------:R-:W-:Y:S01]  /*f200*/  IMAD.MOV.U32 R29, RZ, RZ, R28 ;  /* 0x000000ffff1d7224 */ /* 0x000fe200078e001c */
[----:B------:R0:W-:Y:S01]  /*f210*/  STL [R1+0x4b4], R32 ;  /* 0x0004b42001007387 */ /* 0x0001e20000100800 */
[--C-:B------:R-:W-:Y:S02]  /*f220*/  @!P5 IMAD.IADD R47, R47, 0x1, -R7.reuse ;  /* 0x000000012f2fd824 */ /* 0x100fe400078e0a07 */
[--C-:B------:R-:W-:Y:S02]  /*f230*/  @!P4 IMAD.IADD R46, R46, 0x1, -R7.reuse ;  /* 0x000000012e2ec824 */ /* 0x100fe400078e0a07 */
[----:B------:R-:W-:-:S02]  /*f240*/  @!P3 IMAD.IADD R38, R38, 0x1, -R7 ;  /* 0x000000012626b824 */ /* 0x000fc400078e0a07 */
[----:B0-----:R-:W-:Y:S02]  /*f250*/  IMAD.MOV.U32 R32, RZ, RZ, R27 ;  /* 0x000000ffff207224 */ /* 0x001fe400078e001b */
[----:B------:R-:W-:Y:S02]  /*f260*/  @!P0 IMAD.IADD R37, R37, 0x1, -R7 ;  /* 0x0000000125258824 */ /* 0x000fe400078e0a07 */
[----:B--2---:R-:W-:Y:S02]  /*f270*/  IMAD.MOV.U32 R27, RZ, RZ, R23 ;  /* 0x000000ffff1b7224 */ /* 0x004fe400078e0017 */
[----:B---3--:R-:W-:Y:S02]  /*f280*/  IMAD.MOV.U32 R28, RZ, RZ, R24 ;  /* 0x000000ffff1c7224 */ /* 0x008fe400078e0018 */
[----:B------:R-:W-:Y:S02]  /*f290*/  IMAD.MOV.U32 R24, RZ, RZ, R22 ;  /* 0x000000ffff187224 */ /* 0x000fe400078e0016 */
[----:B------:R-:W-:-:S02]  /*f2a0*/  IMAD.MOV.U32 R22, RZ, RZ, R15 ;  /* 0x000000ffff167224 */ /* 0x000fc400078e000f */
[----:B------:R-:W-:Y:S01]  /*f2b0*/  IMAD.MOV.U32 R23, RZ, RZ, R20 ;  /* 0x000000ffff177224 */ /* 0x000fe200078e0014 */
[----:B------:R-:W2:Y:S01]  /*f2c0*/  LDL.LU R15, [R1+0x2c4] ;  /* 0x0002c400010f7983 */ /* 0x000ea20000300800 */
[----:B------:R-:W-:Y:S02]  /*f2d0*/  IMAD.MOV.U32 R20, RZ, RZ, R14 ;  /* 0x000000ffff147224 */ /* 0x000fe400078e000e */
[----:B------:R-:W-:Y:S02]  /*f2e0*/  IMAD.MOV.U32 R34, RZ, RZ, R31 ;  /* 0x000000ffff227224 */ /* 0x000fe400078e001f */
[----:B------:R-:W-:Y:S02]  /*f2f0*/  IMAD.MOV.U32 R31, RZ, RZ, R25 ;  /* 0x000000ffff1f7224 */ /* 0x000fe400078e0019 */
[----:B------:R-:W3:Y:S04]  /*f300*/  LDL.LU R25, [R1+0x3ec] ;  /* 0x0003ec0001197983 */ /* 0x000ee80000300800 */
[----:B------:R-:W2:Y:S04]  /*f310*/  LDL.LU R14, [R1+0x2b0] ;  /* 0x0002b000010e7983 */ /* 0x000ea80000300800 */
[----:B------:R0:W-:Y:S04]  /*f320*/  STL [R1+0x4b0], R47 ;  /* 0x0004b02f01007387 */ /* 0x0001e80000100800 */
[----:B------:R1:W-:Y:S04]  /*f330*/  STL [R1+0x4ac], R46 ;  /* 0x0004ac2e01007387 */ /* 0x0003e80000100800 */
[----:B------:R0:W-:Y:S04]  /*f340*/  STL [R1+0x4a8], R38 ;  /* 0x0004a82601007387 */ /* 0x0001e80000100800 */
[----:B------:R-:W2:Y:S04]  /*f350*/  LDL.LU R11, [R1+0x460] ;  /* 0x00046000010b7983 */ /* 0x000ea80000300800 */
[----:B------:R-:W3:Y:S04]  /*f360*/  LDL.LU R48, [R1+0x45c] ;  /* 0x00045c0001307983 */ /* 0x000ee80000300800 */
[----:B------:R4:W-:Y:S04]  /*f370*/  STL [R1+0x4a4], R37 ;  /* 0x0004a42501007387 */ /* 0x0009e80000100800 */
[----:B0-----:R-:W3:Y:S04]  /*f380*/  LDL.LU R47, [R1+0x458] ;  /* 0x00045800012f7983 */ /* 0x001ee80000300800 */
[----:B-1----:R-:W3:Y:S01]  /*f390*/  LDL.LU R46, [R1+0x454] ;  /* 0x00045400012e7983 */ /* 0x002ee20000300800 */
[----:B------:R-:W-:-:S02]  /*f3a0*/  ISETP.GT.U32.AND P1, PT, R7, R36, PT ;  /* 0x000000240700720c */ /* 0x000fc40003f24070 */
[----:B------:R-:W-:-:S11]  /*f3b0*/  ISETP.GT.U32.AND P2, PT, R7, R42, PT ;  /* 0x0000002a0700720c */ /* 0x000fd60003f44070 */
[--C-:B------:R-:W-:Y:S01]  /*f3c0*/  @!P1 IMAD.IADD R36, R36, 0x1, -R7.reuse ;  /* 0x0000000124249824 */ /* 0x100fe200078e0a07 */
[C---:B------:R-:W-:Y:S02]  /*f3d0*/  ISETP.GT.U32.AND P1, PT, R7.reuse, R35, PT ;  /* 0x000000230700720c */ /* 0x040fe40003f24070 */
[C---:B------:R-:W-:Y:S02]  /*f3e0*/  ISETP.GT.U32.AND P5, PT, R7.reuse, R50, PT ;  /* 0x000000320700720c */ /* 0x040fe40003fa4070 */
[----:B------:R-:W-:Y:S01]  /*f3f0*/  ISETP.GT.U32.AND P4, PT, R7, R45, PT ;  /* 0x0000002d0700720c */ /* 0x000fe20003f84070 */
[----:B------:R-:W-:-:S08]  /*f400*/  @!P2 IMAD.IADD R42, R42, 0x1, -R7 ;  /* 0x000000012a2aa824 */ /* 0x000fd000078e0a07 */
[--C-:B------:R-:W-:Y:S01]  /*f410*/  @!P1 IMAD.IADD R35, R35, 0x1, -R7.reuse ;  /* 0x0000000123239824 */ /* 0x100fe200078e0a07 */
[C---:B------:R-:W-:Y:S02]  /*f420*/  ISETP.GT.U32.AND P1, PT, R7.reuse, R8, PT ;  /* 0x000000080700720c */ /* 0x040fe40003f24070 */
[C---:B------:R-:W-:Y:S02]  /*f430*/  ISETP.GT.U32.AND P2, PT, R7.reuse, R36, PT ;  /* 0x000000240700720c */ /* 0x040fe40003f44070 */
[C---:B------:R-:W-:Y:S02]  /*f440*/  ISETP.GT.U32.AND P6, PT, R7.reuse, R35, PT ;  /* 0x000000230700720c */ /* 0x040fe40003fc4070 */
[C---:B------:R-:W-:Y:S01]  /*f450*/  ISETP.GT.U32.AND P3, PT, R7.reuse, R44, PT ;  /* 0x0000002c0700720c */ /* 0x040fe20003f64070 */
[--C-:B------:R-:W-:Y:S01]  /*f460*/  @!P5 IMAD.IADD R50, R50, 0x1, -R7.reuse ;  /* 0x000000013232d824 */ /* 0x100fe200078e0a07 */
[----:B----4-:R-:W-:Y:S01]  /*f470*/  ISETP.GT.U32.AND P5, PT, R7, R49, PT ;  /* 0x000000310700720c */ /* 0x010fe20003fa4070 */
[----:B------:R-:W-:Y:S01]  /*f480*/  @!P4 IMAD.IADD R45, R45, 0x1, -R7 ;  /* 0x000000012d2dc824 */ /* 0x000fe200078e0a07 */
[----:B------:R-:W-:-:S03]  /*f490*/  ISETP.GT.U32.AND P4, PT, R7, R40, PT ;  /* 0x000000280700720c */ /* 0x000fc60003f84070 */
[--C-:B------:R-:W-:Y:S01]  /*f4a0*/  @!P1 IMAD.IADD R8, R8, 0x1, -R7.reuse ;  /* 0x0000000108089824 */ /* 0x100fe200078e0a07 */
[----:B------:R-:W-:Y:S01]  /*f4b0*/  ISETP.GT.U32.AND P1, PT, R7, R41, PT ;  /* 0x000000290700720c */ /* 0x000fe20003f24070 */
[--C-:B------:R-:W-:Y:S02]  /*f4c0*/  @!P2 IMAD.IADD R36, R36, 0x1, -R7.reuse ;  /* 0x000000012424a824 */ /* 0x100fe400078e0a07 */
[--C-:B------:R-:W-:Y:S02]  /*f4d0*/  @!P6 IMAD.IADD R35, R35, 0x1, -R7.reuse ;  /* 0x000000012323e824 */ /* 0x100fe400078e0a07 */
[--C-:B------:R-:W-:Y:S01]  /*f4e0*/  @!P3 IMAD.IADD R44, R44, 0x1, -R7.reuse ;  /* 0x000000012c2cb824 */ /* 0x100fe200078e0a07 */
[----:B------:R0:W-:Y:S01]  /*f4f0*/  STL [R1+0x49c], R36 ;  /* 0x00049c2401007387 */ /* 0x0001e20000100800 */
[----:B------:R-:W-:Y:S01]  /*f500*/  ISETP.GT.U32.AND P3, PT, R7, R33, PT ;  /* 0x000000210700720c */ /* 0x000fe20003f64070 */
[--C-:B------:R-:W-:Y:S02]  /*f510*/  @!P5 IMAD.IADD R49, R49, 0x1, -R7.reuse ;  /* 0x000000013131d824 */ /* 0x100fe400078e0a07 */
[----:B------:R-:W4:Y:S01]  /*f520*/  LDL.LU R38, [R1+0x450] ;  /* 0x0004500001267983 */ /* 0x000f220000300800 */
[----:B------:R-:W-:-:S02]  /*f530*/  @!P4 IMAD.IADD R40, R40, 0x1, -R7 ;  /* 0x000000012828c824 */ /* 0x000fc400078e0a07 */
[----:B------:R-:W-:Y:S01]  /*f540*/  @!P1 IMAD.IADD R41, R41, 0x1, -R7 ;  /* 0x0000000129299824 */ /* 0x000fe200078e0a07 */
[----:B------:R-:W4:Y:S01]  /*f550*/  LDL.LU R37, [R1+0x44c] ;  /* 0x00044c0001257983 */ /* 0x000f220000300800 */
[----:B------:R-:W-:-:S03]  /*f560*/  ISETP.GT.U32.AND P0, PT, R7, R43, PT ;  /* 0x0000002b0700720c */ /* 0x000fc60003f04070 */
[----:B0-----:R-:W4:Y:S01]  /*f570*/  LDL.LU R36, [R1+0x444] ;  /* 0x0004440001247983 */ /* 0x001f220000300800 */
[----:B------:R-:W-:Y:S01]  /*f580*/  ISETP.GT.U32.AND P2, PT, R7, R42, PT ;  /* 0x0000002a0700720c */ /* 0x000fe20003f44070 */
[--C-:B------:R-:W-:Y:S02]  /*f590*/  @!P3 IMAD.IADD R33, R33, 0x1, -R7.reuse ;  /* 0x000000012121b824 */ /* 0x100fe400078e0a07 */
[----:B------:R-:W-:Y:S04]  /*f5a0*/  STL [R1+0x494], R8 ;  /* 0x0004940801007387 */ /* 0x000fe80000100800 */
[----:B------:R-:W-:Y:S02]  /*f5b0*/  STL [R1+0x490], R50 ;  /* 0x0004903201007387 */ /* 0x000fe40000100800 */
[----:B------:R-:W-:-:S02]  /*f5c0*/  @!P0 IMAD.IADD R43, R43, 0x1, -R7 ;  /* 0x000000012b2b8824 */ /* 0x000fc400078e0a07 */
[----:B------:R-:W-:Y:S02]  /*f5d0*/  STL [R1+0x48c], R45 ;  /* 0x00048c2d01007387 */ /* 0x000fe40000100800 */
[----:B------:R-:W-:Y:S02]  /*f5e0*/  @!P2 IMAD.IADD R42, R42, 0x1, -R7 ;  /* 0x000000012a2aa824 */ /* 0x000fe400078e0a07 */
[----:B------:R-:W-:Y:S04]  /*f5f0*/  STL [R1+0x488], R44 ;  /* 0x0004882c01007387 */ /* 0x000fe80000100800 */
[----:B------:R-:W-:Y:S04]  /*f600*/  STL [R1+0x484], R43 ;  /* 0x0004842b01007387 */ /* 0x000fe80000100800 */
[----:B------:R-:W-:Y:S04]  /*f610*/  STL [R1+0x480], R42 ;  /* 0x0004802a01007387 */ /* 0x000fe80000100800 */
[----:B------:R0:W-:Y:S04]  /*f620*/  STL [R1+0x47c], R35 ;  /* 0x00047c2301007387 */ /* 0x0001e80000100800 */
[----:B0-----:R-:W4:Y:S04]  /*f630*/  LDL.LU R35, [R1+0x43c] ;  /* 0x00043c0001237983 */ /* 0x001f280000300800 */
[----:B------:R-:W4:Y:S04]  /*f640*/  LDL.LU R45, [R1+0x438] ;  /* 0x00043800012d7983 */ /* 0x000f280000300800 */
[----:B------:R-:W4:Y:S04]  /*f650*/  LDL.LU R44, [R1+0x434] ;  /* 0x00043400012c7983 */ /* 0x000f280000300800 */
[----:B------:R-:W4:Y:S01]  /*f660*/  LDL.LU R43, [R1+0x430] ;  /* 0x00043000012b7983 */ /* 0x000f220000300800 */
[----:B--2---:R-:W-:-:S02]  /*f670*/  ISETP.GT.U32.AND P6, PT, R7, R11, PT ;  /* 0x0000000b0700720c */ /* 0x004fc40003fc4070 */
[C---:B---3--:R-:W-:Y:S02]  /*f680*/  ISETP.GT.U32.AND P1, PT, R7.reuse, R48, PT ;  /* 0x000000300700720c */ /* 0x048fe40003f24070 */
[C---:B------:R-:W-:Y:S02]  /*f690*/  ISETP.GT.U32.AND P5, PT, R7.reuse, R47, PT ;  /* 0x0000002f0700720c */ /* 0x040fe40003fa4070 */
[----:B------:R-:W-:-:S07]  /*f6a0*/  ISETP.GT.U32.AND P4, PT, R7, R46, PT ;  /* 0x0000002e0700720c */ /* 0x000fce0003f84070 */
[--C-:B------:R-:W-:Y:S01]  /*f6b0*/  @!P6 IMAD.IADD R11, R11, 0x1, -R7.reuse ;  /* 0x000000010b0be824 */ /* 0x100fe200078e0a07 */
[C---:B------:R-:W-:Y:S01]  /*f6c0*/  ISETP.GT.U32.AND P6, PT, R7.reuse, R41, PT ;  /* 0x000000290700720c */ /* 0x040fe20003fc4070 */
[--C-:B------:R-:W-:Y:S01]  /*f6d0*/  @!P1 IMAD.IADD R48, R48, 0x1, -R7.reuse ;  /* 0x0000000130309824 */ /* 0x100fe200078e0a07 */
[----:B------:R-:W-:Y:S01]  /*f6e0*/  ISETP.GT.U32.AND P1, PT, R7, R49, PT ;  /* 0x000000310700720c */ /* 0x000fe20003f24070 */
[--C-:B------:R-:W-:Y:S01]  /*f6f0*/  @!P5 IMAD.IADD R47, R47, 0x1, -R7.reuse ;  /* 0x000000012f2fd824 */ /* 0x100fe200078e0a07 */
[C---:B------:R-:W-:Y:S01]  /*f700*/  ISETP.GT.U32.AND P5, PT, R7.reuse, R40, PT ;  /* 0x000000280700720c */ /* 0x040fe20003fa4070 */
        /* <DEDUP_REMOVED lines=9> */
[----:B------:R-:W-:Y:S04]  /*f7a0*/  STL [R1+0x474], R49 ;  /* 0x0004743101007387 */ /* 0x000fe80000100800 */
[----:B------:R-:W-:Y:S04]  /*f7b0*/  STL [R1+0x470], R40 ;  /* 0x0004702801007387 */ /* 0x000fe80000100800 */
[----:B------:R0:W-:Y:S04]  /*f7c0*/  STL [R1+0x46c], R33 ;  /* 0x00046c2101007387 */ /* 0x0001e80000100800 */
[----:B------:R-:W2:Y:S01]  /*f7d0*/  LDL.LU R50, [R1+0x424] ;  /* 0x0004240001327983 */ /* 0x000ea20000300800 */
[----:B------:R-:W-:-:S02]  /*f7e0*/  ISETP.GT.U32.AND P2, PT, R7, R39, PT ;  /* 0x000000270700720c */ /* 0x000fc40003f44070 */
[C---:B------:R-:W-:Y:S02]  /*f7f0*/  ISETP.GT.U32.AND P0, PT, R7.reuse, R34, PT ;  /* 0x000000220700720c */ /* 0x040fe40003f04070 */
[----:B----4-:R-:W-:-:S09]  /*f800*/  ISETP.GT.U32.AND P3, PT, R7, R38, PT ;  /* 0x000000260700720c */ /* 0x010fd20003f64070 */
[--C-:B------:R-:W-:Y:S01]  /*f810*/  @!P2 IMAD.IADD R39, R39, 0x1, -R7.reuse ;  /* 0x000000012727a824 */ /* 0x100fe200078e0a07 */
[----:B------:R-:W-:Y:S01]  /*f820*/  ISETP.GT.U32.AND P2, PT, R7, R36, PT ;  /* 0x000000240700720c */ /* 0x000fe20003f44070 */
[--C-:B------:R-:W-:Y:S02]  /*f830*/  @!P0 IMAD.IADD R34, R34, 0x1, -R7.reuse ;  /* 0x0000000122228824 */ /* 0x100fe400078e0a07 */
[----:B------:R-:W-:-:S03]  /*f840*/  @!P3 IMAD.IADD R38, R38, 0x1, -R7 ;  /* 0x000000012626b824 */ /* 0x000fc600078e0a07 */
[C---:B------:R-:W-:Y:S02]  /*f850*/  ISETP.GT.U32.AND P3, PT, R7.reuse, R34, PT ;  /* 0x000000220700720c */ /* 0x040fe40003f64070 */
[----:B------:R-:W-:-:S05]  /*f860*/  ISETP.GT.U32.AND P0, PT, R7, R37, PT ;  /* 0x000000250700720c */ /* 0x000fca0003f04070 */
[----:B------:R-:W-:Y:S01]  /*f870*/  @!P2 IMAD.IADD R36, R36, 0x1, -R7 ;  /* 0x000000012424a824 */ /* 0x000fe200078e0a07 */
[----:B------:R-:W-:Y:S01]  /*f880*/  ISETP.GT.U32.AND P2, PT, R7, R11, PT ;  /* 0x0000000b0700720c */ /* 0x000fe20003f44070 */
[----:B0-----:R-:W-:-:S03]  /*f890*/  IMAD.MOV.U32 R33, RZ, RZ, R32 ;  /* 0x000000ffff217224 */ /* 0x001fc600078e0020 */
[----:B------:R-:W-:Y:S01]  /*f8a0*/  ISETP.GT.U32.AND P6, PT, R7, R36, PT ;  /* 0x000000240700720c */ /* 0x000fe20003fc4070 */
[----:B------:R-:W-:Y:S02]  /*f8b0*/  IMAD.MOV.U32 R32, RZ, RZ, R31 ;  /* 0x000000ffff207224 */ /* 0x000fe400078e001f */
[----:B------:R-:W-:Y:S02]  /*f8c0*/  IMAD.MOV.U32 R31, RZ, RZ, R26 ;  /* 0x000000ffff1f7224 */ /* 0x000fe400078e001a */
[----:B------:R-:W-:Y:S02]  /*f8d0*/  IMAD.MOV.U32 R26, RZ, RZ, R25 ;  /* 0x000000ffff1a7224 */ /* 0x000fe400078e0019 */
[----:B------:R-:W-:Y:S02]  /*f8e0*/  @!P3 IMAD.IADD R34, R34, 0x1, -R7 ;  /* 0x000000012222b824 */ /* 0x000fe400078e0a07 */
[----:B------:R-:W-:Y:S02]  /*f8f0*/  IMAD.MOV.U32 R25, RZ, RZ, R21 ;  /* 0x000000ffff197224 */ /* 0x000fe400078e0015 */
[----:B------:R-:W-:-:S02]  /*f900*/  IMAD.MOV.U32 R21, RZ, RZ, R19 ;  /* 0x000000ffff157224 */ /* 0x000fc400078e0013 */
[----:B------:R-:W-:Y:S01]  /*f910*/  @!P0 IMAD.IADD R37, R37, 0x1, -R7 ;  /* 0x0000000125258824 */ /* 0x000fe200078e0a07 */
[----:B------:R-:W-:Y:S01]  /*f920*/  ISETP.GT.U32.AND P0, PT, R7, R39, PT ;  /* 0x000000270700720c */ /* 0x000fe20003f04070 */
[----:B------:R-:W-:Y:S02]  /*f930*/  IMAD.MOV.U32 R19, RZ, RZ, R87 ;  /* 0x000000ffff137224 */ /* 0x000fe400078e0057 */
[----:B------:R-:W4:Y:S01]  /*f940*/  LDL.LU R87, [R1+0x420] ;  /* 0x0004200001577983 */ /* 0x000f220000300800 */
[--C-:B------:R-:W-:Y:S01]  /*f950*/  @!P2 IMAD.IADD R11, R11, 0x1, -R7.reuse ;  /* 0x000000010b0ba824 */ /* 0x100fe200078e0a07 */
[C---:B------:R-:W-:Y:S02]  /*f960*/  ISETP.GT.U32.AND P2, PT, R7.reuse, R35, PT ;  /* 0x000000230700720c */ /* 0x040fe40003f44070 */
[----:B------:R0:W-:Y:S01]  /*f970*/  STL [R1+0x468], R34 ;  /* 0x0004682201007387 */ /* 0x0001e20000100800 */
[----:B------:R-:W-:Y:S01]  /*f980*/  @!P6 IMAD.IADD R36, R36, 0x1, -R7 ;  /* 0x000000012424e824 */ /* 0x000fe200078e0a07 */
[----:B------:R-:W-:-:S02]  /*f990*/  ISETP.GT.U32.AND P1, PT, R7, R48, PT ;  /* 0x000000300700720c */ /* 0x000fc40003f24070 */
[C---:B------:R-:W-:Y:S01]  /*f9a0*/  ISETP.GT.U32.AND P5, PT, R7.reuse, R47, PT ;  /* 0x0000002f0700720c */ /* 0x040fe20003fa4070 */
[----:B0-----:R-:W-:Y:S02]  /*f9b0*/  IMAD.MOV.U32 R34, RZ, RZ, R31 ;  /* 0x000000ffff227224 */ /* 0x001fe400078e001f */
[----:B------:R-:W-:Y:S02]  /*f9c0*/  IMAD.MOV.U32 R31, RZ, RZ, R26 ;  /* 0x000000ffff1f7224 */ /* 0x000fe400078e001a */
[----:B------:R-:W-:Y:S02]  /*f9d0*/  IMAD.MOV.U32 R26, RZ, RZ, R21 ;  /* 0x000000ffff1a7224 */ /* 0x000fe400078e0015 */
[----:B------:R-:W-:Y:S02]  /*f9e0*/  IMAD.MOV.U32 R21, RZ, RZ, R19 ;  /* 0x000000ffff157224 */ /* 0x000fe400078e0013 */
[----:B------:R-:W-:Y:S01]  /*f9f0*/  IMAD.MOV.U32 R19, RZ, RZ, R88 ;  /* 0x000000ffff137224 */ /* 0x000fe200078e0058 */
[C---:B------:R-:W-:Y:S01]  /*fa00*/  ISETP.GT.U32.AND P4, PT, R7.reuse, R46, PT ;  /* 0x0000002e0700720c */ /* 0x040fe20003f84070 */
[----:B------:R-:W3:Y:S01]  /*fa10*/  LDL.LU R88, [R1+0x41c] ;  /* 0x00041c0001587983 */ /* 0x000ee20000300800 */
[----:B------:R-:W-:-:S03]  /*fa20*/  ISETP.GT.U32.AND P3, PT, R7, R38, PT ;  /* 0x000000260700720c */ /* 0x000fc60003f64070 */
[----:B------:R-:W3:Y:S01]  /*fa30*/  LDL.LU R8, [R1+0x414] ;  /* 0x0004140001087983 */ /* 0x000ee20000300800 */
[--C-:B------:R-:W-:Y:S01]  /*fa40*/  @!P0 IMAD.IADD R39, R39, 0x1, -R7.reuse ;  /* 0x0000000127278824 */ /* 0x100fe200078e0a07 */
[----:B------:R-:W-:Y:S01]  /*fa50*/  ISETP.GT.U32.AND P0, PT, R7, R37, PT ;  /* 0x000000250700720c */ /* 0x000fe20003f04070 */
[--C-:B------:R-:W-:Y:S02]  /*fa60*/  @!P2 IMAD.IADD R35, R35, 0x1, -R7.reuse ;  /* 0x000000012323a824 */ /* 0x100fe400078e0a07 */
[--C-:B------:R-:W-:Y:S01]  /*fa70*/  @!P1 IMAD.IADD R48, R48, 0x1, -R7.reuse ;  /* 0x0000000130309824 */ /* 0x100fe200078e0a07 */
[----:B------:R0:W-:Y:S01]  /*fa80*/  STL [R1+0x464], R39 ;  /* 0x0004642701007387 */ /* 0x0001e20000100800 */
[--C-:B------:R-:W-:Y:S02]  /*fa90*/  @!P5 IMAD.IADD R47, R47, 0x1, -R7.reuse ;  /* 0x000000012f2fd824 */ /* 0x100fe400078e0a07 */
[--C-:B------:R-:W-:Y:S01]  /*faa0*/  @!P4 IMAD.IADD R46, R46, 0x1, -R7.reuse ;  /* 0x000000012e2ec824 */ /* 0x100fe200078e0a07 */
[----:B------:R-:W3:Y:S01]  /*fab0*/  LDL.LU R49, [R1+0x410] ;  /* 0x0004100001317983 */ /* 0x000ee20000300800 */
[----:B------:R-:W-:-:S03]  /*fac0*/  @!P3 IMAD.IADD R38, R38, 0x1, -R7 ;  /* 0x000000012626b824 */ /* 0x000fc600078e0a07 */
[----:B------:R-:W3:Y:S04]  /*fad0*/  LDL.LU R40, [R1+0x40c] ;  /* 0x00040c0001287983 */ /* 0x000ee80000300800 */
[----:B0-----:R-:W3:Y:S04]  /*fae0*/  LDL.LU R39, [R1+0x408] ;  /* 0x0004080001277983 */ /* 0x001ee80000300800 */
[----:B------:R-:W-:Y:S01]  /*faf0*/  STL [R1+0x460], R11 ;  /* 0x0004600b01007387 */ /* 0x000fe20000100800 */
[----:B------:R-:W-:-:S03]  /*fb00*/  @!P0 IMAD.IADD R37, R37, 0x1, -R7 ;  /* 0x0000000125258824 */ /* 0x000fc600078e0a07 */
[----:B------:R-:W-:Y:S04]  /*fb10*/  STL [R1+0x45c], R48 ;  /* 0x00045c3001007387 */ /* 0x000fe80000100800 */
[----:B------:R-:W-:Y:S04]  /*fb20*/  STL [R1+0x458], R47 ;  /* 0x0004582f01007387 */ /* 0x000fe80000100800 */
[----:B------:R-:W-:Y:S04]  /*fb30*/  STL [R1+0x454], R46 ;  /* 0x0004542e01007387 */ /* 0x000fe80000100800 */
[----:B------:R0:W-:Y:S04]  /*fb40*/  STL [R1+0x450], R38 ;  /* 0x0004502601007387 */ /* 0x0001e80000100800 */
[----:B------:R1:W-:Y:S01]  /*fb50*/  STL [R1+0x44c], R37 ;  /* 0x00044c2501007387 */ /* 0x0003e20000100800 */
[----:B0-----:R-:W-:-:S02]  /*fb60*/  IMAD.MOV.U32 R38, RZ, RZ, R34 ;  /* 0x000000ffff267224 */ /* 0x001fc400078e0022 */
[----:B------:R-:W-:Y:S02]  /*fb70*/  IMAD.MOV.U32 R34, RZ, RZ, R32 ;  /* 0x000000ffff227224 */ /* 0x000fe400078e0020 */
[----:B------:R-:W-:Y:S02]  /*fb80*/  IMAD.MOV.U32 R32, RZ, RZ, R30 ;  /* 0x000000ffff207224 */ /* 0x000fe400078e001e */
[----:B------:R-:W-:Y:S01]  /*fb90*/  IMAD.MOV.U32 R30, RZ, RZ, R29 ;  /* 0x000000ffff1e7224 */ /* 0x000fe200078e001d */
[----:B------:R0:W-:Y:S01]  /*fba0*/  STL [R1+0x444], R36 ;  /* 0x0004442401007387 */ /* 0x0001e20000100800 */
[----:B------:R-:W-:Y:S02]  /*fbb0*/  IMAD.MOV.U32 R29, RZ, RZ, R28 ;  /* 0x000000ffff1d7224 */ /* 0x000fe400078e001c */
[----:B------:R-:W-:Y:S01]  /*fbc0*/  IMAD.MOV.U32 R28, RZ, RZ, R27 ;  /* 0x000000ffff1c7224 */ /* 0x000fe200078e001b */
[----:B------:R-:W3:Y:S01]  /*fbd0*/  LDL.LU R48, [R1+0x404] ;  /* 0x0004040001307983 */ /* 0x000ee20000300800 */
[----:B------:R-:W-:-:S02]  /*fbe0*/  IMAD.MOV.U32 R27, RZ, RZ, R26 ;  /* 0x000000ffff1b7224 */ /* 0x000fc400078e001a */
[----:B------:R-:W-:Y:S01]  /*fbf0*/  IMAD.MOV.U32 R26, RZ, RZ, R25 ;  /* 0x000000ffff1a7224 */ /* 0x000fe200078e0019 */
[----:B------:R-:W3:Y:S01]  /*fc00*/  LDL.LU R47, [R1+0x400] ;  /* 0x00040000012f7983 */ /* 0x000ee20000300800 */
[----:B------:R-:W-:Y:S02]  /*fc10*/  IMAD.MOV.U32 R25, RZ, RZ, R24 ;  /* 0x000000ffff197224 */ /* 0x000fe400078e0018 */
[----:B------:R-:W-:Y:S01]  /*fc20*/  IMAD.MOV.U32 R24, RZ, RZ, R23 ;  /* 0x000000ffff187224 */ /* 0x000fe200078e0017 */
[----:B-1----:R-:W3:Y:S01]  /*fc30*/  LDL.LU R37, [R1+0x3f8] ;  /* 0x0003f80001257983 */ /* 0x002ee20000300800 */
[----:B------:R-:W-:-:S03]  /*fc40*/  IMAD.MOV.U32 R23, RZ, RZ, R20 ;  /* 0x000000ffff177224 */ /* 0x000fc600078e0014 */
[----:B0-----:R-:W3:Y:S01]  /*fc50*/  LDL.LU R36, [R1+0x3f4] ;  /* 0x0003f40001247983 */ /* 0x001ee20000300800 */
[----:B--2---:R-:W-:-:S13]  /*fc60*/  ISETP.GT.U32.AND P6, PT, R7, R50, PT ;  /* 0x000000320700720c */ /* 0x004fda0003fc4070 */
[----:B------:R-:W-:Y:S01]  /*fc70*/  @!P6 IMAD.IADD R50, R50, 0x1, -R7 ;  /* 0x000000013232e824 */ /* 0x000fe200078e0a07 */
[----:B------:R-:W-:-:S13]  /*fc80*/  ISETP.GT.U32.AND P6, PT, R7, R35, PT ;  /* 0x000000230700720c */ /* 0x000fda0003fc4070 */
[----:B------:R-:W-:-:S05]  /*fc90*/  @!P6 IMAD.IADD R35, R35, 0x1, -R7 ;  /* 0x000000012323e824 */ /* 0x000fca00078e0a07 */
[----:B------:R0:W-:Y:S04]  /*fca0*/  STL [R1+0x43c], R35 ;  /* 0x00043c2301007387 */ /* 0x0001e80000100800 */
[----:B------:R-:W2:Y:S01]  /*fcb0*/  LDL.LU R20, [R1+0x2c0] ;  /* 0x0002c00001147983 */ /* 0x000ea20000300800 */
[C---:B------:R-:W-:Y:S02]  /*fcc0*/  ISETP.GT.U32.AND P1, PT, R7.reuse, R45, PT ;  /* 0x0000002d0700720c */ /* 0x040fe40003f24070 */
[C---:B------:R-:W-:Y:S02]  /*fcd0*/  ISETP.GT.U32.AND P5, PT, R7.reuse, R44, PT ;  /* 0x0000002c0700720c */ /* 0x040fe40003fa4070 */
[C---:B------:R-:W-:Y:S02]  /*fce0*/  ISETP.GT.U32.AND P4, PT, R7.reuse, R43, PT ;  /* 0x0000002b0700720c */ /* 0x040fe40003f84070 */
[----:B----4-:R-:W-:-:S07]  /*fcf0*/  ISETP.GT.U32.AND P2, PT, R7, R87, PT ;  /* 0x000000570700720c */ /* 0x010fce0003f44070 */
[--C-:B------:R-:W-:Y:S02]  /*fd00*/  @!P1 IMAD.IADD R45, R45, 0x1, -R7.reuse ;  /* 0x000000012d2d9824 */ /* 0x100fe400078e0a07 */
[--C-:B------:R-:W-:Y:S02]  /*fd10*/  @!P5 IMAD.IADD R44, R44, 0x1, -R7.reuse ;  /* 0x000000012c2cd824 */ /* 0x100fe400078e0a07 */
[--C-:B------:R-:W-:Y:S01]  /*fd20*/  @!P4 IMAD.IADD R43, R43, 0x1, -R7.reuse ;  /* 0x000000012b2bc824 */ /* 0x100fe200078e0a07 */
[C---:B---3--:R-:W-:Y:S02]  /*fd30*/  ISETP.GT.U32.AND P1, PT, R7.reuse, R88, PT ;  /* 0x000000580700720c */ /* 0x048fe40003f24070 */
[----:B------:R-:W-:Y:S01]  /*fd40*/  ISETP.GT.U32.AND P5, PT, R7, R8, PT ;  /* 0x000000080700720c */ /* 0x000fe20003fa4070 */
[----:B------:R-:W-:Y:S01]  /*fd50*/  @!P2 IMAD.IADD R87, R87, 0x1, -R7 ;  /* 0x000000015757a824 */ /* 0x000fe200078e0a07 */
[----:B------:R-:W-:-:S09]  /*fd60*/  ISETP.GT.U32.AND P2, PT, R7, R45, PT ;  /* 0x0000002d0700720c */ /* 0x000fd20003f44070 */
[--C-:B------:R-:W-:Y:S01]  /*fd70*/  @!P1 IMAD.IADD R88, R88, 0x1, -R7.reuse ;  /* 0x0000000158589824 */ /* 0x100fe200078e0a07 */
[C---:B------:R-:W-:Y:S01]  /*fd80*/  ISETP.GT.U32.AND P1, PT, R7.reuse, R44, PT ;  /* 0x0000002c0700720c */ /* 0x040fe20003f24070 */
[----:B------:R-:W-:Y:S01]  /*fd90*/  @!P5 IMAD.IADD R8, R8, 0x1, -R7 ;  /* 0x000000010808d824 */ /* 0x000fe200078e0a07 */
[----:B------:R-:W-:Y:S01]  /*fda0*/  ISETP.GT.U32.AND P5, PT, R7, R43, PT ;  /* 0x0000002b0700720c */ /* 0x000fe20003fa4070 */
[----:B0-----:R-:W-:Y:S02]  /*fdb0*/  IMAD.MOV.U32 R35, RZ, RZ, R33 ;  /* 0x000000ffff237224 */ /* 0x001fe400078e0021 */
[----:B------:R-:W-:Y:S01]  /*fdc0*/  @!P2 IMAD.IADD R45, R45, 0x1, -R7 ;  /* 0x000000012d2da824 */ /* 0x000fe200078e0a07 */
[----:B------:R-:W3:Y:S01]  /*fdd0*/  LDL.LU R33, [R1+0x3f0] ;  /* 0x0003f00001217983 */ /* 0x000ee20000300800 */
[----:B------:R-:W-:Y:S02]  /*fde0*/  IMAD.MOV.U32 R11, RZ, RZ, R38 ;  /* 0x000000ffff0b7224 */ /* 0x000fe400078e0026 */
[----:B------:R-:W-:-:S04]  /*fdf0*/  IMAD.MOV.U32 R46, RZ, RZ, R35 ;  /* 0x000000ffff2e7224 */ /* 0x000fc800078e0023 */
[--C-:B------:R-:W-:Y:S02]  /*fe00*/  @!P1 IMAD.IADD R44, R44, 0x1, -R7.reuse ;  /* 0x000000012c2c9824 */ /* 0x100fe400078e0a07 */
[----:B------:R-:W-:Y:S02]  /*fe10*/  IMAD.MOV.U32 R38, RZ, RZ, R34 ;  /* 0x000000ffff267224 */ /* 0x000fe400078e0022 */
[----:B------:R-:W-:Y:S02]  /*fe20*/  @!P5 IMAD.IADD R43, R43, 0x1, -R7 ;  /* 0x000000012b2bd824 */ /* 0x000fe400078e0a07 */
[----:B------:R-:W-:Y:S02]  /*fe30*/  IMAD.MOV.U32 R35, RZ, RZ, R32 ;  /* 0x000000ffff237224 */ /* 0x000fe400078e0020 */
[----:B------:R-:W-:Y:S02]  /*fe40*/  IMAD.MOV.U32 R34, RZ, RZ, R30 ;  /* 0x000000ffff227224 */ /* 0x000fe400078e001e */
[----:B------:R-:W-:-:S02]  /*fe50*/  IMAD.MOV.U32 R32, RZ, RZ, R29 ;  /* 0x000000ffff207224 */ /* 0x000fc400078e001d */
[----:B------:R-:W-:Y:S01]  /*fe60*/  IMAD.MOV.U32 R30, RZ, RZ, R28 ;  /* 0x000000ffff1e7224 */ /* 0x000fe200078e001c */
[----:B------:R0:W-:Y:S01]  /*fe70*/  STL [R1+0x438], R45 ;  /* 0x0004382d01007387 */ /* 0x0001e20000100800 */
[----:B------:R-:W-:Y:S02]  /*fe80*/  IMAD.MOV.U32 R29, RZ, RZ, R27 ;  /* 0x000000ffff1d7224 */ /* 0x000fe400078e001b */
[----:B------:R-:W-:Y:S01]  /*fe90*/  IMAD.MOV.U32 R28, RZ, RZ, R26 ;  /* 0x000000ffff1c7224 */ /* 0x000fe200078e001a */
[----:B------:R1:W-:Y:S01]  /*fea0*/  STL [R1+0x434], R44 ;  /* 0x0004342c01007387 */ /* 0x0003e20000100800 */
[----:B------:R-:W-:Y:S02]  /*feb0*/  IMAD.MOV.U32 R27, RZ, RZ, R25 ;  /* 0x000000ffff1b7224 */ /* 0x000fe400078e0019 */
[----:B------:R-:W-:Y:S01]  /*fec0*/  IMAD.MOV.U32 R26, RZ, RZ, R24 ;  /* 0x000000ffff1a7224 */ /* 0x000fe200078e0018 */
[----:B------:R4:W-:Y:S01]  /*fed0*/  STL [R1+0x430], R43 ;  /* 0x0004302b01007387 */ /* 0x0009e20000100800 */
[----:B------:R-:W-:-:S02]  /*fee0*/  IMAD.MOV.U32 R25, RZ, RZ, R15 ;  /* 0x000000ffff197224 */ /* 0x000fc400078e000f */
[----:B------:R-:W-:Y:S02]  /*fef0*/  IMAD.MOV.U32 R15, RZ, RZ, R13 ;  /* 0x000000ffff0f7224 */ /* 0x000fe400078e000d */
[----:B------:R-:W3:Y:S01]  /*ff00*/  LDL.LU R13, [R1+0x2b8] ;  /* 0x0002b800010d7983 */ /* 0x000ee20000300800 */
[----:B--2---:R-:W-:Y:S02]  /*ff10*/  IMAD.MOV.U32 R24, RZ, RZ, R20 ;  /* 0x000000ffff187224 */ /* 0x004fe400078e0014 */
[----:B------:R-:W-:Y:S02]  /*ff20*/  IMAD.MOV.U32 R20, RZ, RZ, R14 ;  /* 0x000000ffff147224 */ /* 0x000fe400078e000e */
[----:B------:R-:W-:Y:S02]  /*ff30*/  IMAD.MOV.U32 R14, RZ, RZ, R5 ;  /* 0x000000ffff0e7224 */ /* 0x000fe400078e0005 */
[----:B------:R-:W2:Y:S01]  /*ff40*/  LDL.LU R5, [R1+0x2bc] ;  /* 0x0002bc0001057983 */ /* 0x000ea20000300800 */
[----:B------:R-:W-:-:S02]  /*ff50*/  ISETP.GT.U32.AND P3, PT, R7, R42, PT ;  /* 0x0000002a0700720c */ /* 0x000fc40003f64070 */
[----:B------:R-:W-:-:S11]  /*ff60*/  ISETP.GT.U32.AND P4, PT, R7, R49, PT ;  /* 0x000000310700720c */ /* 0x000fd60003f84070 */
[--C-:B------:R-:W-:Y:S02]  /*ff70*/  @!P3 IMAD.IADD R42, R42, 0x1, -R7.reuse ;  /* 0x000000012a2ab824 */ /* 0x100fe400078e0a07 */
[----:B------:R-:W-:-:S03]  /*ff80*/  @!P4 IMAD.IADD R49, R49, 0x1, -R7 ;  /* 0x000000013131c824 */ /* 0x000fc600078e0a07 */
[----:B------:R-:W-:Y:S01]  /*ff90*/  ISETP.GT.U32.AND P4, PT, R7, R42, PT ;  /* 0x0000002a0700720c */ /* 0x000fe20003f84070 */
[----:B0-----:R-:W-:Y:S02]  /*ffa0*/  IMAD.MOV.U32 R45, RZ, RZ, R38 ;  /* 0x000000ffff2d7224 */ /* 0x001fe400078e0026 */
[----:B------:R-:W-:Y:S02]  /*ffb0*/  IMAD.MOV.U32 R38, RZ, RZ, R34 ;  /* 0x000000ffff267224 */ /* 0x000fe400078e0022 */
[----:B------:R-:W-:Y:S02]  /*ffc0*/  IMAD.MOV.U32 R34, RZ, RZ, R30 ;  /* 0x000000ffff227224 */ /* 0x000fe400078e001e */
[----:B------:R-:W-:Y:S02]  /*ffd0*/  IMAD.MOV.U32 R30, RZ, RZ, R28 ;  /* 0x000000ffff1e7224 */ /* 0x000fe400078e001c */
[----:B------:R-:W-:-:S04]  /*ffe0*/  IMAD.MOV.U32 R28, RZ, RZ, R26 ;  /* 0x000000ffff1c7224 */ /* 0x000fc800078e001a */
[----:B------:R-:W-:Y:S02]  /*fff0*/  @!P4 IMAD.IADD R42, R42, 0x1, -R7 ;  /* 0x000000012a2ac824 */ /* 0x000fe400078e0a07 */
[----:B------:R-:W-:Y:S02]  /*10000*/  IMAD.MOV.U32 R26, RZ, RZ, R20 ;  /* 0x000000ffff1a7224 */ /* 0x000fe400078e0014 */
[----:B------:R-:W-:Y:S01]  /*10010*/  IMAD.MOV.U32 R20, RZ, RZ, R14 ;  /* 0x000000ffff147224 */ /* 0x000fe200078e000e */
[----:B------:R0:W-:Y:S01]  /*10020*/  STL [R1+0x42c], R42 ;  /* 0x00042c2a01007387 */ /* 0x0001e20000100800 */
[C---:B------:R-:W-:Y:S02]  /*10030*/  ISETP.GT.U32.AND P0, PT, R7.reuse, R41, PT ;  /* 0x000000290700720c */ /* 0x040fe40003f04070 */
[----:B------:R-:W-:-:S11]  /*10040*/  ISETP.GT.U32.AND P3, PT, R7, R40, PT ;  /* 0x000000280700720c */ /* 0x000fd60003f64070 */
[----:B------:R-:W-:Y:S02]  /*10050*/  @!P0 IMAD.IADD R41, R41, 0x1, -R7 ;  /* 0x0000000129298824 */ /* 0x000fe400078e0a07 */
[----:B--2---:R-:W-:Y:S02]  /*10060*/  IMAD.MOV.U32 R14, RZ, RZ, R5 ;  /* 0x000000ffff0e7224 */ /* 0x004fe400078e0005 */
[----:B------:R-:W2:Y:S01]  /*10070*/  LDL.LU R5, [R1+0x1c8] ;  /* 0x0001c80001057983 */ /* 0x000ea20000300800 */
[C---:B------:R-:W-:Y:S02]  /*10080*/  ISETP.GT.U32.AND P0, PT, R7.reuse, R39, PT ;  /* 0x000000270700720c */ /* 0x040fe40003f04070 */
[C---:B------:R-:W-:Y:S02]  /*10090*/  ISETP.GT.U32.AND P2, PT, R7.reuse, R87, PT ;  /* 0x000000570700720c */ /* 0x040fe40003f44070 */
[C---:B------:R-:W-:Y:S01]  /*100a0*/  ISETP.GT.U32.AND P1, PT, R7.reuse, R88, PT ;  /* 0x000000580700720c */ /* 0x040fe20003f24070 */
[----:B------:R-:W-:Y:S01]  /*100b0*/  @!P3 IMAD.IADD R40, R40, 0x1, -R7 ;  /* 0x000000012828b824 */ /* 0x000fe200078e0a07 */
[----:B------:R-:W-:-:S07]  /*100c0*/  ISETP.GT.U32.AND P3, PT, R7, R41, PT ;  /* 0x000000290700720c */ /* 0x000fce0003f64070 */
[--C-:B------:R-:W-:Y:S01]  /*100d0*/  @!P0 IMAD.IADD R39, R39, 0x1, -R7.reuse ;  /* 0x0000000127278824 */ /* 0x100fe200078e0a07 */
[C---:B------:R-:W-:Y:S02]  /*100e0*/  ISETP.GT.U32.AND P0, PT, R7.reuse, R50, PT ;  /* 0x000000320700720c */ /* 0x040fe40003f04070 */
[C---:B------:R-:W-:Y:S02]  /*100f0*/  ISETP.GT.U32.AND P5, PT, R7.reuse, R8, PT ;  /* 0x000000080700720c */ /* 0x040fe40003fa4070 */
[----:B------:R-:W-:Y:S01]  /*10100*/  ISETP.GT.U32.AND P4, PT, R7, R49, PT ;  /* 0x000000310700720c */ /* 0x000fe20003f84070 */
[--C-:B------:R-:W-:Y:S01]  /*10110*/  @!P2 IMAD.IADD R87, R87, 0x1, -R7.reuse ;  /* 0x000000015757a824 */ /* 0x100fe200078e0a07 */
[C---:B------:R-:W-:Y:S01]  /*10120*/  ISETP.GT.U32.AND P6, PT, R7.reuse, R39, PT ;  /* 0x000000270700720c */ /* 0x040fe20003fc4070 */
[----:B------:R-:W-:Y:S01]  /*10130*/  @!P1 IMAD.IADD R88, R88, 0x1, -R7 ;  /* 0x0000000158589824 */ /* 0x000fe200078e0a07 */
[C---:B------:R-:W-:Y:S02]  /*10140*/  ISETP.GT.U32.AND P2, PT, R7.reuse, R47, PT ;  /* 0x0000002f0700720c */ /* 0x040fe40003f44070 */
[----:B------:R-:W-:-:S03]  /*10150*/  ISETP.GT.U32.AND P1, PT, R7, R37, PT ;  /* 0x000000250700720c */ /* 0x000fc60003f24070 */
[--C-:B------:R-:W-:Y:S01]  /*10160*/  @!P0 IMAD.IADD R50, R50, 0x1, -R7.reuse ;  /* 0x0000000132328824 */ /* 0x100fe200078e0a07 */
[----:B------:R-:W-:Y:S01]  /*10170*/  ISETP.GT.U32.AND P0, PT, R7, R48, PT ;  /* 0x000000300700720c */ /* 0x000fe20003f04070 */
[--C-:B------:R-:W-:Y:S01]  /*10180*/  @!P3 IMAD.IADD R41, R41, 0x1, -R7.reuse ;  /* 0x000000012929b824 */ /* 0x100fe200078e0a07 */
[C---:B------:R-:W-:Y:S01]  /*10190*/  ISETP.GT.U32.AND P3, PT, R7.reuse, R40, PT ;  /* 0x000000280700720c */ /* 0x040fe20003f64070 */
[--C-:B------:R-:W-:Y:S01]  /*101a0*/  @!P5 IMAD.IADD R8, R8, 0x1, -R7.reuse ;  /* 0x000000010808d824 */ /* 0x100fe200078e0a07 */
[----:B------:R-:W-:Y:S01]  /*101b0*/  ISETP.GT.U32.AND P5, PT, R7, R36, PT ;  /* 0x000000240700720c */ /* 0x000fe20003fa4070 */
[----:B------:R-:W-:Y:S01]  /*101c0*/  @!P4 IMAD.IADD R49, R49, 0x1, -R7 ;  /* 0x000000013131c824 */ /* 0x000fe200078e0a07 */
[----:B---3--:R-:W-:Y:S01]  /*101d0*/  ISETP.GT.U32.AND P4, PT, R7, R33, PT ;  /* 0x000000210700720c */ /* 0x008fe20003f84070 */
[----:B-1----:R-:W-:Y:S02]  /*101e0*/  IMAD.MOV.U32 R44, RZ, RZ, R35 ;  /* 0x000000ffff2c7224 */ /* 0x002fe400078e0023 */
[----:B------:R-:W-:Y:S01]  /*101f0*/  @!P6 IMAD.IADD R39, R39, 0x1, -R7 ;  /* 0x000000012727e824 */ /* 0x000fe200078e0a07 */
[----:B------:R-:W-:Y:S01]  /*10200*/  ISETP.GT.U32.AND P6, PT, R7, R11, PT ;  /* 0x0000000b0700720c */ /* 0x000fe20003fc4070 */
[----:B------:R-:W-:-:S02]  /*10210*/  IMAD.MOV.U32 R35, RZ, RZ, R32 ;  /* 0x000000ffff237224 */ /* 0x000fc400078e0020 */
[----:B------:R-:W-:Y:S01]  /*10220*/  @!P0 IMAD.IADD R48, R48, 0x1, -R7 ;  /* 0x0000000130308824 */ /* 0x000fe200078e0a07 */
[----:B------:R-:W-:Y:S01]  /*10230*/  ISETP.GT.U32.AND P0, PT, R7, R46, PT ;  /* 0x0000002e0700720c */ /* 0x000fe20003f04070 */
[----:B------:R-:W-:Y:S02]  /*10240*/  IMAD.MOV.U32 R32, RZ, RZ, R29 ;  /* 0x000000ffff207224 */ /* 0x000fe400078e001d */
[----:B------:R-:W-:Y:S01]  /*10250*/  @!P2 IMAD.IADD R47, R47, 0x1, -R7 ;  /* 0x000000012f2fa824 */ /* 0x000fe200078e0a07 */
[----:B------:R-:W-:Y:S01]  /*10260*/  ISETP.GT.U32.AND P2, PT, R7, R45, PT ;  /* 0x0000002d0700720c */ /* 0x000fe20003f44070 */
[----:B------:R-:W-:Y:S02]  /*10270*/  IMAD.MOV.U32 R29, RZ, RZ, R27 ;  /* 0x000000ffff1d7224 */ /* 0x000fe400078e001b */
[----:B------:R-:W-:Y:S01]  /*10280*/  @!P1 IMAD.IADD R37, R37, 0x1, -R7 ;  /* 0x0000000125259824 */ /* 0x000fe200078e0a07 */
[----:B------:R-:W-:Y:S01]  /*10290*/  ISETP.GT.U32.AND P1, PT, R7, R44, PT ;  /* 0x0000002c0700720c */ /* 0x000fe20003f24070 */
[----:B------:R-:W-:-:S02]  /*102a0*/  IMAD.MOV.U32 R27, RZ, RZ, R25 ;  /* 0x000000ffff1b7224 */ /* 0x000fc400078e0019 */
[----:B------:R-:W-:Y:S02]  /*102b0*/  IMAD.MOV.U32 R25, RZ, RZ, R15 ;  /* 0x000000ffff197224 */ /* 0x000fe400078e000f */
[----:B----4-:R-:W-:Y:S02]  /*102c0*/  IMAD.MOV.U32 R43, RZ, RZ, R38 ;  /* 0x000000ffff2b7224 */ /* 0x010fe400078e0026 */
[----:B------:R-:W-:Y:S02]  /*102d0*/  IMAD.MOV.U32 R15, RZ, RZ, R13 ;  /* 0x000000ffff0f7224 */ /* 0x000fe400078e000d */
[----:B0-----:R-:W-:Y:S02]  /*102e0*/  IMAD.MOV.U32 R42, RZ, RZ, R34 ;  /* 0x000000ffff2a7224 */ /* 0x001fe400078e0022 */
[----:B------:R-:W-:Y:S01]  /*102f0*/  @!P3 IMAD.IADD R40, R40, 0x1, -R7 ;  /* 0x000000012828b824 */ /* 0x000fe200078e0a07 */
[----:B------:R-:W-:Y:S01]  /*10300*/  ISETP.GT.U32.AND P3, PT, R7, R31, PT ;  /* 0x0000001f0700720c */ /* 0x000fe20003f64070 */
[----:B------:R-:W-:-:S02]  /*10310*/  IMAD.MOV.U32 R13, RZ, RZ, R90 ;  /* 0x000000ffff0d7224 */ /* 0x000fc400078e005a */
[----:B------:R-:W-:Y:S01]  /*10320*/  IMAD.MOV.U32 R34, RZ, RZ, R32 ;  /* 0x000000ffff227224 */ /* 0x000fe200078e0020 */
[----:B------:R-:W3:Y:S01]  /*10330*/  LDL.LU R90, [R1+0x98] ;  /* 0x00009800015a7983 */ /* 0x000ee20000300800 */
[----:B------:R-:W-:Y:S02]  /*10340*/  IMAD.MOV.U32 R32, RZ, RZ, R30 ;  /* 0x000000ffff207224 */ /* 0x000fe400078e001e */
[----:B------:R-:W-:Y:S01]  /*10350*/  IMAD.MOV.U32 R30, RZ, RZ, R27 ;  /* 0x000000ffff1e7224 */ /* 0x000fe200078e001b */
[----:B------:R0:W-:Y:S01]  /*10360*/  STL [R1+0x428], R41 ;  /* 0x0004282901007387 */ /* 0x0001e20000100800 */
[----:B------:R-:W-:Y:S01]  /*10370*/  @!P5 IMAD.IADD R36, R36, 0x1, -R7 ;  /* 0x000000012424d824 */ /* 0x000fe200078e0a07 */
[----:B------:R-:W-:Y:S01]  /*10380*/  ISETP.GT.U32.AND P5, PT, R7, R43, PT ;  /* 0x0000002b0700720c */ /* 0x000fe20003fa4070 */
[----:B------:R-:W-:Y:S02]  /*10390*/  IMAD.MOV.U32 R27, RZ, RZ, R25 ;  /* 0x000000ffff1b7224 */ /* 0x000fe400078e0019 */
[----:B------:R-:W-:Y:S01]  /*103a0*/  @!P4 IMAD.IADD R33, R33, 0x1, -R7 ;  /* 0x000000012121c824 */ /* 0x000fe200078e0a07 */
[----:B------:R-:W-:Y:S01]  /*103b0*/  ISETP.GT.U32.AND P4, PT, R7, R42, PT ;  /* 0x0000002a0700720c */ /* 0x000fe20003f84070 */
[----:B------:R-:W-:-:S02]  /*103c0*/  IMAD.MOV.U32 R25, RZ, RZ, R14 ;  /* 0x000000ffff197224 */ /* 0x000fc400078e000e */
[----:B0-----:R-:W-:Y:S02]  /*103d0*/  IMAD.MOV.U32 R41, RZ, RZ, R35 ;  /* 0x000000ffff297224 */ /* 0x001fe400078e0023 */
[----:B------:R-:W-:Y:S01]  /*103e0*/  IMAD.MOV.U32 R35, RZ, RZ, R29 ;  /* 0x000000ffff237224 */ /* 0x000fe200078e001d */
[----:B------:R-:W-:Y:S01]  /*103f0*/  IABS R86, R2 ;  /* 0x0000000200567213 */ /* 0x000fe20000000000 */
[----:B------:R-:W-:Y:S02]  /*10400*/  IMAD.MOV.U32 R38, RZ, RZ, R28 ;  /* 0x000000ffff267224 */ /* 0x000fe400078e001c */
[----:B------:R-:W-:Y:S02]  /*10410*/  IMAD.MOV.U32 R29, RZ, RZ, R26 ;  /* 0x000000ffff1d7224 */ /* 0x000fe400078e001a */
[----:B------:R-:W-:Y:S02]  /*10420*/  IMAD.MOV.U32 R28, RZ, RZ, R20 ;  /* 0x000000ffff1c7224 */ /* 0x000fe400078e0014 */
[----:B------:R-:W-:-:S02]  /*10430*/  IMAD.MOV.U32 R26, RZ, RZ, R15 ;  /* 0x000000ffff1a7224 */ /* 0x000fc400078e000f */
[----:B------:R-:W-:Y:S02]  /*10440*/  IMAD.MOV.U32 R20, RZ, RZ, R13 ;  /* 0x000000ffff147224 */ /* 0x000fe400078e000d */
[--C-:B------:R-:W-:Y:S01]  /*10450*/  @!P6 IMAD.IADD R11, R11, 0x1, -R7.reuse ;  /* 0x000000010b0be824 */ /* 0x100fe200078e0a07 */
[C---:B------:R-:W-:Y:S01]  /*10460*/  ISETP.GT.U32.AND P6, PT, R7.reuse, R48, PT ;  /* 0x000000300700720c */ /* 0x040fe20003fc4070 */
[--C-:B------:R-:W-:Y:S01]  /*10470*/  @!P0 IMAD.IADD R46, R46, 0x1, -R7.reuse ;  /* 0x000000012e2e8824 */ /* 0x100fe200078e0a07 */
[----:B------:R-:W-:Y:S01]  /*10480*/  ISETP.GT.U32.AND P0, PT, R7, R47, PT ;  /* 0x0000002f0700720c */ /* 0x000fe20003f04070 */
[--C-:B------:R-:W-:Y:S01]  /*10490*/  @!P2 IMAD.IADD R45, R45, 0x1, -R7.reuse ;  /* 0x000000012d2da824 */ /* 0x100fe200078e0a07 */
[C---:B------:R-:W-:Y:S01]  /*104a0*/  ISETP.GT.U32.AND P2, PT, R7.reuse, R37, PT ;  /* 0x000000250700720c */ /* 0x040fe20003f44070 */
[----:B------:R-:W-:Y:S01]  /*104b0*/  @!P1 IMAD.IADD R44, R44, 0x1, -R7 ;  /* 0x000000012c2c9824 */ /* 0x000fe200078e0a07 */
[----:B------:R-:W-:Y:S01]  /*104c0*/  ISETP.GT.U32.AND P1, PT, R7, R36, PT ;  /* 0x000000240700720c */ /* 0x000fe20003f24070 */
[----:B------:R-:W-:-:S04]  /*104d0*/  IMAD.HI.U32 R2, R6, R86, RZ ;  /* 0x0000005606027227 */ /* 0x000fc800078e00ff */
[--C-:B------:R-:W-:Y:S02]  /*104e0*/  @!P3 IMAD.IADD R31, R31, 0x1, -R7.reuse ;  /* 0x000000011f1fb824 */ /* 0x100fe400078e0a07 */
[----:B------:R-:W-:Y:S02]  /*104f0*/  IMAD.MOV R2, RZ, RZ, -R2 ;  /* 0x000000ffff027224 */ /* 0x000fe400078e0a02 */
[--C-:B------:R-:W-:Y:S01]  /*10500*/  @!P5 IMAD.IADD R43, R43, 0x1, -R7.reuse ;  /* 0x000000012b2bd824 */ /* 0x100fe200078e0a07 */
[C---:B------:R-:W-:Y:S01]  /*10510*/  ISETP.GT.U32.AND P5, PT, R7.reuse, R33, PT ;  /* 0x000000210700720c */ /* 0x040fe20003fa4070 */
[----:B------:R-:W-:Y:S01]  /*10520*/  @!P4 IMAD.IADD R42, R42, 0x1, -R7 ;  /* 0x000000012a2ac824 */ /* 0x000fe200078e0a07 */
[C---:B------:R-:W-:Y:S01]  /*10530*/  ISETP.GT.U32.AND P4, PT, R7.reuse, R31, PT ;  /* 0x0000001f0700720c */ /* 0x040fe20003f84070 */
[----:B------:R-:W-:Y:S02]  /*10540*/  IMAD R86, R7, R2, R86 ;  /* 0x0000000207567224 */ /* 0x000fe400078e0256 */
[----:B------:R-:W-:-:S02]  /*10550*/  VIADD R2, R0, 0x1d0 ;  /* 0x000001d000027836 */ /* 0x000fc40000000000 */
[--C-:B------:R-:W-:Y:S02]  /*10560*/  @!P6 IMAD.IADD R48, R48, 0x1, -R7.reuse ;  /* 0x000000013030e824 */ /* 0x100fe400078e0a07 */
[--C-:B------:R-:W-:Y:S02]  /*10570*/  @!P0 IMAD.IADD R47, R47, 0x1, -R7.reuse ;  /* 0x000000012f2f8824 */ /* 0x100fe400078e0a07 */
[--C-:B------:R-:W-:Y:S02]  /*10580*/  @!P2 IMAD.IADD R37, R37, 0x1, -R7.reuse ;  /* 0x000000012525a824 */ /* 0x100fe400078e0a07 */
[--C-:B------:R-:W-:Y:S02]  /*10590*/  @!P1 IMAD.IADD R36, R36, 0x1, -R7.reuse ;  /* 0x0000000124249824 */ /* 0x100fe400078e0a07 */
[--C-:B------:R-:W-:Y:S02]  /*105a0*/  @!P5 IMAD.IADD R33, R33, 0x1, -R7.reuse ;  /* 0x000000012121d824 */ /* 0x100fe400078e0a07 */
[----:B------:R-:W-:-:S02]  /*105b0*/  @!P4 IMAD.IADD R31, R31, 0x1, -R7 ;  /* 0x000000011f1fc824 */ /* 0x000fc400078e0a07 */
[----:B--2---:R-:W-:Y:S02]  /*105c0*/  IMAD.MOV.U32 R14, RZ, RZ, R5 ;  /* 0x000000ffff0e7224 */ /* 0x004fe400078e0005 */
[----:B------:R-:W2:Y:S04]  /*105d0*/  LDL.LU R5, [R1+0x6c] ;  /* 0x00006c0001057983 */ /* 0x000ea80000300800 */
[----:B------:R-:W4:Y:S04]  /*105e0*/  LDL.LU R15, [R1+0x100] ;  /* 0x00010000010f7983 */ /* 0x000f280000300800 */
[----:B------:R-:W2:Y:S04]  /*105f0*/  LDL.LU R13, [R1+0xfc] ;  /* 0x0000fc00010d7983 */ /* 0x000ea80000300800 */
[----:B------:R0:W-:Y:S04]  /*10600*/  STL [R1+0x424], R50 ;  /* 0x0004243201007387 */ /* 0x0001e80000100800 */
[----:B0-----:R-:W2:Y:S04]  /*10610*/  LDL.LU R50, [R1+0x36d8] ;  /* 0x0036d80001327983 */ /* 0x001ea80000300800 */
[----:B------:R0:W-:Y:S04]  /*10620*/  STL [R1+0x420], R87 ;  /* 0x0004205701007387 */ /* 0x0001e80000100800 */
[----:B0-----:R-:W2:Y:S04]  /*10630*/  LDL.LU R87, [R1+0x36d4] ;  /* 0x0036d40001577983 */ /* 0x001ea80000300800 */
[----:B------:R0:W-:Y:S04]  /*10640*/  STL [R1+0x41c], R88 ;  /* 0x00041c5801007387 */ /* 0x0001e80000100800 */
[----:B0-----:R-:W2:Y:S04]  /*10650*/  LDL.LU R88, [R1+0x36d0] ;  /* 0x0036d00001587983 */ /* 0x001ea80000300800 */
[----:B------:R-:W-:Y:S04]  /*10660*/  STL [R1+0x414], R8 ;  /* 0x0004140801007387 */ /* 0x000fe80000100800 */
[----:B------:R-:W-:Y:S04]  /*10670*/  STL [R1+0x410], R49 ;  /* 0x0004103101007387 */ /* 0x000fe80000100800 */
[----:B------:R0:W-:Y:S04]  /*10680*/  STL [R1+0x40c], R40 ;  /* 0x00040c2801007387 */ /* 0x0001e80000100800 */
[----:B------:R1:W-:Y:S04]  /*10690*/  STL [R1+0x408], R39 ;  /* 0x0004082701007387 */ /* 0x0003e80000100800 */
[----:B0-----:R-:W2:Y:S04]  /*106a0*/  LDL.LU R40, [R1+0x3c8] ;  /* 0x0003c80001287983 */ /* 0x001ea80000300800 */
[----:B-1----:R-:W3:Y:S04]  /*106b0*/  LDL.LU R39, [R1+0x3c4] ;  /* 0x0003c40001277983 */ /* 0x002ee80000300800 */
[----:B------:R-:W-:Y:S04]  /*106c0*/  STL [R1+0x924], R2 ;  /* 0x0009240201007387 */ /* 0x000fe80000100800 */
[----:B------:R0:W-:Y:S04]  /*106d0*/  STL [R1+0x404], R48 ;  /* 0x0004043001007387 */ /* 0x0001e80000100800 */
[----:B------:R1:W-:Y:S04]  /*106e0*/  STL [R1+0x400], R47 ;  /* 0x0004002f01007387 */ /* 0x0003e80000100800 */
[----:B------:R0:W-:Y:S04]  /*106f0*/  STL [R1+0x3f8], R37 ;  /* 0x0003f82501007387 */ /* 0x0001e80000100800 */
[----:B------:R1:W-:Y:S04]  /*10700*/  STL [R1+0x3f4], R36 ;  /* 0x0003f42401007387 */ /* 0x0003e80000100800 */
[----:B------:R-:W4:Y:S04]  /*10710*/  LDL.LU R49, [R1+0x3b0] ;  /* 0x0003b00001317983 */ /* 0x000f280000300800 */
[----:B0-----:R-:W4:Y:S04]  /*10720*/  LDL.LU R48, [R1+0x3ac] ;  /* 0x0003ac0001307983 */ /* 0x001f280000300800 */
[----:B-1----:R-:W4:Y:S04]  /*10730*/  LDL.LU R47, [R1+0x3a0] ;  /* 0x0003a000012f7983 */ /* 0x002f280000300800 */
[----:B------:R-:W4:Y:S04]  /*10740*/  LDL.LU R8, [R1+0x39c] ;  /* 0x00039c0001087983 */ /* 0x000f280000300800 */
[----:B------:R0:W-:Y:S04]  /*10750*/  STL [R1+0x3f0], R33 ;  /* 0x0003f02101007387 */ /* 0x0001e80000100800 */
[----:B------:R-:W-:Y:S04]  /*10760*/  STL [R1+0x3ec], R31 ;  /* 0x0003ec1f01007387 */ /* 0x000fe80000100800 */
[----:B------:R-:W4:Y:S04]  /*10770*/  LDL.LU R37, [R1+0x398] ;  /* 0x0003980001257983 */ /* 0x000f280000300800 */
[----:B------:R-:W4:Y:S01]  /*10780*/  LDL.LU R36, [R1+0x394] ;  /* 0x0003940001247983 */ /* 0x000f220000300800 */
[----:B------:R-:W-:-:S02]  /*10790*/  ISETP.GT.U32.AND P3, PT, R7, R41, PT ;  /* 0x000000290700720c */ /* 0x000fc40003f64070 */
[C---:B------:R-:W-:Y:S01]  /*107a0*/  ISETP.GT.U32.AND P0, PT, R7.reuse, R46, PT ;  /* 0x0000002e0700720c */ /* 0x040fe20003f04070 */
[----:B0-----:R-:W4:Y:S01]  /*107b0*/  LDL.LU R33, [R1+0x390] ;  /* 0x0003900001217983 */ /* 0x001f220000300800 */
[C---:B------:R-:W-:Y:S02]  /*107c0*/  ISETP.GT.U32.AND P2, PT, R7.reuse, R45, PT ;  /* 0x0000002d0700720c */ /* 0x040fe40003f44070 */
[----:B------:R-:W-:-:S07]  /*107d0*/  ISETP.GT.U32.AND P1, PT, R7, R44, PT ;  /* 0x0000002c0700720c */ /* 0x000fce0003f24070 */
[--C-:B------:R-:W-:Y:S01]  /*107e0*/  @!P3 IMAD.IADD R41, R41, 0x1, -R7.reuse ;  /* 0x000000012929b824 */ /* 0x100fe200078e0a07 */
[----:B------:R-:W-:Y:S01]  /*107f0*/  ISETP.GT.U32.AND P3, PT, R7, R11, PT ;  /* 0x0000000b0700720c */ /* 0x000fe20003f64070 */
[----:B------:R-:W-:-:S03]  /*10800*/  @!P0 IMAD.IADD R46, R46, 0x1, -R7 ;  /* 0x000000012e2e8824 */ /* 0x000fc600078e0a07 */
[C---:B------:R-:W-:Y:S02]  /*10810*/  ISETP.GT.U32.AND P6, PT, R7.reuse, R41, PT ;  /* 0x000000290700720c */ /* 0x040fe40003fc4070 */
[----:B------:R-:W-:Y:S01]  /*10820*/  ISETP.GT.U32.AND P5, PT, R7, R43, PT ;  /* 0x0000002b0700720c */ /* 0x000fe20003fa4070 */
[--C-:B------:R-:W-:Y:S01]  /*10830*/  @!P2 IMAD.IADD R45, R45, 0x1, -R7.reuse ;  /* 0x000000012d2da824 */ /* 0x100fe200078e0a07 */
[----:B------:R-:W-:Y:S01]  /*10840*/  ISETP.GT.U32.AND P2, PT, R7, R38, PT ;  /* 0x000000260700720c */ /* 0x000fe20003f44070 */
[----:B------:R-:W-:-:S04]  /*10850*/  @!P1 IMAD.IADD R44, R44, 0x1, -R7 ;  /* 0x000000012c2c9824 */ /* 0x000fc800078e0a07 */
[----:B------:R-:W-:Y:S01]  /*10860*/  @!P3 IMAD.IADD R11, R11, 0x1, -R7 ;  /* 0x000000010b0bb824 */ /* 0x000fe200078e0a07 */
[----:B------:R-:W-:-:S03]  /*10870*/  ISETP.GT.U32.AND P1, PT, R7, R35, PT ;  /* 0x000000230700720c */ /* 0x000fc60003f24070 */
[--C-:B------:R-:W-:Y:S02]  /*10880*/  @!P6 IMAD.IADD R41, R41, 0x1, -R7.reuse ;  /* 0x000000012929e824 */ /* 0x100fe400078e0a07 */
[--C-:B------:R-:W-:Y:S01]  /*10890*/  @!P5 IMAD.IADD R43, R43, 0x1, -R7.reuse ;  /* 0x000000012b2bd824 */ /* 0x100fe200078e0a07 */
[C---:B------:R-:W-:Y:S01]  /*108a0*/  ISETP.GT.U32.AND P5, PT, R7.reuse, R32, PT ;  /* 0x000000200700720c */ /* 0x040fe20003fa4070 */
[----:B------:R-:W-:Y:S01]  /*108b0*/  @!P2 IMAD.IADD R38, R38, 0x1, -R7 ;  /* 0x000000012626a824 */ /* 0x000fe200078e0a07 */
[----:B------:R-:W-:-:S05]  /*108c0*/  ISETP.GT.U32.AND P4, PT, R7, R42, PT ;  /* 0x0000002a0700720c */ /* 0x000fca0003f84070 */
[--C-:B------:R-:W-:Y:S01]  /*108d0*/  @!P1 IMAD.IADD R35, R35, 0x1, -R7.reuse ;  /* 0x0000000123239824 */ /* 0x100fe200078e0a07 */
[----:B------:R-:W-:Y:S05]  /*108e0*/  STL [R1+0x3e4], R11 ;  /* 0x0003e40b01007387 */ /* 0x000fea0000100800 */
[--C-:B------:R-:W-:Y:S02]  /*108f0*/  @!P5 IMAD.IADD R32, R32, 0x1, -R7.reuse ;  /* 0x000000012020d824 */ /* 0x100fe400078e0a07 */
[--C-:B------:R-:W-:Y:S01]  /*10900*/  @!P4 IMAD.IADD R42, R42, 0x1, -R7.reuse ;  /* 0x000000012a2ac824 */ /* 0x100fe200078e0a07 */
[----:B------:R-:W-:Y:S01]  /*10910*/  ISETP.GT.U32.AND P4, PT, R7, R34, PT ;  /* 0x000000220700720c */ /* 0x000fe20003f84070 */
[----:B------:R0:W-:Y:S04]  /*10920*/  STL [R1+0x3e0], R46 ;  /* 0x0003e02e01007387 */ /* 0x0001e80000100800 */
[----:B------:R1:W-:Y:S04]  /*10930*/  STL [R1+0x3dc], R45 ;  /* 0x0003dc2d01007387 */ /* 0x0003e80000100800 */
[----:B------:R0:W-:Y:S04]  /*10940*/  STL [R1+0x3d8], R44 ;  /* 0x0003d82c01007387 */ /* 0x0001e80000100800 */
[----:B------:R0:W-:Y:S04]  /*10950*/  STL [R1+0x3d4], R43 ;  /* 0x0003d42b01007387 */ /* 0x0001e80000100800 */
[----:B------:R1:W-:Y:S04]  /*10960*/  STL [R1+0x3d0], R42 ;  /* 0x0003d02a01007387 */ /* 0x0003e80000100800 */
[----:B------:R2:W-:Y:S04]  /*10970*/  STL [R1+0x3cc], R41 ;  /* 0x0003cc2901007387 */ /* 0x0005e80000100800 */
[----:B0-----:R-:W4:Y:S01]  /*10980*/  LDL.LU R46, [R1+0x378] ;  /* 0x00037800012e7983 */ /* 0x001f220000300800 */
[----:B------:R-:W-:-:S03]  /*10990*/  @!P4 IMAD.IADD R34, R34, 0x1, -R7 ;  /* 0x000000012222c824 */ /* 0x000fc600078e0a07 */
[----:B-1----:R-:W4:Y:S04]  /*109a0*/  LDL.LU R45, [R1+0x374] ;  /* 0x00037400012d7983 */ /* 0x002f280000300800 */
[----:B------:R-:W4:Y:S04]  /*109b0*/  LDL.LU R44, [R1+0x370] ;  /* 0x00037000012c7983 */ /* 0x000f280000300800 */
[----:B------:R-:W4:Y:S01]  /*109c0*/  LDL.LU R43, [R1+0x36c] ;  /* 0x00036c00012b7983 */ /* 0x000f220000300800 */
[----:B------:R-:W-:Y:S01]  /*109d0*/  IMAD.MOV.U32 R31, RZ, RZ, R24 ;  /* 0x000000ffff1f7224 */ /* 0x000fe200078e0018 */
[----:B--2---:R-:W-:-:S02]  /*109e0*/  ISETP.GT.U32.AND P3, PT, R7, R40, PT ;  /* 0x000000280700720c */ /* 0x004fc40003f64070 */
[----:B---3--:R-:W-:-:S11]  /*109f0*/  ISETP.GT.U32.AND P0, PT, R7, R39, PT ;  /* 0x000000270700720c */ /* 0x008fd60003f04070 */
[--C-:B------:R-:W-:Y:S02]  /*10a00*/  @!P3 IMAD.IADD R40, R40, 0x1, -R7.reuse ;  /* 0x000000012828b824 */ /* 0x100fe400078e0a07 */
[----:B------:R-:W-:Y:S01]  /*10a10*/  @!P0 IMAD.IADD R39, R39, 0x1, -R7 ;  /* 0x0000000127278824 */ /* 0x000fe200078e0a07 */
[C---:B----4-:R-:W-:Y:S02]  /*10a20*/  ISETP.GT.U32.AND P6, PT, R7.reuse, R49, PT ;  /* 0x000000310700720c */ /* 0x050fe40003fc4070 */
[C---:B------:R-:W-:Y:S02]  /*10a30*/  ISETP.GT.U32.AND P3, PT, R7.reuse, R48, PT ;  /* 0x000000300700720c */ /* 0x040fe40003f64070 */
[C---:B------:R-:W-:Y:S02]  /*10a40*/  ISETP.GT.U32.AND P0, PT, R7.reuse, R47, PT ;  /* 0x0000002f0700720c */ /* 0x040fe40003f04070 */
[----:B------:R-:W-:-:S07]  /*10a50*/  ISETP.GT.U32.AND P2, PT, R7, R8, PT ;  /* 0x000000080700720c */ /* 0x000fce0003f44070 */
[--C-:B------:R-:W-:Y:S01]  /*10a60*/  @!P6 IMAD.IADD R49, R49, 0x1, -R7.reuse ;  /* 0x000000013131e824 */ /* 0x100fe200078e0a07 */
[C---:B------:R-:W-:Y:S02]  /*10a70*/  ISETP.GT.U32.AND P6, PT, R7.reuse, R40, PT ;  /* 0x000000280700720c */ /* 0x040fe40003fc4070 */
[C---:B------:R-:W-:Y:S01]  /*10a80*/  ISETP.GT.U32.AND P1, PT, R7.reuse, R37, PT ;  /* 0x000000250700720c */ /* 0x040fe20003f24070 */
[--C-:B------:R-:W-:Y:S01]  /*10a90*/  @!P3 IMAD.IADD R48, R48, 0x1, -R7.reuse ;  /* 0x000000013030b824 */ /* 0x100fe200078e0a07 */
[----:B------:R-:W-:Y:S01]  /*10aa0*/  ISETP.GT.U32.AND P3, PT, R7, R39, PT ;  /* 0x000000270700720c */ /* 0x000fe20003f64070 */
[--C-:B------:R-:W-:Y:S01]  /*10ab0*/  @!P0 IMAD.IADD R47, R47, 0x1, -R7.reuse ;  /* 0x000000012f2f8824 */ /* 0x100fe200078e0a07 */
[C---:B------:R-:W-:Y:S01]  /*10ac0*/  ISETP.GT.U32.AND P0, PT, R7.reuse, R38, PT ;  /* 0x000000260700720c */ /* 0x040fe20003f04070 */
[----:B------:R-:W-:Y:S01]  /*10ad0*/  @!P2 IMAD.IADD R8, R8, 0x1, -R7 ;  /* 0x000000010808a824 */ /* 0x000fe200078e0a07 */
[C---:B------:R-:W-:Y:S02]  /*10ae0*/  ISETP.GT.U32.AND P2, PT, R7.reuse, R35, PT ;  /* 0x000000230700720c */ /* 0x040fe40003f44070 */
[----:B------:R-:W-:-:S05]  /*10af0*/  ISETP.GT.U32.AND P5, PT, R7, R36, PT ;  /* 0x000000240700720c */ /* 0x000fca0003fa4070 */
[--C-:B------:R-:W-:Y:S01]  /*10b00*/  @!P1 IMAD.IADD R37, R37, 0x1, -R7.reuse ;  /* 0x0000000125259824 */ /* 0x100fe200078e0a07 */
[----:B------:R-:W-:Y:S01]  /*10b10*/  ISETP.GT.U32.AND P1, PT, R7, R32, PT ;  /* 0x000000200700720c */ /* 0x000fe20003f24070 */
[--C-:B------:R-:W-:Y:S02]  /*10b20*/  @!P6 IMAD.IADD R40, R40, 0x1, -R7.reuse ;  /* 0x000000012828e824 */ /* 0x100fe400078e0a07 */
[--C-:B------:R-:W-:Y:S02]  /*10b30*/  @!P3 IMAD.IADD R39, R39, 0x1, -R7.reuse ;  /* 0x000000012727b824 */ /* 0x100fe400078e0a07 */
[--C-:B------:R-:W-:Y:S01]  /*10b40*/  @!P0 IMAD.IADD R38, R38, 0x1, -R7.reuse ;  /* 0x0000000126268824 */ /* 0x100fe200078e0a07 */
[----:B------:R0:W-:Y:S01]  /*10b50*/  STL [R1+0x3c8], R40 ;  /* 0x0003c82801007387 */ /* 0x0001e20000100800 */
[----:B------:R-:W-:-:S03]  /*10b60*/  @!P2 IMAD.IADD R35, R35, 0x1, -R7 ;  /* 0x000000012323a824 */ /* 0x000fc600078e0a07 */
[----:B------:R-:W2:Y:S01]  /*10b70*/  LDL.LU R42, [R1+0x344] ;  /* 0x00034400012a7983 */ /* 0x000ea20000300800 */
[--C-:B------:R-:W-:Y:S02]  /*10b80*/  @!P5 IMAD.IADD R36, R36, 0x1, -R7.reuse ;  /* 0x000000012424d824 */ /* 0x100fe400078e0a07 */
[----:B------:R-:W-:Y:S01]  /*10b90*/  @!P1 IMAD.IADD R32, R32, 0x1, -R7 ;  /* 0x0000000120209824 */ /* 0x000fe200078e0a07 */
[----:B------:R-:W3:Y:S01]  /*10ba0*/  LDL.LU R41, [R1+0x314] ;  /* 0x0003140001297983 */ /* 0x000ee20000300800 */
[----:B------:R-:W-:-:S03]  /*10bb0*/  ISETP.GT.U32.AND P5, PT, R7, R34, PT ;  /* 0x000000220700720c */ /* 0x000fc60003fa4070 */
[----:B------:R-:W-:Y:S04]  /*10bc0*/  STL [R1+0x3c4], R39 ;  /* 0x0003c42701007387 */ /* 0x000fe80000100800 */
[----:B------:R-:W-:Y:S04]  /*10bd0*/  STL [R1+0x3c0], R38 ;  /* 0x0003c02601007387 */ /* 0x000fe80000100800 */
[----:B0-----:R-:W4:Y:S04]  /*10be0*/  LDL.LU R40, [R1+0x310] ;  /* 0x0003100001287983 */ /* 0x001f280000300800 */
        /* <DEDUP_REMOVED lines=12> */
[----:B------:R-:W4:Y:S01]  /*10cb0*/  LDL.LU R88, [R1+0x30c] ;  /* 0x00030c0001587983 */ /* 0x000f220000300800 */
[----:B------:R-:W-:-:S03]  /*10cc0*/  @!P5 IMAD.IADD R34, R34, 0x1, -R7 ;  /* 0x000000012222d824 */ /* 0x000fc600078e0a07 */
[----:B------:R-:W4:Y:S04]  /*10cd0*/  LDL.LU R39, [R1+0x308] ;  /* 0x0003080001277983 */ /* 0x000f280000300800 */
[----:B------:R0:W-:Y:S04]  /*10ce0*/  STL [R1+0x3b4], R34 ;  /* 0x0003b42201007387 */ /* 0x0001e80000100800 */
[----:B------:R-:W4:Y:S04]  /*10cf0*/  LDL.LU R11, [R1+0x2f0] ;  /* 0x0002f000010b7983 */ /* 0x000f280000300800 */
[----:B------:R-:W4:Y:S04]  /*10d00*/  LDL.LU R38, [R1+0x2ec] ;  /* 0x0002ec0001267983 */ /* 0x000f280000300800 */
[----:B------:R-:W4:Y:S04]  /*10d10*/  LDL.LU R35, [R1+0x2e8] ;  /* 0x0002e80001237983 */ /* 0x000f280000300800 */
[----:B0-----:R-:W4:Y:S01]  /*10d20*/  LDL.LU R34, [R1+0x2e4] ;  /* 0x0002e40001227983 */ /* 0x001f220000300800 */
[----:B------:R-:W-:-:S02]  /*10d30*/  ISETP.GT.U32.AND P4, PT, R7, R33, PT ;  /* 0x000000210700720c */ /* 0x000fc40003f84070 */
[C---:B------:R-:W-:Y:S02]  /*10d40*/  ISETP.GT.U32.AND P3, PT, R7.reuse, R48, PT ;  /* 0x000000300700720c */ /* 0x040fe40003f64070 */
[C---:B------:R-:W-:Y:S02]  /*10d50*/  ISETP.GT.U32.AND P0, PT, R7.reuse, R47, PT ;  /* 0x0000002f0700720c */ /* 0x040fe40003f04070 */
[----:B------:R-:W-:-:S07]  /*10d60*/  ISETP.GT.U32.AND P2, PT, R7, R8, PT ;  /* 0x000000080700720c */ /* 0x000fce0003f44070 */
[--C-:B------:R-:W-:Y:S01]  /*10d70*/  @!P4 IMAD.IADD R33, R33, 0x1, -R7.reuse ;  /* 0x000000012121c824 */ /* 0x100fe200078e0a07 */
[C---:B------:R-:W-:Y:S02]  /*10d80*/  ISETP.GT.U32.AND P4, PT, R7.reuse, R49, PT ;  /* 0x000000310700720c */ /* 0x040fe40003f84070 */
[C---:B------:R-:W-:Y:S02]  /*10d90*/  ISETP.GT.U32.AND P1, PT, R7.reuse, R37, PT ;  /* 0x000000250700720c */ /* 0x040fe40003f24070 */
[C---:B------:R-:W-:Y:S02]  /*10da0*/  ISETP.GT.U32.AND P5, PT, R7.reuse, R36, PT ;  /* 0x000000240700720c */ /* 0x040fe40003fa4070 */
[----:B------:R-:W-:Y:S01]  /*10db0*/  ISETP.GT.U32.AND P6, PT, R7, R33, PT ;  /* 0x000000210700720c */ /* 0x000fe20003fc4070 */
[--C-:B------:R-:W-:Y:S02]  /*10dc0*/  @!P3 IMAD.IADD R48, R48, 0x1, -R7.reuse ;  /* 0x000000013030b824 */ /* 0x100fe400078e0a07 */
[----:B------:R-:W-:-:S04]  /*10dd0*/  @!P0 IMAD.IADD R47, R47, 0x1, -R7 ;  /* 0x000000012f2f8824 */ /* 0x000fc800078e0a07 */
[--C-:B------:R-:W-:Y:S01]  /*10de0*/  @!P4 IMAD.IADD R49, R49, 0x1, -R7.reuse ;  /* 0x000000013131c824 */ /* 0x100fe200078e0a07 */
[----:B------:R-:W-:Y:S01]  /*10df0*/  ISETP.GT.U32.AND P4, PT, R7, R46, PT ;  /* 0x0000002e0700720c */ /* 0x000fe20003f84070 */
[----:B------:R-:W-:-:S03]  /*10e00*/  @!P2 IMAD.IADD R8, R8, 0x1, -R7 ;  /* 0x000000010808a824 */ /* 0x000fc600078e0a07 */
[----:B------:R0:W-:Y:S01]  /*10e10*/  STL [R1+0x3b0], R49 ;  /* 0x0003b03101007387 */ /* 0x0001e20000100800 */
[--C-:B------:R-:W-:Y:S02]  /*10e20*/  @!P1 IMAD.IADD R37, R37, 0x1, -R7.reuse ;  /* 0x0000000125259824 */ /* 0x100fe400078e0a07 */
[--C-:B------:R-:W-:Y:S01]  /*10e30*/  @!P5 IMAD.IADD R36, R36, 0x1, -R7.reuse ;  /* 0x000000012424d824 */ /* 0x100fe200078e0a07 */
[----:B------:R-:W-:Y:S01]  /*10e40*/  ISETP.GT.U32.AND P3, PT, R7, R45, PT ;  /* 0x0000002d0700720c */ /* 0x000fe20003f64070 */
[----:B------:R-:W-:Y:S01]  /*10e50*/  @!P6 IMAD.IADD R33, R33, 0x1, -R7 ;  /* 0x000000012121e824 */ /* 0x000fe200078e0a07 */
[----:B0-----:R-:W4:Y:S04]  /*10e60*/  LDL.LU R49, [R1+0x36cc] ;  /* 0x0036cc0001317983 */ /* 0x001f280000300800 */
[----:B------:R0:W-:Y:S01]  /*10e70*/  STL [R1+0x3ac], R48 ;  /* 0x0003ac3001007387 */ /* 0x0001e20000100800 */
[----:B------:R-:W-:-:S02]  /*10e80*/  ISETP.GT.U32.AND P0, PT, R7, R44, PT ;  /* 0x0000002c0700720c */ /* 0x000fc40003f04070 */
[----:B------:R-:W-:Y:S01]  /*10e90*/  ISETP.GT.U32.AND P2, PT, R7, R43, PT ;  /* 0x0000002b0700720c */ /* 0x000fe20003f44070 */
[----:B0-----:R-:W4:Y:S04]  /*10ea0*/  LDL.LU R48, [R1+0x36c8] ;  /* 0x0036c80001307983 */ /* 0x001f280000300800 */
[----:B------:R0:W-:Y:S01]  /*10eb0*/  STL [R1+0x3a0], R47 ;  /* 0x0003a02f01007387 */ /* 0x0001e20000100800 */
[----:B------:R-:W-:-:S03]  /*10ec0*/  @!P4 IMAD.IADD R46, R46, 0x1, -R7 ;  /* 0x000000012e2ec824 */ /* 0x000fc600078e0a07 */
[----:B0-----:R-:W4:Y:S04]  /*10ed0*/  LDL.LU R47, [R1+0x36c4] ;  /* 0x0036c400012f7983 */ /* 0x001f280000300800 */
[----:B------:R-:W-:Y:S04]  /*10ee0*/  STL [R1+0x39c], R8 ;  /* 0x00039c0801007387 */ /* 0x000fe80000100800 */
[----:B------:R0:W-:Y:S04]  /*10ef0*/  STL [R1+0x398], R37 ;  /* 0x0003982501007387 */ /* 0x0001e80000100800 */
[----:B------:R1:W-:Y:S04]  /*10f00*/  STL [R1+0x394], R36 ;  /* 0x0003942401007387 */ /* 0x0003e80000100800 */
[----:B------:R1:W-:Y:S01]  /*10f10*/  STL [R1+0x390], R33 ;  /* 0x0003902101007387 */ /* 0x0003e20000100800 */
[----:B0-----:R-:W-:-:S03]  /*10f20*/  IMAD.MOV.U32 R37, RZ, RZ, R32 ;  /* 0x000000ffff257224 */ /* 0x001fc600078e0020 */
[----:B------:R-:W4:Y:S01]  /*10f30*/  LDL.LU R32, [R1+0x2e0] ;  /* 0x0002e00001207983 */ /* 0x000f220000300800 */
[----:B-1----:R-:W-:-:S03]  /*10f40*/  IMAD.MOV.U32 R36, RZ, RZ, R26 ;  /* 0x000000ffff247224 */ /* 0x002fc600078e001a */
[----:B------:R-:W4:Y:S01]  /*10f50*/  LDL.LU R26, [R1+0x2dc] ;  /* 0x0002dc00011a7983 */ /* 0x000f220000300800 */
[----:B------:R-:W-:Y:S02]  /*10f60*/  IMAD.MOV.U32 R33, RZ, RZ, R28 ;  /* 0x000000ffff217224 */ /* 0x000fe400078e001c */
[----:B------:R-:W-:Y:S02]  /*10f70*/  IMAD.MOV.U32 R28, RZ, RZ, R25 ;  /* 0x000000ffff1c7224 */ /* 0x000fe400078e0019 */
[----:B------:R-:W4:Y:S01]  /*10f80*/  LDL.LU R25, [R1+0x2d4] ;  /* 0x0002d40001197983 */ /* 0x000f220000300800 */
[----:B------:R-:W-:Y:S02]  /*10f90*/  IMAD.MOV.U32 R24, RZ, RZ, R23 ;  /* 0x000000ffff187224 */ /* 0x000fe400078e0017 */
[----:B------:R-:W-:Y:S02]  /*10fa0*/  IMAD.MOV.U32 R23, RZ, RZ, R22 ;  /* 0x000000ffff177224 */ /* 0x000fe400078e0016 */
[----:B------:R-:W-:-:S02]  /*10fb0*/  IMAD.MOV.U32 R8, RZ, RZ, R31 ;  /* 0x000000ffff087224 */ /* 0x000fc400078e001f */
[----:B------:R-:W-:Y:S02]  /*10fc0*/  @!P3 IMAD.IADD R45, R45, 0x1, -R7 ;  /* 0x000000012d2db824 */ /* 0x000fe400078e0a07 */
[----:B------:R-:W-:Y:S02]  /*10fd0*/  IMAD.MOV.U32 R31, RZ, RZ, R29 ;  /* 0x000000ffff1f7224 */ /* 0x000fe400078e001d */
[----:B------:R-:W-:Y:S02]  /*10fe0*/  IMAD.MOV.U32 R29, RZ, RZ, R23 ;  /* 0x000000ffff1d7224 */ /* 0x000fe400078e0017 */
[----:B------:R-:W-:Y:S02]  /*10ff0*/  @!P0 IMAD.IADD R44, R44, 0x1, -R7 ;  /* 0x000000012c2c8824 */ /* 0x000fe400078e0a07 */
[----:B------:R-:W-:Y:S02]  /*11000*/  IMAD.MOV.U32 R23, RZ, RZ, R3 ;  /* 0x000000ffff177224 */ /* 0x000fe400078e0003 */
[----:B------:R-:W4:Y:S01]  /*11010*/  LDL.LU R3, [R1+0x2d0] ;  /* 0x0002d00001037983 */ /* 0x000f220000300800 */
[----:B------:R-:W-:Y:S01]  /*11020*/  @!P2 IMAD.IADD R43, R43, 0x1, -R7 ;  /* 0x000000012b2ba824 */ /* 0x000fe200078e0a07 */
[----:B--2---:R-:W-:-:S02]  /*11030*/  ISETP.GT.U32.AND P1, PT, R7, R42, PT ;  /* 0x0000002a0700720c */ /* 0x004fc40003f24070 */
[C---:B---3--:R-:W-:Y:S02]  /*11040*/  ISETP.GT.U32.AND P5, PT, R7.reuse, R41, PT ;  /* 0x000000290700720c */ /* 0x048fe40003fa4070 */
[----:B----4-:R-:W-:-:S09]  /*11050*/  ISETP.GT.U32.AND P6, PT, R7, R40, PT ;  /* 0x000000280700720c */ /* 0x010fd20003fc4070 */
[--C-:B------:R-:W-:Y:S02]  /*11060*/  @!P1 IMAD.IADD R42, R42, 0x1, -R7.reuse ;  /* 0x000000012a2a9824 */ /* 0x100fe400078e0a07 */
[--C-:B------:R-:W-:Y:S02]  /*11070*/  @!P5 IMAD.IADD R41, R41, 0x1, -R7.reuse ;  /* 0x000000012929d824 */ /* 0x100fe400078e0a07 */
[----:B------:R-:W-:Y:S01]  /*11080*/  @!P6 IMAD.IADD R40, R40, 0x1, -R7 ;  /* 0x000000012828e824 */ /* 0x000fe200078e0a07 */
[C---:B------:R-:W-:Y:S02]  /*11090*/  ISETP.GT.U32.AND P6, PT, R7.reuse, R46, PT ;  /* 0x0000002e0700720c */ /* 0x040fe40003fc4070 */
[C---:B------:R-:W-:Y:S02]  /*110a0*/  ISETP.GT.U32.AND P4, PT, R7.reuse, R88, PT ;  /* 0x000000580700720c */ /* 0x040fe40003f84070 */
[C---:B------:R-:W-:Y:S02]  /*110b0*/  ISETP.GT.U32.AND P3, PT, R7.reuse, R39, PT ;  /* 0x000000270700720c */ /* 0x040fe40003f64070 */
[----:B------:R-:W-:-:S02]  /*110c0*/  ISETP.GT.U32.AND P0, PT, R7, R11, PT ;  /* 0x0000000b0700720c */ /* 0x000fc40003f04070 */
[----:B------:R-:W-:-:S07]  /*110d0*/  ISETP.GT.U32.AND P2, PT, R7, R38, PT ;  /* 0x000000260700720c */ /* 0x000fce0003f44070 */
[--C-:B------:R-:W-:Y:S01]  /*110e0*/  @!P4 IMAD.IADD R88, R88, 0x1, -R7.reuse ;  /* 0x000000015858c824 */ /* 0x100fe200078e0a07 */
[C---:B------:R-:W-:Y:S02]  /*110f0*/  ISETP.GT.U32.AND P1, PT, R7.reuse, R35, PT ;  /* 0x000000230700720c */ /* 0x040fe40003f24070 */
[C---:B------:R-:W-:Y:S02]  /*11100*/  ISETP.GT.U32.AND P4, PT, R7.reuse, R45, PT ;  /* 0x0000002d0700720c */ /* 0x040fe40003f84070 */
[----:B------:R-:W-:Y:S01]  /*11110*/  ISETP.GT.U32.AND P5, PT, R7, R34, PT ;  /* 0x000000220700720c */ /* 0x000fe20003fa4070 */
[--C-:B------:R-:W-:Y:S01]  /*11120*/  @!P3 IMAD.IADD R39, R39, 0x1, -R7.reuse ;  /* 0x000000012727b824 */ /* 0x100fe200078e0a07 */
[----:B------:R-:W-:Y:S01]  /*11130*/  ISETP.GT.U32.AND P3, PT, R7, R44, PT ;  /* 0x0000002c0700720c */ /* 0x000fe20003f64070 */
[--C-:B------:R-:W-:Y:S01]  /*11140*/  @!P0 IMAD.IADD R11, R11, 0x1, -R7.reuse ;  /* 0x000000010b0b8824 */ /* 0x100fe200078e0a07 */
[C---:B------:R-:W-:Y:S01]  /*11150*/  ISETP.GT.U32.AND P0, PT, R7.reuse, R43, PT ;  /* 0x0000002b0700720c */ /* 0x040fe20003f04070 */
[----:B------:R-:W-:Y:S01]  /*11160*/  @!P2 IMAD.IADD R38, R38, 0x1, -R7 ;  /* 0x000000012626a824 */ /* 0x000fe200078e0a07 */
[----:B------:R-:W-:-:S03]  /*11170*/  ISETP.GT.U32.AND P2, PT, R7, R42, PT ;  /* 0x0000002a0700720c */ /* 0x000fc60003f44070 */
[--C-:B------:R-:W-:Y:S01]  /*11180*/  @!P1 IMAD.IADD R35, R35, 0x1, -R7.reuse ;  /* 0x0000000123239824 */ /* 0x100fe200078e0a07 */
[C---:B------:R-:W-:Y:S01]  /*11190*/  ISETP.GT.U32.AND P1, PT, R7.reuse, R41, PT ;  /* 0x000000290700720c */ /* 0x040fe20003f24070 */
[--C-:B------:R-:W-:Y:S02]  /*111a0*/  @!P6 IMAD.IADD R46, R46, 0x1, -R7.reuse ;  /* 0x000000012e2ee824 */ /* 0x100fe400078e0a07 */
[--C-:B------:R-:W-:Y:S01]  /*111b0*/  @!P5 IMAD.IADD R34, R34, 0x1, -R7.reuse ;  /* 0x000000012222d824 */ /* 0x100fe200078e0a07 */
[----:B------:R-:W-:Y:S01]  /*111c0*/  ISETP.GT.U32.AND P5, PT, R7, R40, PT ;  /* 0x000000280700720c */ /* 0x000fe20003fa4070 */
[--C-:B------:R-:W-:Y:S01]  /*111d0*/  @!P4 IMAD.IADD R45, R45, 0x1, -R7.reuse ;  /* 0x000000012d2dc824 */ /* 0x100fe200078e0a07 */
[----:B------:R-:W-:Y:S01]  /*111e0*/  ISETP.GT.U32.AND P4, PT, R7, R88, PT ;  /* 0x000000580700720c */ /* 0x000fe20003f84070 */
[--C-:B------:R-:W-:Y:S01]  /*111f0*/  @!P3 IMAD.IADD R44, R44, 0x1, -R7.reuse ;  /* 0x000000012c2cb824 */ /* 0x100fe200078e0a07 */
[----:B------:R0:W-:Y:S01]  /*11200*/  STL [R1+0x378], R46 ;  /* 0x0003782e01007387 */ /* 0x0001e20000100800 */
[----:B------:R-:W-:-:S02]  /*11210*/  @!P0 IMAD.IADD R43, R43, 0x1, -R7 ;  /* 0x000000012b2b8824 */ /* 0x000fc400078e0a07 */
[--C-:B------:R-:W-:Y:S02]  /*11220*/  @!P2 IMAD.IADD R42, R42, 0x1, -R7.reuse ;  /* 0x000000012a2aa824 */ /* 0x100fe400078e0a07 */
[--C-:B------:R-:W-:Y:S01]  /*11230*/  @!P1 IMAD.IADD R41, R41, 0x1, -R7.reuse ;  /* 0x0000000129299824 */ /* 0x100fe200078e0a07 */
[----:B0-----:R-:W2:Y:S04]  /*11240*/  LDL.LU R46, [R1+0x36c0] ;  /* 0x0036c000012e7983 */ /* 0x001ea80000300800 */
[----:B------:R0:W-:Y:S01]  /*11250*/  STL [R1+0x374], R45 ;  /* 0x0003742d01007387 */ /* 0x0001e20000100800 */
[--C-:B------:R-:W-:Y:S02]  /*11260*/  @!P5 IMAD.IADD R40, R40, 0x1, -R7.reuse ;  /* 0x000000012828d824 */ /* 0x100fe400078e0a07 */
[----:B------:R-:W-:Y:S01]  /*11270*/  @!P4 IMAD.IADD R88, R88, 0x1, -R7 ;  /* 0x000000015858c824 */ /* 0x000fe200078e0a07 */
[----:B0-----:R-:W3:Y:S04]  /*11280*/  LDL.LU R45, [R1+0x36bc] ;  /* 0x0036bc00012d7983 */ /* 0x001ee80000300800 */
[----:B------:R0:W-:Y:S04]  /*11290*/  STL [R1+0x370], R44 ;  /* 0x0003702c01007387 */ /* 0x0001e80000100800 */
[----:B0-----:R-:W4:Y:S04]  /*112a0*/  LDL.LU R44, [R1+0x36b8] ;  /* 0x0036b800012c7983 */ /* 0x001f280000300800 */
[----:B------:R0:W-:Y:S04]  /*112b0*/  STL [R1+0x36c], R43 ;  /* 0x00036c2b01007387 */ /* 0x0001e80000100800 */
[----:B0-----:R-:W2:Y:S04]  /*112c0*/  LDL.LU R43, [R1+0x36b4] ;  /* 0x0036b400012b7983 */ /* 0x001ea80000300800 */
[----:B------:R0:W-:Y:S04]  /*112d0*/  STL [R1+0x344], R42 ;  /* 0x0003442a01007387 */ /* 0x0001e80000100800 */
[----:B0-----:R-:W2:Y:S04]  /*112e0*/  LDL.LU R42, [R1+0x36b0] ;  /* 0x0036b000012a7983 */ /* 0x001ea80000300800 */
[----:B------:R0:W-:Y:S04]  /*112f0*/  STL [R1+0x314], R41 ;  /* 0x0003142901007387 */ /* 0x0001e80000100800 */
[----:B0-----:R-:W2:Y:S04]  /*11300*/  LDL.LU R41, [R1+0x36ac] ;  /* 0x0036ac0001297983 */ /* 0x001ea80000300800 */
[----:B------:R0:W-:Y:S04]  /*11310*/  STL [R1+0x310], R40 ;  /* 0x0003102801007387 */ /* 0x0001e80000100800 */
[----:B0-----:R-:W2:Y:S04]  /*11320*/  LDL.LU R40, [R1+0x36a8] ;  /* 0x0036a80001287983 */ /* 0x001ea80000300800 */
        /* <DEDUP_REMOVED lines=15> */
[----:B------:R-:W-:Y:S01]  /*11420*/  @!P4 IMAD.IADD R26, R26, 0x1, -R7 ;  /* 0x000000011a1ac824 */ /* 0x000fe200078e0a07 */
[C---:B------:R-:W-:Y:S02]  /*11430*/  ISETP.GT.U32.AND P5, PT, R7.reuse, R37, PT ;  /* 0x000000250700720c */ /* 0x040fe40003fa4070 */
[----:B------:R-:W-:-:S03]  /*11440*/  ISETP.GT.U32.AND P4, PT, R7, R36, PT ;  /* 0x000000240700720c */ /* 0x000fc60003f84070 */
[----:B------:R-:W-:Y:S01]  /*11450*/  @!P3 IMAD.IADD R25, R25, 0x1, -R7 ;  /* 0x000000011919b824 */ /* 0x000fe200078e0a07 */
[C---:B------:R-:W-:Y:S02]  /*11460*/  ISETP.GT.U32.AND P3, PT, R7.reuse, R33, PT ;  /* 0x000000210700720c */ /* 0x040fe40003f64070 */
[C---:B------:R-:W-:Y:S01]  /*11470*/  ISETP.GT.U32.AND P1, PT, R7.reuse, R35, PT ;  /* 0x000000230700720c */ /* 0x040fe20003f24070 */
[----:B------:R-:W-:Y:S02]  /*11480*/  IMAD.MOV.U32 R22, RZ, RZ, R21 ;  /* 0x000000ffff167224 */ /* 0x000fe400078e0015 */
[----:B------:R-:W-:Y:S02]  /*11490*/  IMAD.MOV.U32 R21, RZ, RZ, R17 ;  /* 0x000000ffff157224 */ /* 0x000fe400078e0011 */
[----:B------:R-:W-:Y:S01]  /*114a0*/  @!P2 IMAD.IADD R38, R38, 0x1, -R7 ;  /* 0x000000012626a824 */ /* 0x000fe200078e0a07 */
[----:B------:R-:W-:Y:S01]  /*114b0*/  ISETP.GT.U32.AND P2, PT, R7, R24, PT ;  /* 0x000000180700720c */ /* 0x000fe20003f44070 */
[----:B------:R-:W-:Y:S01]  /*114c0*/  IMAD.MOV.U32 R17, RZ, RZ, R87 ;  /* 0x000000ffff117224 */ /* 0x000fe200078e0057 */
[----:B------:R-:W-:Y:S01]  /*114d0*/  IABS R87, R2 ;  /* 0x0000000200577213 */ /* 0x000fe20000000000 */
[----:B------:R-:W-:-:S02]  /*114e0*/  @!P0 IMAD.IADD R3, R3, 0x1, -R7 ;  /* 0x0000000103038824 */ /* 0x000fc400078e0a07 */
[--C-:B------:R-:W-:Y:S01]  /*114f0*/  @!P6 IMAD.IADD R8, R8, 0x1, -R7.reuse ;  /* 0x000000010808e824 */ /* 0x100fe200078e0a07 */
[----:B------:R-:W-:Y:S01]  /*11500*/  ISETP.GT.U32.AND P6, PT, R7, R32, PT ;  /* 0x000000200700720c */ /* 0x000fe20003fc4070 */
[--C-:B------:R-:W-:Y:S01]  /*11510*/  @!P5 IMAD.IADD R37, R37, 0x1, -R7.reuse ;  /* 0x000000012525d824 */ /* 0x100fe200078e0a07 */
[----:B------:R-:W-:Y:S01]  /*11520*/  ISETP.GT.U32.AND P0, PT, R7, R31, PT ;  /* 0x0000001f0700720c */ /* 0x000fe20003f04070 */
[--C-:B------:R-:W-:Y:S01]  /*11530*/  @!P3 IMAD.IADD R33, R33, 0x1, -R7.reuse ;  /* 0x000000012121b824 */ /* 0x100fe200078e0a07 */
[C---:B------:R-:W-:Y:S01]  /*11540*/  ISETP.GT.U32.AND P5, PT, R7.reuse, R26, PT ;  /* 0x0000001a0700720c */ /* 0x040fe20003fa4070 */
[--C-:B------:R-:W-:Y:S01]  /*11550*/  @!P4 IMAD.IADD R36, R36, 0x1, -R7.reuse ;  /* 0x000000012424c824 */ /* 0x100fe200078e0a07 */
[C---:B------:R-:W-:Y:S01]  /*11560*/  ISETP.GT.U32.AND P3, PT, R7.reuse, R3, PT ;  /* 0x000000030700720c */ /* 0x040fe20003f64070 */
[----:B------:R-:W-:Y:S01]  /*11570*/  IMAD.HI.U32 R2, R6, R87, RZ ;  /* 0x0000005706027227 */ /* 0x000fe200078e00ff */
[----:B------:R-:W-:Y:S01]  /*11580*/  ISETP.GT.U32.AND P4, PT, R7, R25, PT ;  /* 0x000000190700720c */ /* 0x000fe20003f84070 */
[----:B------:R0:W-:Y:S02]  /*11590*/  STL [R1+0x308], R39 ;  /* 0x0003082701007387 */ /* 0x0001e40000100800 */
[----:B------:R-:W-:-:S02]  /*115a0*/  @!P1 IMAD.IADD R35, R35, 0x1, -R7 ;  /* 0x0000000123239824 */ /* 0x000fc400078e0a07 */
[----:B------:R-:W-:Y:S02]  /*115b0*/  IMAD.MOV R2, RZ, RZ, -R2 ;  /* 0x000000ffff027224 */ /* 0x000fe400078e0a02 */
[----:B------:R-:W-:Y:S01]  /*115c0*/  @!P2 IMAD.IADD R24, R24, 0x1, -R7 ;  /* 0x000000011818a824 */ /* 0x000fe200078e0a07 */
[----:B0-----:R-:W3:Y:S01]  /*115d0*/  LDL.LU R39, [R1+0x36a0] ;  /* 0x0036a00001277983 */ /* 0x001ee20000300800 */
[----:B------:R-:W-:-:S03]  /*115e0*/  IMAD R87, R7, R2, R87 ;  /* 0x0000000207577224 */ /* 0x000fc600078e0257 */
[----:B------:R-:W-:Y:S01]  /*115f0*/  STL [R1+0x2f0], R11 ;  /* 0x0002f00b01007387 */ /* 0x000fe20000100800 */
[----:B------:R-:W-:-:S03]  /*11600*/  VIADD R2, R0, 0x1d8 ;  /* 0x000001d800027836 */ /* 0x000fc60000000000 */
[----:B------:R-:W-:Y:S01]  /*11610*/  STL [R1+0x2ec], R38 ;  /* 0x0002ec2601007387 */ /* 0x000fe20000100800 */
[----:B------:R-:W-:-:S03]  /*11620*/  @!P6 IMAD.IADD R32, R32, 0x1, -R7 ;  /* 0x000000012020e824 */ /* 0x000fc600078e0a07 */
[----:B------:R-:W-:Y:S01]  /*11630*/  STL [R1+0x2e8], R35 ;  /* 0x0002e82301007387 */ /* 0x000fe20000100800 */
[----:B------:R-:W-:-:S03]  /*11640*/  @!P0 IMAD.IADD R31, R31, 0x1, -R7 ;  /* 0x000000011f1f8824 */ /* 0x000fc600078e0a07 */
[----:B------:R0:W-:Y:S01]  /*11650*/  STL [R1+0x2e4], R34 ;  /* 0x0002e42201007387 */ /* 0x0001e20000100800 */
[--C-:B------:R-:W-:Y:S01]  /*11660*/  @!P5 IMAD.IADD R26, R26, 0x1, -R7.reuse ;  /* 0x000000011a1ad824 */ /* 0x100fe200078e0a07 */
[----:B------:R-:W-:Y:S01]  /*11670*/  ISETP.GT.U32.AND P0, PT, R7, R24, PT ;  /* 0x000000180700720c */ /* 0x000fe20003f04070 */
[--C-:B------:R-:W-:Y:S02]  /*11680*/  @!P3 IMAD.IADD R3, R3, 0x1, -R7.reuse ;  /* 0x000000010303b824 */ /* 0x100fe400078e0a07 */
[----:B------:R-:W-:Y:S02]  /*11690*/  @!P4 IMAD.IADD R25, R25, 0x1, -R7 ;  /* 0x000000011919c824 */ /* 0x000fe400078e0a07 */
[----:B0-----:R-:W-:Y:S02]  /*116a0*/  IMAD.MOV.U32 R34, RZ, RZ, R29 ;  /* 0x000000ffff227224 */ /* 0x001fe400078e001d */
[----:B------:R-:W-:Y:S02]  /*116b0*/  IMAD.MOV.U32 R29, RZ, RZ, R23 ;  /* 0x000000ffff1d7224 */ /* 0x000fe400078e0017 */
[----:B------:R-:W3:Y:S04]  /*116c0*/  LDL.LU R23, [R1+0x2a8] ;  /* 0x0002a80001177983 */ /* 0x000ee80000300800 */
[----:B------:R-:W4:Y:S04]  /*116d0*/  LDL.LU R35, [R1+0x2a4] ;  /* 0x0002a40001237983 */ /* 0x000f280000300800 */
[----:B------:R-:W-:Y:S04]  /*116e0*/  STL [R1+0x944], R2 ;  /* 0x0009440201007387 */ /* 0x000fe80000100800 */
[----:B------:R-:W-:Y:S04]  /*116f0*/  STL [R1+0x2e0], R32 ;  /* 0x0002e02001007387 */ /* 0x000fe80000100800 */
[----:B------:R-:W-:Y:S04]  /*11700*/  STL [R1+0x2dc], R26 ;  /* 0x0002dc1a01007387 */ /* 0x000fe80000100800 */
[----:B------:R0:W-:Y:S04]  /*11710*/  STL [R1+0x2d0], R3 ;  /* 0x0002d00301007387 */ /* 0x0001e80000100800 */
[----:B------:R1:W-:Y:S04]  /*11720*/  STL [R1+0x2d4], R25 ;  /* 0x0002d41901007387 */ /* 0x0003e80000100800 */
[----:B0-----:R-:W4:Y:S01]  /*11730*/  LDL.LU R3, [R1+0x290] ;  /* 0x0002900001037983 */ /* 0x001f220000300800 */
[----:B------:R-:W-:Y:S01]  /*11740*/  ISETP.GT.U32.AND P2, PT, R7, R30, PT ;  /* 0x0000001e0700720c */ /* 0x000fe20003f44070 */
[----:B------:R-:W-:-:S02]  /*11750*/  @!P0 IMAD.IADD R24, R24, 0x1, -R7 ;  /* 0x0000000118188824 */ /* 0x000fc400078e0a07 */
[----:B------:R-:W4:Y:S04]  /*11760*/  LDL.LU R11, [R1+0x28c] ;  /* 0x00028c00010b7983 */ /* 0x000f280000300800 */
[----:B------:R-:W4:Y:S04]  /*11770*/  LDL.LU R38, [R1+0x288] ;  /* 0x0002880001267983 */ /* 0x000f280000300800 */
[----:B------:R-:W4:Y:S04]  /*11780*/  LDL.LU R32, [R1+0x284] ;  /* 0x0002840001207983 */ /* 0x000f280000300800 */
[----:B------:R0:W-:Y:S04]  /*11790*/  STL [R1+0x2cc], R24 ;  /* 0x0002cc1801007387 */ /* 0x0001e80000100800 */
[----:B------:R-:W4:Y:S04]  /*117a0*/  LDL.LU R26, [R1+0x280] ;  /* 0x00028000011a7983 */ /* 0x000f280000300800 */
[----:B-1----:R-:W4:Y:S01]  /*117b0*/  LDL.LU R25, [R1+0x27c] ;  /* 0x00027c0001197983 */ /* 0x002f220000300800 */
[----:B------:R-:W-:Y:S01]  /*117c0*/  @!P2 IMAD.IADD R30, R30, 0x1, -R7 ;  /* 0x000000011e1ea824 */ /* 0x000fe200078e0a07 */
[----:B--2---:R-:W-:-:S13]  /*117d0*/  ISETP.GT.U32.AND P1, PT, R7, R88, PT ;  /* 0x000000580700720c */ /* 0x004fda0003f24070 */
[----:B------:R-:W-:-:S05]  /*117e0*/  @!P1 IMAD.IADD R88, R88, 0x1, -R7 ;  /* 0x0000000158589824 */ /* 0x000fca00078e0a07 */
[----:B------:R-:W-:-:S13]  /*117f0*/  ISETP.GT.U32.AND P2, PT, R7, R88, PT ;  /* 0x000000580700720c */ /* 0x000fda0003f44070 */
[----:B------:R-:W-:-:S05]  /*11800*/  @!P2 IMAD.IADD R88, R88, 0x1, -R7 ;  /* 0x000000015858a824 */ /* 0x000fca00078e0a07 */
[----:B------:R-:W-:Y:S04]  /*11810*/  STL [R1+0x2c8], R88 ;  /* 0x0002c85801007387 */ /* 0x000fe80000100800 */
[----:B0-----:R-:W2:Y:S01]  /*11820*/  LDL.LU R24, [R1+0x278] ;  /* 0x0002780001187983 */ /* 0x001ea20000300800 */
[C---:B------:R-:W-:Y:S02]  /*11830*/  ISETP.GT.U32.AND P1, PT, R7.reuse, R27, PT ;  /* 0x0000001b0700720c */ /* 0x040fe40003f24070 */
[C---:B------:R-:W-:Y:S02]  /*11840*/  ISETP.GT.U32.AND P4, PT, R7.reuse, R36, PT ;  /* 0x000000240700720c */ /* 0x040fe40003f84070 */
[C---:B------:R-:W-:Y:S02]  /*11850*/  ISETP.GT.U32.AND P5, PT, R7.reuse, R37, PT ;  /* 0x000000250700720c */ /* 0x040fe40003fa4070 */
[----:B------:R-:W-:-:S07]  /*11860*/  ISETP.GT.U32.AND P3, PT, R7, R33, PT ;  /* 0x000000210700720c */ /* 0x000fce0003f64070 */
[--C-:B------:R-:W-:Y:S01]  /*11870*/  @!P1 IMAD.IADD R27, R27, 0x1, -R7.reuse ;  /* 0x000000011b1b9824 */ /* 0x100fe200078e0a07 */
[C---:B------:R-:W-:Y:S02]  /*11880*/  ISETP.GT.U32.AND P1, PT, R7.reuse, R8, PT ;  /* 0x000000080700720c */ /* 0x040fe40003f24070 */
[C---:B------:R-:W-:Y:S02]  /*11890*/  ISETP.GT.U32.AND P0, PT, R7.reuse, R31, PT ;  /* 0x0000001f0700720c */ /* 0x040fe40003f04070 */
[C---:B------:R-:W-:Y:S01]  /*118a0*/  ISETP.GT.U32.AND P6, PT, R7.reuse, R27, PT ;  /* 0x0000001b0700720c */ /* 0x040fe20003fc4070 */
[--C-:B------:R-:W-:Y:S01]  /*118b0*/  @!P4 IMAD.IADD R36, R36, 0x1, -R7.reuse ;  /* 0x000000012424c824 */ /* 0x100fe200078e0a07 */
[----:B------:R-:W-:Y:S01]  /*118c0*/  ISETP.GT.U32.AND P4, PT, R7, R34, PT ;  /* 0x000000220700720c */ /* 0x000fe20003f84070 */
[----:B------:R-:W-:Y:S01]  /*118d0*/  @!P5 IMAD.IADD R37, R37, 0x1, -R7 ;  /* 0x000000012525d824 */ /* 0x000fe200078e0a07 */
[----:B------:R-:W-:-:S05]  /*118e0*/  ISETP.GT.U32.AND P2, PT, R7, R30, PT ;  /* 0x0000001e0700720c */ /* 0x000fca0003f44070 */
[--C-:B------:R-:W-:Y:S02]  /*118f0*/  @!P1 IMAD.IADD R8, R8, 0x1, -R7.reuse ;  /* 0x0000000108089824 */ /* 0x100fe400078e0a07 */
[--C-:B------:R-:W-:Y:S01]  /*11900*/  @!P3 IMAD.IADD R33, R33, 0x1, -R7.reuse ;  /* 0x000000012121b824 */ /* 0x100fe200078e0a07 */
[----:B------:R-:W-:Y:S01]  /*11910*/  ISETP.GT.U32.AND P3, PT, R7, R89, PT ;  /* 0x000000590700720c */ /* 0x000fe20003f64070 */
[--C-:B------:R-:W-:Y:S01]  /*11920*/  @!P0 IMAD.IADD R31, R31, 0x1, -R7.reuse ;  /* 0x000000011f1f8824 */ /* 0x100fe200078e0a07 */
[----:B------:R-:W-:Y:S01]  /*11930*/  ISETP.GT.U32.AND P0, PT, R7, R29, PT ;  /* 0x0000001d0700720c */ /* 0x000fe20003f04070 */
[--C-:B------:R-:W-:Y:S02]  /*11940*/  @!P6 IMAD.IADD R27, R27, 0x1, -R7.reuse ;  /* 0x000000011b1be824 */ /* 0x100fe400078e0a07 */
[--C-:B------:R-:W-:Y:S01]  /*11950*/  @!P4 IMAD.IADD R34, R34, 0x1, -R7.reuse ;  /* 0x000000012222c824 */ /* 0x100fe200078e0a07 */
[C---:B---3--:R-:W-:Y:S02]  /*11960*/  ISETP.GT.U32.AND P1, PT, R7.reuse, R23, PT ;  /* 0x000000170700720c */ /* 0x048fe40003f24070 */
[C---:B----4-:R-:W-:Y:S01]  /*11970*/  ISETP.GT.U32.AND P5, PT, R7.reuse, R35, PT ;  /* 0x000000230700720c */ /* 0x050fe20003fa4070 */
[----:B------:R-:W-:Y:S01]  /*11980*/  @!P2 IMAD.IADD R30, R30, 0x1, -R7 ;  /* 0x000000011e1ea824 */ /* 0x000fe200078e0a07 */
[----:B------:R-:W-:-:S03]  /*11990*/  ISETP.GT.U32.AND P2, PT, R7, R28, PT ;  /* 0x0000001c0700720c */ /* 0x000fc60003f44070 */
[----:B------:R-:W-:-:S06]  /*119a0*/  @!P3 IMAD.IADD R89, R89, 0x1, -R7 ;  /* 0x000000015959b824 */ /* 0x000fcc00078e0a07 */
[--C-:B------:R-:W-:Y:S02]  /*119b0*/  @!P1 IMAD.IADD R23, R23, 0x1, -R7.reuse ;  /* 0x0000000117179824 */ /* 0x100fe400078e0a07 */
[--C-:B------:R-:W-:Y:S01]  /*119c0*/  @!P5 IMAD.IADD R35, R35, 0x1, -R7.reuse ;  /* 0x000000012323d824 */ /* 0x100fe200078e0a07 */
[C---:B------:R-:W-:Y:S02]  /*119d0*/  ISETP.GT.U32.AND P6, PT, R7.reuse, R3, PT ;  /* 0x000000030700720c */ /* 0x040fe40003fc4070 */
[C---:B------:R-:W-:Y:S02]  /*119e0*/  ISETP.GT.U32.AND P1, PT, R7.reuse, R11, PT ;  /* 0x0000000b0700720c */ /* 0x040fe40003f24070 */
[C---:B------:R-:W-:Y:S02]  /*119f0*/  ISETP.GT.U32.AND P5, PT, R7.reuse, R38, PT ;  /* 0x000000260700720c */ /* 0x040fe40003fa4070 */
[----:B------:R-:W-:Y:S01]  /*11a00*/  ISETP.GT.U32.AND P4, PT, R7, R32, PT ;  /* 0x000000200700720c */ /* 0x000fe20003f84070 */
[----:B------:R-:W-:-:S06]  /*11a10*/  @!P0 IMAD.IADD R29, R29, 0x1, -R7 ;  /* 0x000000011d1d8824 */ /* 0x000fcc00078e0a07 */
[--C-:B------:R-:W-:Y:S01]  /*11a20*/  @!P6 IMAD.IADD R3, R3, 0x1, -R7.reuse ;  /* 0x000000010303e824 */ /* 0x100fe200078e0a07 */
[C---:B------:R-:W-:Y:S02]  /*11a30*/  ISETP.GT.U32.AND P6, PT, R7.reuse, R23, PT ;  /* 0x000000170700720c */ /* 0x040fe40003fc4070 */
[C---:B------:R-:W-:Y:S02]  /*11a40*/  ISETP.GT.U32.AND P3, PT, R7.reuse, R26, PT ;  /* 0x0000001a0700720c */ /* 0x040fe40003f64070 */
[----:B------:R-:W-:Y:S01]  /*11a50*/  ISETP.GT.U32.AND P0, PT, R7, R25, PT ;  /* 0x000000190700720c */ /* 0x000fe20003f04070 */
[--C-:B------:R-:W-:Y:S01]  /*11a60*/  @!P1 IMAD.IADD R11, R11, 0x1, -R7.reuse ;  /* 0x000000010b0b9824 */ /* 0x100fe200078e0a07 */
[C---:B------:R-:W-:Y:S01]  /*11a70*/  ISETP.GT.U32.AND P1, PT, R7.reuse, R35, PT ;  /* 0x000000230700720c */ /* 0x040fe20003f24070 */
[--C-:B------:R-:W-:Y:S01]  /*11a80*/  @!P4 IMAD.IADD R32, R32, 0x1, -R7.reuse ;  /* 0x000000012020c824 */ /* 0x100fe200078e0a07 */
[----:B------:R-:W-:Y:S01]  /*11a90*/  STL [R1+0x2c4], R8 ;  /* 0x0002c40801007387 */ /* 0x000fe20000100800 */
[--C-:B------:R-:W-:Y:S01]  /*11aa0*/  @!P5 IMAD.IADD R38, R38, 0x1, -R7.reuse ;  /* 0x000000012626d824 */ /* 0x100fe200078e0a07 */
[C---:B------:R-:W-:Y:S01]  /*11ab0*/  ISETP.GT.U32.AND P4, PT, R7.reuse, R89, PT ;  /* 0x000000590700720c */ /* 0x040fe20003f84070 */
[----:B------:R-:W-:Y:S01]  /*11ac0*/  @!P2 IMAD.IADD R28, R28, 0x1, -R7 ;  /* 0x000000011c1ca824 */ /* 0x000fe200078e0a07 */
[----:B------:R0:W-:Y:S01]  /*11ad0*/  STL [R1+0x2c0], R37 ;  /* 0x0002c02501007387 */ /* 0x0001e20000100800 */
[----:B------:R-:W-:-:S02]  /*11ae0*/  ISETP.GT.U32.AND P5, PT, R7, R34, PT ;  /* 0x000000220700720c */ /* 0x000fc40003fa4070 */
[--C-:B------:R-:W-:Y:S01]  /*11af0*/  @!P3 IMAD.IADD R26, R26, 0x1, -R7.reuse ;  /* 0x000000011a1ab824 */ /* 0x100fe200078e0a07 */
[----:B------:R-:W-:Y:S01]  /*11b00*/  STL [R1+0x2bc], R36 ;  /* 0x0002bc2401007387 */ /* 0x000fe20000100800 */
[----:B------:R-:W-:Y:S01]  /*11b10*/  ISETP.GT.U32.AND P3, PT, R7, R29, PT ;  /* 0x0000001d0700720c */ /* 0x000fe20003f64070 */
[--C-:B------:R-:W-:Y:S02]  /*11b20*/  @!P0 IMAD.IADD R25, R25, 0x1, -R7.reuse ;  /* 0x0000000119198824 */ /* 0x100fe400078e0a07 */
[----:B------:R1:W-:Y:S01]  /*11b30*/  STL [R1+0x2b8], R33 ;  /* 0x0002b82101007387 */ /* 0x0003e20000100800 */
[----:B------:R-:W-:Y:S01]  /*11b40*/  ISETP.GT.U32.AND P0, PT, R7, R28, PT ;  /* 0x0000001c0700720c */ /* 0x000fe20003f04070 */
[--C-:B------:R-:W-:Y:S02]  /*11b50*/  @!P6 IMAD.IADD R23, R23, 0x1, -R7.reuse ;  /* 0x000000011717e824 */ /* 0x100fe400078e0a07 */
[----:B------:R3:W-:Y:S04]  /*11b60*/  STL [R1+0x2b4], R31 ;  /* 0x0002b41f01007387 */ /* 0x0007e80000100800 */
[----:B------:R4:W-:Y:S04]  /*11b70*/  STL [R1+0x2b0], R30 ;  /* 0x0002b01e01007387 */ /* 0x0009e80000100800 */
[----:B------:R-:W-:Y:S04]  /*11b80*/  STL [R1+0x2ac], R27 ;  /* 0x0002ac1b01007387 */ /* 0x000fe80000100800 */
[----:B0-----:R-:W2:Y:S04]  /*11b90*/  LDL.LU R37, [R1+0x274] ;  /* 0x0002740001257983 */ /* 0x001ea80000300800 */
[----:B-1----:R-:W2:Y:S01]  /*11ba0*/  LDL.LU R33, [R1+0x270] ;  /* 0x0002700001217983 */ /* 0x002ea20000300800 */
[----:B------:R-:W-:-:S03]  /*11bb0*/  @!P1 IMAD.IADD R35, R35, 0x1, -R7 ;  /* 0x0000000123239824 */ /* 0x000fc600078e0a07 */
[----:B---3--:R-:W3:Y:S01]  /*11bc0*/  LDL.LU R31, [R1+0x26c] ;  /* 0x00026c00011f7983 */ /* 0x008ee20000300800 */
[----:B------:R-:W-:-:S03]  /*11bd0*/  @!P4 IMAD.IADD R89, R89, 0x1, -R7 ;  /* 0x000000015959c824 */ /* 0x000fc600078e0a07 */
[----:B----4-:R-:W4:Y:S01]  /*11be0*/  LDL.LU R30, [R1+0x268] ;  /* 0x00026800011e7983 */ /* 0x010f220000300800 */
[----:B------:R-:W-:-:S03]  /*11bf0*/  @!P5 IMAD.IADD R34, R34, 0x1, -R7 ;  /* 0x000000012222d824 */ /* 0x000fc600078e0a07 */
[----:B------:R0:W-:Y:S01]  /*11c00*/  STL [R1+0x2a8], R23 ;  /* 0x0002a81701007387 */ /* 0x0001e20000100800 */
[--C-:B------:R-:W-:Y:S02]  /*11c10*/  @!P3 IMAD.IADD R29, R29, 0x1, -R7.reuse ;  /* 0x000000011d1db824 */ /* 0x100fe400078e0a07 */
[----:B------:R-:W-:Y:S02]  /*11c20*/  @!P0 IMAD.IADD R28, R28, 0x1, -R7 ;  /* 0x000000011c1c8824 */ /* 0x000fe400078e0a07 */
[----:B0-----:R-:W-:Y:S02]  /*11c30*/  IMAD.MOV.U32 R23, RZ, RZ, R19 ;  /* 0x000000ffff177224 */ /* 0x001fe400078e0013 */
[----:B------:R-:W-:Y:S02]  /*11c40*/  IMAD.MOV.U32 R19, RZ, RZ, R15 ;  /* 0x000000ffff137224 */ /* 0x000fe400078e000f */
[----:B------:R-:W-:Y:S02]  /*11c50*/  IMAD.MOV.U32 R15, RZ, RZ, R90 ;  /* 0x000000ffff0f7224 */ /* 0x000fe400078e005a */
[----:B------:R-:W4:Y:S04]  /*11c60*/  LDL.LU R90, [R1+0x264] ;  /* 0x00026400015a7983 */ /* 0x000f280000300800 */
[----:B------:R-:W4:Y:S04]  /*11c70*/  LDL.LU R27, [R1+0x260] ;  /* 0x00026000011b7983 */ /* 0x000f280000300800 */
[----:B------:R-:W-:Y:S04]  /*11c80*/  STL [R1+0x2a4], R35 ;  /* 0x0002a42301007387 */ /* 0x000fe80000100800 */
[----:B------:R0:W-:Y:S04]  /*11c90*/  STL [R1+0x29c], R89 ;  /* 0x00029c5901007387 */ /* 0x0001e80000100800 */
[----:B------:R1:W-:Y:S04]  /*11ca0*/  STL [R1+0x2a0], R34 ;  /* 0x0002a02201007387 */ /* 0x0003e80000100800 */
[----:B0-----:R-:W4:Y:S04]  /*11cb0*/  LDL.LU R89, [R1+0x25c] ;  /* 0x00025c0001597983 */ /* 0x001f280000300800 */
[----:B------:R-:W4:Y:S04]  /*11cc0*/  LDL.LU R8, [R1+0x258] ;  /* 0x0002580001087983 */ /* 0x000f280000300800 */
[----:B------:R-:W4:Y:S04]  /*11cd0*/  LDL.LU R36, [R1+0x254] ;  /* 0x0002540001247983 */ /* 0x000f280000300800 */
[----:B------:R0:W-:Y:S04]  /*11ce0*/  STL [R1+0x298], R29 ;  /* 0x0002981d01007387 */ /* 0x0001e80000100800 */
[----:B------:R0:W-:Y:S04]  /*11cf0*/  STL [R1+0x294], R28 ;  /* 0x0002941c01007387 */ /* 0x0001e80000100800 */
[----:B------:R-:W4:Y:S04]  /*11d00*/  LDL.LU R35, [R1+0x250] ;  /* 0x0002500001237983 */ /* 0x000f280000300800 */
[----:B-1----:R-:W4:Y:S04]  /*11d10*/  LDL.LU R34, [R1+0x24c] ;  /* 0x00024c0001227983 */ /* 0x002f280000300800 */
[----:B0-----:R-:W4:Y:S04]  /*11d20*/  LDL.LU R29, [R1+0x248] ;  /* 0x00024800011d7983 */ /* 0x001f280000300800 */
[----:B------:R-:W4:Y:S01]  /*11d30*/  LDL.LU R28, [R1+0x244] ;  /* 0x00024400011c7983 */ /* 0x000f220000300800 */
[----:B--2---:R-:W-:-:S13]  /*11d40*/  ISETP.GT.U32.AND P2, PT, R7, R24, PT ;  /* 0x000000180700720c */ /* 0x004fda0003f44070 */
[----:B------:R-:W-:Y:S01]  /*11d50*/  @!P2 IMAD.IADD R24, R24, 0x1, -R7 ;  /* 0x000000011818a824 */ /* 0x000fe200078e0a07 */
[----:B------:R-:W-:-:S13]  /*11d60*/  ISETP.GT.U32.AND P2, PT, R7, R3, PT ;  /* 0x000000030700720c */ /* 0x000fda0003f44070 */
[----:B------:R-:W-:-:S05]  /*11d70*/  @!P2 IMAD.IADD R3, R3, 0x1, -R7 ;  /* 0x000000010303a824 */ /* 0x000fca00078e0a07 */
[----:B------:R0:W-:Y:S04]  /*11d80*/  STL [R1+0x290], R3 ;  /* 0x0002900301007387 */ /* 0x0001e80000100800 */
[----:B0-----:R-:W2:Y:S01]  /*11d90*/  LDL.LU R3, [R1+0x369c] ;  /* 0x00369c0001037983 */ /* 0x001ea20000300800 */
[C---:B------:R-:W-:Y:S02]  /*11da0*/  ISETP.GT.U32.AND P1, PT, R7.reuse, R11, PT ;  /* 0x0000000b0700720c */ /* 0x040fe40003f24070 */
[C---:B------:R-:W-:Y:S02]  /*11db0*/  ISETP.GT.U32.AND P5, PT, R7.reuse, R38, PT ;  /* 0x000000260700720c */ /* 0x040fe40003fa4070 */
[C---:B------:R-:W-:Y:S02]  /*11dc0*/  ISETP.GT.U32.AND P4, PT, R7.reuse, R32, PT ;  /* 0x000000200700720c */ /* 0x040fe40003f84070 */
[----:B------:R-:W-:-:S02]  /*11dd0*/  ISETP.GT.U32.AND P3, PT, R7, R26, PT ;  /* 0x0000001a0700720c */ /* 0x000fc40003f64070 */
[C---:B------:R-:W-:Y:S02]  /*11de0*/  ISETP.GT.U32.AND P6, PT, R7.reuse, R24, PT ;  /* 0x000000180700720c */ /* 0x040fe40003fc4070 */
[----:B------:R-:W-:-:S03]  /*11df0*/  ISETP.GT.U32.AND P0, PT, R7, R25, PT ;  /* 0x000000190700720c */ /* 0x000fc60003f04070 */
[--C-:B------:R-:W-:Y:S02]  /*11e00*/  @!P1 IMAD.IADD R11, R11, 0x1, -R7.reuse ;  /* 0x000000010b0b9824 */ /* 0x100fe400078e0a07 */
[--C-:B------:R-:W-:Y:S02]  /*11e10*/  @!P5 IMAD.IADD R38, R38, 0x1, -R7.reuse ;  /* 0x000000012626d824 */ /* 0x100fe400078e0a07 */
[--C-:B------:R-:W-:Y:S02]  /*11e20*/  @!P4 IMAD.IADD R32, R32, 0x1, -R7.reuse ;  /* 0x000000012020c824 */ /* 0x100fe400078e0a07 */
[--C-:B------:R-:W-:Y:S02]  /*11e30*/  @!P3 IMAD.IADD R26, R26, 0x1, -R7.reuse ;  /* 0x000000011a1ab824 */ /* 0x100fe400078e0a07 */
[--C-:B------:R-:W-:Y:S02]  /*11e40*/  @!P6 IMAD.IADD R24, R24, 0x1, -R7.reuse ;  /* 0x000000011818e824 */ /* 0x100fe400078e0a07 */
[----:B------:R-:W-:Y:S01]  /*11e50*/  @!P0 IMAD.IADD R25, R25, 0x1, -R7 ;  /* 0x0000000119198824 */ /* 0x000fe200078e0a07 */
[----:B------:R-:W-:Y:S04]  /*11e60*/  STL [R1+0x28c], R11 ;  /* 0x00028c0b01007387 */ /* 0x000fe80000100800 */
[----:B------:R-:W-:Y:S04]  /*11e70*/  STL [R1+0x288], R38 ;  /* 0x0002882601007387 */ /* 0x000fe80000100800 */
[----:B------:R-:W-:Y:S04]  /*11e80*/  STL [R1+0x284], R32 ;  /* 0x0002842001007387 */ /* 0x000fe80000100800 */
[----:B------:R0:W-:Y:S04]  /*11e90*/  STL [R1+0x280], R26 ;  /* 0x0002801a01007387 */ /* 0x0001e80000100800 */
[----:B------:R1:W-:Y:S04]  /*11ea0*/  STL [R1+0x27c], R25 ;  /* 0x00027c1901007387 */ /* 0x0003e80000100800 */
[----:B------:R3:W-:Y:S04]  /*11eb0*/  STL [R1+0x278], R24 ;  /* 0x0002781801007387 */ /* 0x0007e80000100800 */
[----:B0-----:R-:W2:Y:S04]  /*11ec0*/  LDL.LU R26, [R1+0x240] ;  /* 0x00024000011a7983 */ /* 0x001ea80000300800 */
[----:B------:R-:W2:Y:S01]  /*11ed0*/  LDL.LU R11, [R1+0x23c] ;  /* 0x00023c00010b7983 */ /* 0x000ea20000300800 */
[----:B-1----:R-:W-:Y:S01]  /*11ee0*/  IMAD.MOV.U32 R25, RZ, RZ, R22 ;  /* 0x000000ffff197224 */ /* 0x002fe200078e0016 */
[----:B------:R-:W-:-:S02]  /*11ef0*/  ISETP.GT.U32.AND P2, PT, R7, R37, PT ;  /* 0x000000250700720c */ /* 0x000fc40003f44070 */
[----:B------:R-:W2:Y:S01]  /*11f00*/  LDL.LU R32, [R1+0x238] ;  /* 0x0002380001207983 */ /* 0x000ea20000300800 */
[C---:B------:R-:W-:Y:S02]  /*11f10*/  ISETP.GT.U32.AND P1, PT, R7.reuse, R33, PT ;  /* 0x000000210700720c */ /* 0x040fe40003f24070 */
[C---:B---3--:R-:W-:Y:S02]  /*11f20*/  ISETP.GT.U32.AND P5, PT, R7.reuse, R31, PT ;  /* 0x0000001f0700720c */ /* 0x048fe40003fa4070 */
[----:B----4-:R-:W-:-:S06]  /*11f30*/  ISETP.GT.U32.AND P4, PT, R7, R30, PT ;  /* 0x0000001e0700720c */ /* 0x010fcc0003f84070 */
[--C-:B------:R-:W-:Y:S01]  /*11f40*/  @!P2 IMAD.IADD R37, R37, 0x1, -R7.reuse ;  /* 0x000000012525a824 */ /* 0x100fe200078e0a07 */
[----:B------:R-:W3:Y:S02]  /*11f50*/  LDL.LU R22, [R1+0x234] ;  /* 0x0002340001167983 */ /* 0x000ee40000300800 */
[--C-:B------:R-:W-:Y:S02]  /*11f60*/  @!P1 IMAD.IADD R33, R33, 0x1, -R7.reuse ;  /* 0x0000000121219824 */ /* 0x100fe400078e0a07 */
[--C-:B------:R-:W-:Y:S01]  /*11f70*/  @!P5 IMAD.IADD R31, R31, 0x1, -R7.reuse ;  /* 0x000000011f1fd824 */ /* 0x100fe200078e0a07 */
[C---:B------:R-:W-:Y:S02]  /*11f80*/  ISETP.GT.U32.AND P3, PT, R7.reuse, R90, PT ;  /* 0x0000005a0700720c */ /* 0x040fe40003f64070 */
[----:B------:R-:W-:Y:S01]  /*11f90*/  ISETP.GT.U32.AND P0, PT, R7, R27, PT ;  /* 0x0000001b0700720c */ /* 0x000fe20003f04070 */
[----:B------:R-:W-:-:S10]  /*11fa0*/  @!P4 IMAD.IADD R30, R30, 0x1, -R7 ;  /* 0x000000011e1ec824 */ /* 0x000fd400078e0a07 */
[--C-:B------:R-:W-:Y:S01]  /*11fb0*/  @!P3 IMAD.IADD R90, R90, 0x1, -R7.reuse ;  /* 0x000000015a5ab824 */ /* 0x100fe200078e0a07 */
[C---:B------:R-:W-:Y:S02]  /*11fc0*/  ISETP.GT.U32.AND P6, PT, R7.reuse, R89, PT ;  /* 0x000000590700720c */ /* 0x040fe40003fc4070 */
[C---:B------:R-:W-:Y:S02]  /*11fd0*/  ISETP.GT.U32.AND P2, PT, R7.reuse, R8, PT ;  /* 0x000000080700720c */ /* 0x040fe40003f44070 */
[----:B------:R-:W-:Y:S01]  /*11fe0*/  ISETP.GT.U32.AND P1, PT, R7, R36, PT ;  /* 0x000000240700720c */ /* 0x000fe20003f24070 */
[----:B------:R-:W-:Y:S01]  /*11ff0*/  @!P0 IMAD.IADD R27, R27, 0x1, -R7 ;  /* 0x000000011b1b8824 */ /* 0x000fe200078e0a07 */
        /* <DEDUP_REMOVED lines=10> */
[C---:B------:R-:W-:Y:S01]  /*120a0*/  ISETP.GT.U32.AND P1, PT, R7.reuse, R31, PT ;  /* 0x0000001f0700720c */ /* 0x040fe20003f24070 */
[--C-:B------:R-:W-:Y:S01]  /*120b0*/  @!P4 IMAD.IADD R34, R34, 0x1, -R7.reuse ;  /* 0x000000012222c824 */ /* 0x100fe200078e0a07 */
[C---:B------:R-:W-:Y:S02]  /*120c0*/  ISETP.GT.U32.AND P5, PT, R7.reuse, R30, PT ;  /* 0x0000001e0700720c */ /* 0x040fe40003fa4070 */
[----:B------:R-:W-:Y:S01]  /*120d0*/  ISETP.GT.U32.AND P4, PT, R7, R90, PT ;  /* 0x0000005a0700720c */ /* 0x000fe20003f84070 */
[--C-:B------:R-:W-:Y:S01]  /*120e0*/  @!P3 IMAD.IADD R29, R29, 0x1, -R7.reuse ;  /* 0x000000011d1db824 */ /* 0x100fe200078e0a07 */
[----:B------:R-:W-:Y:S01]  /*120f0*/  ISETP.GT.U32.AND P3, PT, R7, R27, PT ;  /* 0x0000001b0700720c */ /* 0x000fe20003f64070 */
[----:B------:R-:W-:-:S02]  /*12100*/  @!P6 IMAD.IADD R37, R37, 0x1, -R7 ;  /* 0x000000012525e824 */ /* 0x000fc400078e0a07 */
[----:B------:R-:W-:Y:S02]  /*12110*/  IMAD.MOV.U32 R24, RZ, RZ, R21 ;  /* 0x000000ffff187224 */ /* 0x000fe400078e0015 */
[--C-:B------:R-:W-:Y:S01]  /*12120*/  @!P0 IMAD.IADD R28, R28, 0x1, -R7.reuse ;  /* 0x000000011c1c8824 */ /* 0x100fe200078e0a07 */
[----:B------:R-:W-:Y:S01]  /*12130*/  ISETP.GT.U32.AND P0, PT, R7, R89, PT ;  /* 0x000000590700720c */ /* 0x000fe20003f04070 */
[--C-:B------:R-:W-:Y:S02]  /*12140*/  @!P2 IMAD.IADD R33, R33, 0x1, -R7.reuse ;  /* 0x000000012121a824 */ /* 0x100fe400078e0a07 */
[----:B------:R-:W-:Y:S02]  /*12150*/  IMAD.MOV.U32 R21, RZ, RZ, R14 ;  /* 0x000000ffff157224 */ /* 0x000fe400078e000e */
[--C-:B------:R-:W-:Y:S02]  /*12160*/  @!P1 IMAD.IADD R31, R31, 0x1, -R7.reuse ;  /* 0x000000011f1f9824 */ /* 0x100fe400078e0a07 */
[----:B------:R-:W-:-:S02]  /*12170*/  @!P5 IMAD.IADD R30, R30, 0x1, -R7 ;  /* 0x000000011e1ed824 */ /* 0x000fc400078e0a07 */
[--C-:B------:R-:W-:Y:S02]  /*12180*/  @!P4 IMAD.IADD R90, R90, 0x1, -R7.reuse ;  /* 0x000000015a5ac824 */ /* 0x100fe400078e0a07 */
[--C-:B------:R-:W-:Y:S02]  /*12190*/  @!P3 IMAD.IADD R27, R27, 0x1, -R7.reuse ;  /* 0x000000011b1bb824 */ /* 0x100fe400078e0a07 */
[----:B------:R-:W-:Y:S02]  /*121a0*/  @!P0 IMAD.IADD R89, R89, 0x1, -R7 ;  /* 0x0000000159598824 */ /* 0x000fe400078e0a07 */
[----:B--2---:R-:W-:Y:S02]  /*121b0*/  IMAD.MOV.U32 R14, RZ, RZ, R3 ;  /* 0x000000ffff0e7224 */ /* 0x004fe400078e0003 */
[----:B------:R-:W2:Y:S04]  /*121c0*/  LDL.LU R3, [R1+0x230] ;  /* 0x0002300001037983 */ /* 0x000ea80000300800 */
[----:B------:R0:W-:Y:S04]  /*121d0*/  STL [R1+0x274], R37 ;  /* 0x0002742501007387 */ /* 0x0001e80000100800 */
[----:B------:R-:W-:Y:S04]  /*121e0*/  STL [R1+0x270], R33 ;  /* 0x0002702101007387 */ /* 0x000fe80000100800 */
[----:B------:R-:W4:Y:S04]  /*121f0*/  LDL.LU R38, [R1+0x228] ;  /* 0x0002280001267983 */ /* 0x000f280000300800 */
[----:B------:R-:W-:Y:S04]  /*12200*/  STL [R1+0x26c], R31 ;  /* 0x00026c1f01007387 */ /* 0x000fe80000100800 */
[----:B------:R-:W-:Y:S04]  /*12210*/  STL [R1+0x268], R30 ;  /* 0x0002681e01007387 */ /* 0x000fe80000100800 */
[----:B0-----:R-:W4:Y:S04]  /*12220*/  LDL.LU R37, [R1+0x224] ;  /* 0x0002240001257983 */ /* 0x001f280000300800 */
[----:B------:R0:W-:Y:S04]  /*12230*/  STL [R1+0x264], R90 ;  /* 0x0002645a01007387 */ /* 0x0001e80000100800 */
[----:B0-----:R-:W4:Y:S04]  /*12240*/  LDL.LU R90, [R1+0x220] ;  /* 0x00022000015a7983 */ /* 0x001f280000300800 */
[----:B------:R0:W-:Y:S04]  /*12250*/  STL [R1+0x260], R27 ;  /* 0x0002601b01007387 */ /* 0x0001e80000100800 */
[----:B------:R-:W4:Y:S04]  /*12260*/  LDL.LU R33, [R1+0x21c] ;  /* 0x00021c0001217983 */ /* 0x000f280000300800 */
[----:B------:R-:W4:Y:S04]  /*12270*/  LDL.LU R31, [R1+0x218] ;  /* 0x00021800011f7983 */ /* 0x000f280000300800 */
[----:B------:R-:W4:Y:S04]  /*12280*/  LDL.LU R30, [R1+0x214] ;  /* 0x00021400011e7983 */ /* 0x000f280000300800 */
[----:B0-----:R-:W4:Y:S04]  /*12290*/  LDL.LU R27, [R1+0x210] ;  /* 0x00021000011b7983 */ /* 0x001f280000300800 */
[----:B------:R0:W-:Y:S04]  /*122a0*/  STL [R1+0x25c], R89 ;  /* 0x00025c5901007387 */ /* 0x0001e80000100800 */
[----:B0-----:R-:W4:Y:S01]  /*122b0*/  LDL.LU R89, [R1+0x3698] ;  /* 0x0036980001597983 */ /* 0x001f220000300800 */
[----:B------:R-:W-:-:S02]  /*122c0*/  ISETP.GT.U32.AND P2, PT, R7, R8, PT ;  /* 0x000000080700720c */ /* 0x000fc40003f44070 */
[C---:B------:R-:W-:Y:S02]  /*122d0*/  ISETP.GT.U32.AND P1, PT, R7.reuse, R36, PT ;  /* 0x000000240700720c */ /* 0x040fe40003f24070 */
[C---:B------:R-:W-:Y:S02]  /*122e0*/  ISETP.GT.U32.AND P5, PT, R7.reuse, R35, PT ;  /* 0x000000230700720c */ /* 0x040fe40003fa4070 */
[C---:B------:R-:W-:Y:S02]  /*122f0*/  ISETP.GT.U32.AND P6, PT, R7.reuse, R28, PT ;  /* 0x0000001c0700720c */ /* 0x040fe40003fc4070 */
[C---:B------:R-:W-:Y:S02]  /*12300*/  ISETP.GT.U32.AND P4, PT, R7.reuse, R34, PT ;  /* 0x000000220700720c */ /* 0x040fe40003f84070 */
[----:B------:R-:W-:-:S03]  /*12310*/  ISETP.GT.U32.AND P0, PT, R7, R26, PT ;  /* 0x0000001a0700720c */ /* 0x000fc60003f04070 */
[--C-:B------:R-:W-:Y:S01]  /*12320*/  @!P2 IMAD.IADD R8, R8, 0x1, -R7.reuse ;  /* 0x000000010808a824 */ /* 0x100fe200078e0a07 */
[----:B------:R-:W-:Y:S01]  /*12330*/  ISETP.GT.U32.AND P2, PT, R7, R11, PT ;  /* 0x0000000b0700720c */ /* 0x000fe20003f44070 */
[--C-:B------:R-:W-:Y:S02]  /*12340*/  @!P1 IMAD.IADD R36, R36, 0x1, -R7.reuse ;  /* 0x0000000124249824 */ /* 0x100fe400078e0a07 */
[--C-:B------:R-:W-:Y:S01]  /*12350*/  @!P5 IMAD.IADD R35, R35, 0x1, -R7.reuse ;  /* 0x000000012323d824 */ /* 0x100fe200078e0a07 */
[C---:B------:R-:W-:Y:S01]  /*12360*/  ISETP.GT.U32.AND P1, PT, R7.reuse, R32, PT ;  /* 0x000000200700720c */ /* 0x040fe20003f24070 */
[--C-:B------:R-:W-:Y:S01]  /*12370*/  @!P6 IMAD.IADD R28, R28, 0x1, -R7.reuse ;  /* 0x000000011c1ce824 */ /* 0x100fe200078e0a07 */
[C---:B------:R-:W-:Y:S01]  /*12380*/  ISETP.GT.U32.AND P3, PT, R7.reuse, R29, PT ;  /* 0x0000001d0700720c */ /* 0x040fe20003f64070 */
[--C-:B------:R-:W-:Y:S02]  /*12390*/  @!P4 IMAD.IADD R34, R34, 0x1, -R7.reuse ;  /* 0x000000012222c824 */ /* 0x100fe400078e0a07 */
[----:B------:R-:W-:Y:S01]  /*123a0*/  @!P0 IMAD.IADD R26, R26, 0x1, -R7 ;  /* 0x000000011a1a8824 */ /* 0x000fe200078e0a07 */
[----:B---3--:R-:W-:-:S03]  /*123b0*/  ISETP.GT.U32.AND P5, PT, R7, R22, PT ;  /* 0x000000160700720c */ /* 0x008fc60003fa4070 */
[----:B------:R-:W-:-:S04]  /*123c0*/  @!P2 IMAD.IADD R11, R11, 0x1, -R7 ;  /* 0x000000010b0ba824 */ /* 0x000fc800078e0a07 */
[--C-:B------:R-:W-:Y:S01]  /*123d0*/  @!P1 IMAD.IADD R32, R32, 0x1, -R7.reuse ;  /* 0x0000000120209824 */ /* 0x100fe200078e0a07 */
[----:B------:R-:W-:Y:S01]  /*123e0*/  IABS R88, R2 ;  /* 0x0000000200587213 */ /* 0x000fe20000000000 */
[----:B------:R-:W-:-:S04]  /*123f0*/  @!P3 IMAD.IADD R29, R29, 0x1, -R7 ;  /* 0x000000011d1db824 */ /* 0x000fc800078e0a07 */
[----:B------:R-:W-:Y:S02]  /*12400*/  @!P5 IMAD.IADD R22, R22, 0x1, -R7 ;  /* 0x000000011616d824 */ /* 0x000fe400078e0a07 */
[----:B------:R-:W-:Y:S01]  /*12410*/  IMAD.HI.U32 R2, R6, R88, RZ ;  /* 0x0000005806027227 */ /* 0x000fe200078e00ff */
[----:B------:R-:W-:Y:S03]  /*12420*/  STL [R1+0x258], R8 ;  /* 0x0002580801007387 */ /* 0x000fe60000100800 */
[----:B------:R-:W-:Y:S01]  /*12430*/  IMAD.MOV R2, RZ, RZ, -R2 ;  /* 0x000000ffff027224 */ /* 0x000fe200078e0a02 */
[----:B------:R-:W-:Y:S04]  /*12440*/  STL [R1+0x254], R36 ;  /* 0x0002542401007387 */ /* 0x000fe80000100800 */
[----:B------:R-:W-:Y:S01]  /*12450*/  STL [R1+0x250], R35 ;  /* 0x0002502301007387 */ /* 0x000fe20000100800 */
[----:B------:R-:W-:-:S03]  /*12460*/  IMAD R88, R7, R2, R88 ;  /* 0x0000000207587224 */ /* 0x000fc600078e0258 */
[----:B------:R0:W-:Y:S04]  /*12470*/  STL [R1+0x24c], R34 ;  /* 0x00024c2201007387 */ /* 0x0001e80000100800 */
[----:B------:R1:W-:Y:S04]  /*12480*/  STL [R1+0x248], R29 ;  /* 0x0002481d01007387 */ /* 0x0003e80000100800 */
[----:B------:R3:W-:Y:S04]  /*12490*/  STL [R1+0x244], R28 ;  /* 0x0002441c01007387 */ /* 0x0007e80000100800 */
[----:B------:R-:W4:Y:S01]  /*124a0*/  LDL.LU R2, [R1+0x20c] ;  /* 0x00020c0001027983 */ /* 0x000f220000300800 */
[----:B0-----:R-:W-:-:S03]  /*124b0*/  VIADD R34, R0, 0x1e0 ;  /* 0x000001e000227836 */ /* 0x001fc60000000000 */
[----:B------:R-:W4:Y:S04]  /*124c0*/  LDL.LU R36, [R1+0x208] ;  /* 0x0002080001247983 */ /* 0x000f280000300800 */
[----:B------:R-:W4:Y:S04]  /*124d0*/  LDL.LU R35, [R1+0x204] ;  /* 0x0002040001237983 */ /* 0x000f280000300800 */
[----:B-1----:R-:W4:Y:S04]  /*124e0*/  LDL.LU R29, [R1+0x200] ;  /* 0x00020000011d7983 */ /* 0x002f280000300800 */
[----:B---3--:R-:W3:Y:S01]  /*124f0*/  LDL.LU R28, [R1+0x1fc] ;  /* 0x0001fc00011c7983 */ /* 0x008ee20000300800 */
[----:B--2---:R-:W-:-:S02]  /*12500*/  ISETP.GT.U32.AND P4, PT, R7, R3, PT ;  /* 0x000000030700720c */ /* 0x004fc40003f84070 */
[C---:B----4-:R-:W-:Y:S02]  /*12510*/  ISETP.GT.U32.AND P6, PT, R7.reuse, R38, PT ;  /* 0x000000260700720c */ /* 0x050fe40003fc4070 */
[----:B------:R-:W-:-:S11]  /*12520*/  ISETP.GT.U32.AND P0, PT, R7, R37, PT ;  /* 0x000000250700720c */ /* 0x000fd60003f04070 */
[--C-:B------:R-:W-:Y:S01]  /*12530*/  @!P6 IMAD.IADD R38, R38, 0x1, -R7.reuse ;  /* 0x000000012626e824 */ /* 0x100fe200078e0a07 */
[C---:B------:R-:W-:Y:S02]  /*12540*/  ISETP.GT.U32.AND P6, PT, R7.reuse, R26, PT ;  /* 0x0000001a0700720c */ /* 0x040fe40003fc4070 */
[C---:B------:R-:W-:Y:S02]  /*12550*/  ISETP.GT.U32.AND P2, PT, R7.reuse, R90, PT ;  /* 0x0000005a0700720c */ /* 0x040fe40003f44070 */
[C---:B------:R-:W-:Y:S02]  /*12560*/  ISETP.GT.U32.AND P1, PT, R7.reuse, R33, PT ;  /* 0x000000210700720c */ /* 0x040fe40003f24070 */
[----:B------:R-:W-:Y:S01]  /*12570*/  ISETP.GT.U32.AND P5, PT, R7, R31, PT ;  /* 0x0000001f0700720c */ /* 0x000fe20003fa4070 */
[--C-:B------:R-:W-:Y:S02]  /*12580*/  @!P4 IMAD.IADD R3, R3, 0x1, -R7.reuse ;  /* 0x000000010303c824 */ /* 0x100fe400078e0a07 */
[----:B------:R-:W-:Y:S01]  /*12590*/  @!P0 IMAD.IADD R37, R37, 0x1, -R7 ;  /* 0x0000000125258824 */ /* 0x000fe200078e0a07 */
[----:B------:R-:W-:-:S05]  /*125a0*/  ISETP.GT.U32.AND P4, PT, R7, R30, PT ;  /* 0x0000001e0700720c */ /* 0x000fca0003f84070 */
[--C-:B------:R-:W-:Y:S01]  /*125b0*/  @!P2 IMAD.IADD R90, R90, 0x1, -R7.reuse ;  /* 0x000000015a5aa824 */ /* 0x100fe200078e0a07 */
[C---:B------:R-:W-:Y:S02]  /*125c0*/  ISETP.GT.U32.AND P0, PT, R7.reuse, R11, PT ;  /* 0x0000000b0700720c */ /* 0x040fe40003f04070 */
[----:B------:R-:W-:Y:S01]  /*125d0*/  ISETP.GT.U32.AND P2, PT, R7, R32, PT ;  /* 0x000000200700720c */ /* 0x000fe20003f44070 */
[--C-:B------:R-:W-:Y:S01]  /*125e0*/  @!P1 IMAD.IADD R33, R33, 0x1, -R7.reuse ;  /* 0x0000000121219824 */ /* 0x100fe200078e0a07 */
[----:B------:R-:W-:Y:S01]  /*125f0*/  ISETP.GT.U32.AND P1, PT, R7, R22, PT ;  /* 0x000000160700720c */ /* 0x000fe20003f24070 */
[--C-:B------:R-:W-:Y:S01]  /*12600*/  @!P5 IMAD.IADD R31, R31, 0x1, -R7.reuse ;  /* 0x000000011f1fd824 */ /* 0x100fe200078e0a07 */
[C---:B------:R-:W-:Y:S02]  /*12610*/  ISETP.GT.U32.AND P3, PT, R7.reuse, R89, PT ;  /* 0x000000590700720c */ /* 0x040fe40003f64070 */
[----:B------:R-:W-:Y:S01]  /*12620*/  ISETP.GT.U32.AND P5, PT, R7, R3, PT ;  /* 0x000000030700720c */ /* 0x000fe20003fa4070 */
[----:B------:R-:W-:-:S02]  /*12630*/  @!P6 IMAD.IADD R26, R26, 0x1, -R7 ;  /* 0x000000011a1ae824 */ /* 0x000fc400078e0a07 */
[--C-:B------:R-:W-:Y:S02]  /*12640*/  @!P4 IMAD.IADD R30, R30, 0x1, -R7.reuse ;  /* 0x000000011e1ec824 */ /* 0x100fe400078e0a07 */
[----:B------:R-:W-:-:S06]  /*12650*/  @!P0 IMAD.IADD R11, R11, 0x1, -R7 ;  /* 0x000000010b0b8824 */ /* 0x000fcc00078e0a07 */
[--C-:B------:R-:W-:Y:S01]  /*12660*/  @!P3 IMAD.IADD R89, R89, 0x1, -R7.reuse ;  /* 0x000000015959b824 */ /* 0x100fe200078e0a07 */
[----:B------:R0:W-:Y:S01]  /*12670*/  STL [R1+0x240], R26 ;  /* 0x0002401a01007387 */ /* 0x0001e20000100800 */
[----:B------:R-:W-:-:S03]  /*12680*/  @!P2 IMAD.IADD R32, R32, 0x1, -R7 ;  /* 0x000000012020a824 */ /* 0x000fc600078e0a07 */
[----:B------:R-:W-:Y:S01]  /*12690*/  ISETP.GT.U32.AND P4, PT, R7, R89, PT ;  /* 0x000000590700720c */ /* 0x000fe20003f84070 */
[--C-:B------:R-:W-:Y:S02]  /*126a0*/  @!P1 IMAD.IADD R22, R22, 0x1, -R7.reuse ;  /* 0x0000000116169824 */ /* 0x100fe400078e0a07 */
[--C-:B------:R-:W-:Y:S01]  /*126b0*/  @!P5 IMAD.IADD R3, R3, 0x1, -R7.reuse ;  /* 0x000000010303d824 */ /* 0x100fe200078e0a07 */
[----:B0-----:R-:W2:Y:S04]  /*126c0*/  LDL.LU R26, [R1+0x1f8] ;  /* 0x0001f800011a7983 */ /* 0x001ea80000300800 */
[----:B------:R-:W-:Y:S04]  /*126d0*/  STL [R1+0x968], R34 ;  /* 0x0009682201007387 */ /* 0x000fe80000100800 */
[----:B------:R-:W-:Y:S04]  /*126e0*/  STL [R1+0x23c], R11 ;  /* 0x00023c0b01007387 */ /* 0x000fe80000100800 */
[----:B------:R0:W-:Y:S01]  /*126f0*/  STL [R1+0x238], R32 ;  /* 0x0002382001007387 */ /* 0x0001e20000100800 */
[----:B------:R-:W-:Y:S01]  /*12700*/  ISETP.GT.U32.AND P3, PT, R7, R27, PT ;  /* 0x0000001b0700720c */ /* 0x000fe20003f64070 */
[----:B------:R-:W-:-:S02]  /*12710*/  @!P4 IMAD.IADD R89, R89, 0x1, -R7 ;  /* 0x000000015959c824 */ /* 0x000fc400078e0a07 */
[----:B0-----:R-:W4:Y:S04]  /*12720*/  LDL.LU R32, [R1+0x1f4] ;  /* 0x0001f40001207983 */ /* 0x001f280000300800 */
[----:B------:R0:W-:Y:S04]  /*12730*/  STL [R1+0x234], R22 ;  /* 0x0002341601007387 */ /* 0x0001e80000100800 */
[----:B0-----:R-:W4:Y:S04]  /*12740*/  LDL.LU R22, [R1+0x1f0] ;  /* 0x0001f00001167983 */ /* 0x001f280000300800 */
[----:B------:R0:W-:Y:S04]  /*12750*/  STL [R1+0x230], R3 ;  /* 0x0002300301007387 */ /* 0x0001e80000100800 */
[----:B0-----:R-:W4:Y:S04]  /*12760*/  LDL.LU R3, [R1+0x1ec] ;  /* 0x0001ec0001037983 */ /* 0x001f280000300800 */
[----:B------:R-:W4:Y:S04]  /*12770*/  LDL.LU R8, [R1+0x1e8] ;  /* 0x0001e80001087983 */ /* 0x000f280000300800 */
[----:B------:R-:W4:Y:S04]  /*12780*/  LDL.LU R11, [R1+0x1e4] ;  /* 0x0001e400010b7983 */ /* 0x000f280000300800 */
[----:B------:R0:W-:Y:S01]  /*12790*/  STL [R1+0x22c], R89 ;  /* 0x00022c5901007387 */ /* 0x0001e20000100800 */
[----:B------:R-:W-:Y:S01]  /*127a0*/  @!P3 IMAD.IADD R27, R27, 0x1, -R7 ;  /* 0x000000011b1bb824 */ /* 0x000fe200078e0a07 */
[----:B------:R-:W-:-:S02]  /*127b0*/  ISETP.GT.U32.AND P3, PT, R7, R38, PT ;  /* 0x000000260700720c */ /* 0x000fc40003f64070 */
[----:B0-----:R-:W-:Y:S02]  /*127c0*/  IABS R89, R34 ;  /* 0x0000002200597213 */ /* 0x001fe40000000000 */
[----:B------:R-:W4:Y:S01]  /*127d0*/  LDL.LU R34, [R1+0x1e0] ;  /* 0x0001e00001227983 */ /* 0x000f220000300800 */
[C---:B------:R-:W-:Y:S02]  /*127e0*/  ISETP.GT.U32.AND P0, PT, R7.reuse, R37, PT ;  /* 0x000000250700720c */ /* 0x040fe40003f04070 */
[----:B------:R-:W-:-:S06]  /*127f0*/  ISETP.GT.U32.AND P2, PT, R7, R90, PT ;  /* 0x0000005a0700720c */ /* 0x000fcc0003f44070 */
[----:B------:R-:W-:-:S05]  /*12800*/  @!P3 IMAD.IADD R38, R38, 0x1, -R7 ;  /* 0x000000012626b824 */ /* 0x000fca00078e0a07 */
[----:B------:R0:W-:Y:S01]  /*12810*/  STL [R1+0x228], R38 ;  /* 0x0002282601007387 */ /* 0x0001e20000100800 */
[--C-:B------:R-:W-:Y:S02]  /*12820*/  @!P0 IMAD.IADD R37, R37, 0x1, -R7.reuse ;  /* 0x0000000125258824 */ /* 0x100fe400078e0a07 */
[----:B------:R-:W-:Y:S01]  /*12830*/  @!P2 IMAD.IADD R90, R90, 0x1, -R7 ;  /* 0x000000015a5aa824 */ /* 0x000fe200078e0a07 */
[----:B0-----:R-:W4:Y:S04]  /*12840*/  LDL.LU R38, [R1+0x3694] ;  /* 0x0036940001267983 */ /* 0x001f280000300800 */
[----:B------:R0:W-:Y:S04]  /*12850*/  STL [R1+0x224], R37 ;  /* 0x0002242501007387 */ /* 0x0001e80000100800 */
        /* <DEDUP_REMOVED lines=8> */
[C---:B------:R-:W-:Y:S02]  /*128e0*/  ISETP.GT.U32.AND P0, PT, R7.reuse, R36, PT ;  /* 0x000000240700720c */ /* 0x040fe40003f04070 */
[----:B------:R-:W-:Y:S01]  /*128f0*/  ISETP.GT.U32.AND P2, PT, R7, R35, PT ;  /* 0x000000230700720c */ /* 0x000fe20003f44070 */
[--C-:B------:R-:W-:Y:S01]  /*12900*/  @!P1 IMAD.IADD R33, R33, 0x1, -R7.reuse ;  /* 0x0000000121219824 */ /* 0x100fe200078e0a07 */
[----:B------:R-:W-:Y:S01]  /*12910*/  ISETP.GT.U32.AND P1, PT, R7, R29, PT ;  /* 0x0000001d0700720c */ /* 0x000fe20003f24070 */
[--C-:B------:R-:W-:Y:S01]  /*12920*/  @!P5 IMAD.IADD R31, R31, 0x1, -R7.reuse ;  /* 0x000000011f1fd824 */ /* 0x100fe200078e0a07 */
[----:B---3--:R-:W-:Y:S01]  /*12930*/  ISETP.GT.U32.AND P5, PT, R7, R28, PT ;  /* 0x0000001c0700720c */ /* 0x008fe20003fa4070 */
[----:B------:R-:W-:-:S02]  /*12940*/  @!P6 IMAD.IADD R30, R30, 0x1, -R7 ;  /* 0x000000011e1ee824 */ /* 0x000fc400078e0a07 */
[--C-:B------:R-:W-:Y:S02]  /*12950*/  @!P4 IMAD.IADD R27, R27, 0x1, -R7.reuse ;  /* 0x000000011b1bc824 */ /* 0x100fe400078e0a07 */
[--C-:B------:R-:W-:Y:S02]  /*12960*/  @!P3 IMAD.IADD R2, R2, 0x1, -R7.reuse ;  /* 0x000000010202b824 */ /* 0x100fe400078e0a07 */
[--C-:B------:R-:W-:Y:S02]  /*12970*/  @!P0 IMAD.IADD R36, R36, 0x1, -R7.reuse ;  /* 0x0000000124248824 */ /* 0x100fe400078e0a07 */
[--C-:B------:R-:W-:Y:S02]  /*12980*/  @!P2 IMAD.IADD R35, R35, 0x1, -R7.reuse ;  /* 0x000000012323a824 */ /* 0x100fe400078e0a07 */
[--C-:B------:R-:W-:Y:S02]  /*12990*/  @!P1 IMAD.IADD R29, R29, 0x1, -R7.reuse ;  /* 0x000000011d1d9824 */ /* 0x100fe400078e0a07 */
[----:B------:R-:W-:Y:S01]  /*129a0*/  @!P5 IMAD.IADD R28, R28, 0x1, -R7 ;  /* 0x000000011c1cd824 */ /* 0x000fe200078e0a07 */
[----:B------:R0:W-:Y:S04]  /*129b0*/  STL [R1+0x21c], R33 ;  /* 0x00021c2101007387 */ /* 0x0001e80000100800 */
[----:B------:R1:W-:Y:S04]  /*129c0*/  STL [R1+0x218], R31 ;  /* 0x0002181f01007387 */ /* 0x0003e80000100800 */
[----:B------:R3:W-:Y:S04]  /*129d0*/  STL [R1+0x214], R30 ;  /* 0x0002141e01007387 */ /* 0x0007e80000100800 */
[----:B------:R3:W-:Y:S04]  /*129e0*/  STL [R1+0x210], R27 ;  /* 0x0002101b01007387 */ /* 0x0007e80000100800 */
[----:B0-----:R-:W4:Y:S04]  /*129f0*/  LDL.LU R33, [R1+0x67c] ;  /* 0x00067c0001217983 */ /* 0x001f280000300800 */
[----:B-1----:R-:W4:Y:S04]  /*12a00*/  LDL.LU R31, [R1+0x1dc] ;  /* 0x0001dc00011f7983 */ /* 0x002f280000300800 */
[----:B---3--:R-:W3:Y:S04]  /*12a10*/  LDL.LU R30, [R1+0x1d8] ;  /* 0x0001d800011e7983 */ /* 0x008ee80000300800 */
[----:B------:R-:W3:Y:S01]  /*12a20*/  LDL.LU R27, [R1+0x1d4] ;  /* 0x0001d400011b7983 */ /* 0x000ee20000300800 */
[----:B--2---:R-:W-:-:S02]  /*12a30*/  ISETP.GT.U32.AND P6, PT, R7, R26, PT ;  /* 0x0000001a0700720c */ /* 0x004fc40003fc4070 */
[----:B----4-:R-:W-:-:S11]  /*12a40*/  ISETP.GT.U32.AND P4, PT, R7, R32, PT ;  /* 0x000000200700720c */ /* 0x010fd60003f84070 */
[--C-:B------:R-:W-:Y:S01]  /*12a50*/  @!P6 IMAD.IADD R26, R26, 0x1, -R7.reuse ;  /* 0x000000011a1ae824 */ /* 0x100fe200078e0a07 */
[C---:B------:R-:W-:Y:S02]  /*12a60*/  ISETP.GT.U32.AND P6, PT, R7.reuse, R2, PT ;  /* 0x000000020700720c */ /* 0x040fe40003fc4070 */
[C---:B------:R-:W-:Y:S01]  /*12a70*/  ISETP.GT.U32.AND P3, PT, R7.reuse, R22, PT ;  /* 0x000000160700720c */ /* 0x040fe20003f64070 */
[----:B------:R-:W-:Y:S01]  /*12a80*/  @!P4 IMAD.IADD R32, R32, 0x1, -R7 ;  /* 0x000000012020c824 */ /* 0x000fe200078e0a07 */
[C---:B------:R-:W-:Y:S02]  /*12a90*/  ISETP.GT.U32.AND P4, PT, R7.reuse, R36, PT ;  /* 0x000000240700720c */ /* 0x040fe40003f84070 */
[C---:B------:R-:W-:Y:S02]  /*12aa0*/  ISETP.GT.U32.AND P0, PT, R7.reuse, R3, PT ;  /* 0x000000030700720c */ /* 0x040fe40003f04070 */
[C---:B------:R-:W-:Y:S02]  /*12ab0*/  ISETP.GT.U32.AND P2, PT, R7.reuse, R8, PT ;  /* 0x000000080700720c */ /* 0x040fe40003f44070 */
[----:B------:R-:W-:-:S05]  /*12ac0*/  ISETP.GT.U32.AND P1, PT, R7, R11, PT ;  /* 0x0000000b0700720c */ /* 0x000fca0003f24070 */
[----:B------:R-:W-:Y:S01]  /*12ad0*/  @!P3 IMAD.IADD R22, R22, 0x1, -R7 ;  /* 0x000000011616b824 */ /* 0x000fe200078e0a07 */
[----:B------:R-:W-:-:S03]  /*12ae0*/  ISETP.GT.U32.AND P3, PT, R7, R35, PT ;  /* 0x000000230700720c */ /* 0x000fc60003f64070 */
[--C-:B------:R-:W-:Y:S01]  /*12af0*/  @!P0 IMAD.IADD R3, R3, 0x1, -R7.reuse ;  /* 0x0000000103038824 */ /* 0x100fe200078e0a07 */
[C---:B------:R-:W-:Y:S02]  /*12b00*/  ISETP.GT.U32.AND P0, PT, R7.reuse, R29, PT ;  /* 0x0000001d0700720c */ /* 0x040fe40003f04070 */
[C---:B------:R-:W-:Y:S01]  /*12b10*/  ISETP.GT.U32.AND P5, PT, R7.reuse, R34, PT ;  /* 0x000000220700720c */ /* 0x040fe20003fa4070 */
[--C-:B------:R-:W-:Y:S01]  /*12b20*/  @!P2 IMAD.IADD R8, R8, 0x1, -R7.reuse ;  /* 0x000000010808a824 */ /* 0x100fe200078e0a07 */
[----:B------:R-:W-:Y:S01]  /*12b30*/  ISETP.GT.U32.AND P2, PT, R7, R28, PT ;  /* 0x0000001c0700720c */ /* 0x000fe20003f44070 */
[--C-:B------:R-:W-:Y:S01]  /*12b40*/  @!P1 IMAD.IADD R11, R11, 0x1, -R7.reuse ;  /* 0x000000010b0b9824 */ /* 0x100fe200078e0a07 */
[C---:B------:R-:W-:Y:S01]  /*12b50*/  ISETP.GT.U32.AND P1, PT, R7.reuse, R26, PT ;  /* 0x0000001a0700720c */ /* 0x040fe20003f24070 */
[--C-:B------:R-:W-:Y:S02]  /*12b60*/  @!P6 IMAD.IADD R2, R2, 0x1, -R7.reuse ;  /* 0x000000010202e824 */ /* 0x100fe400078e0a07 */
[--C-:B------:R-:W-:Y:S01]  /*12b70*/  @!P4 IMAD.IADD R36, R36, 0x1, -R7.reuse ;  /* 0x000000012424c824 */ /* 0x100fe200078e0a07 */
[----:B------:R-:W-:Y:S01]  /*12b80*/  ISETP.GT.U32.AND P6, PT, R7, R22, PT ;  /* 0x000000160700720c */ /* 0x000fe20003fc4070 */
[----:B------:R-:W-:-:S04]  /*12b90*/  @!P3 IMAD.IADD R35, R35, 0x1, -R7 ;  /* 0x000000012323b824 */ /* 0x000fc800078e0a07 */
[--C-:B------:R-:W-:Y:S01]  /*12ba0*/  @!P5 IMAD.IADD R34, R34, 0x1, -R7.reuse ;  /* 0x000000012222d824 */ /* 0x100fe200078e0a07 */
[----:B------:R-:W-:Y:S01]  /*12bb0*/  ISETP.GT.U32.AND P5, PT, R7, R32, PT ;  /* 0x000000200700720c */ /* 0x000fe20003fa4070 */
[----:B------:R-:W-:Y:S01]  /*12bc0*/  @!P0 IMAD.IADD R29, R29, 0x1, -R7 ;  /* 0x000000011d1d8824 */ /* 0x000fe200078e0a07 */
[----:B------:R-:W-:Y:S01]  /*12bd0*/  STL [R1+0x20c], R2 ;  /* 0x00020c0201007387 */ /* 0x000fe20000100800 */
[----:B------:R-:W-:-:S03]  /*12be0*/  ISETP.GT.U32.AND P4, PT, R7, R3, PT ;  /* 0x000000030700720c */ /* 0x000fc60003f84070 */
[----:B------:R0:W-:Y:S01]  /*12bf0*/  STL [R1+0x208], R36 ;  /* 0x0002082401007387 */ /* 0x0001e20000100800 */
[----:B------:R-:W-:-:S03]  /*12c00*/  @!P2 IMAD.IADD R28, R28, 0x1, -R7 ;  /* 0x000000011c1ca824 */ /* 0x000fc600078e0a07 */
[----:B------:R1:W-:Y:S01]  /*12c10*/  STL [R1+0x204], R35 ;  /* 0x0002042301007387 */ /* 0x0003e20000100800 */
[----:B------:R-:W-:-:S03]  /*12c20*/  @!P1 IMAD.IADD R26, R26, 0x1, -R7 ;  /* 0x000000011a1a9824 */ /* 0x000fc600078e0a07 */
[----:B0-----:R-:W2:Y:S04]  /*12c30*/  LDL.LU R36, [R1+0x1c4] ;  /* 0x0001c40001247983 */ /* 0x001ea80000300800 */
[----:B------:R0:W-:Y:S01]  /*12c40*/  STL [R1+0x200], R29 ;  /* 0x0002001d01007387 */ /* 0x0001e20000100800 */
[----:B------:R-:W-:-:S03]  /*12c50*/  @!P5 IMAD.IADD R32, R32, 0x1, -R7 ;  /* 0x000000012020d824 */ /* 0x000fc600078e0a07 */
[----:B-1----:R-:W4:Y:S01]  /*12c60*/  LDL.LU R35, [R1+0x1c0] ;  /* 0x0001c00001237983 */ /* 0x002f220000300800 */
[----:B0-----:R-:W-:Y:S02]  /*12c70*/  IMAD.MOV.U32 R29, RZ, RZ, R20 ;  /* 0x000000ffff1d7224 */ /* 0x001fe400078e0014 */
[----:B------:R-:W-:Y:S02]  /*12c80*/  IMAD.MOV.U32 R20, RZ, RZ, R18 ;  /* 0x000000ffff147224 */ /* 0x000fe400078e0012 */
[----:B------:R-:W-:Y:S01]  /*12c90*/  IMAD.MOV.U32 R18, RZ, RZ, R16 ;  /* 0x000000ffff127224 */ /* 0x000fe200078e0010 */
[----:B------:R0:W-:Y:S01]  /*12ca0*/  STL [R1+0x1fc], R28 ;  /* 0x0001fc1c01007387 */ /* 0x0001e20000100800 */
[----:B------:R-:W-:Y:S02]  /*12cb0*/  IMAD.MOV.U32 R16, RZ, RZ, R12 ;  /* 0x000000ffff107224 */ /* 0x000fe400078e000c */
[----:B------:R-:W-:Y:S01]  /*12cc0*/  IMAD.MOV.U32 R12, RZ, RZ, R4 ;  /* 0x000000ffff0c7224 */ /* 0x000fe200078e0004 */
[----:B------:R1:W-:Y:S01]  /*12cd0*/  STL [R1+0x1f8], R26 ;  /* 0x0001f81a01007387 */ /* 0x0003e20000100800 */
[----:B------:R-:W-:-:S02]  /*12ce0*/  IMAD.MOV.U32 R4, RZ, RZ, R90 ;  /* 0x000000ffff047224 */ /* 0x000fc400078e005a */
[--C-:B------:R-:W-:Y:S01]  /*12cf0*/  @!P6 IMAD.IADD R22, R22, 0x1, -R7.reuse ;  /* 0x000000011616e824 */ /* 0x100fe200078e0a07 */
[----:B------:R-:W4:Y:S01]  /*12d00*/  LDL.LU R90, [R1+0x1bc] ;  /* 0x0001bc00015a7983 */ /* 0x000f220000300800 */
[----:B------:R-:W-:Y:S02]  /*12d10*/  @!P4 IMAD.IADD R3, R3, 0x1, -R7 ;  /* 0x000000010303c824 */ /* 0x000fe400078e0a07 */
[----:B0-----:R-:W-:Y:S01]  /*12d20*/  IMAD.MOV.U32 R28, RZ, RZ, R23 ;  /* 0x000000ffff1c7224 */ /* 0x001fe200078e0017 */
[----:B-1----:R-:W4:Y:S04]  /*12d30*/  LDL.LU R26, [R1+0x1b8] ;  /* 0x0001b800011a7983 */ /* 0x002f280000300800 */
[----:B------:R-:W4:Y:S04]  /*12d40*/  LDL.LU R23, [R1+0x1b4] ;  /* 0x0001b40001177983 */ /* 0x000f280000300800 */
[----:B------:R0:W-:Y:S04]  /*12d50*/  STL [R1+0x1f4], R32 ;  /* 0x0001f42001007387 */ /* 0x0001e80000100800 */
[----:B0-----:R-:W4:Y:S04]  /*12d60*/  LDL R32, [R1+0x6a4] ;  /* 0x0006a40001207983 */ /* 0x001f280000100800 */
[----:B------:R0:W-:Y:S04]  /*12d70*/  STL [R1+0x1f0], R22 ;  /* 0x0001f01601007387 */ /* 0x0001e80000100800 */
[----:B0-----:R-:W4:Y:S04]  /*12d80*/  LDL.LU R22, [R1+0x1b0] ;  /* 0x0001b00001167983 */ /* 0x001f280000300800 */
[----:B------:R0:W-:Y:S04]  /*12d90*/  STL [R1+0x1ec], R3 ;  /* 0x0001ec0301007387 */ /* 0x0001e80000100800 */
[----:B0-----:R-:W4:Y:S01]  /*12da0*/  LDL.LU R3, [R1+0x3688] ;  /* 0x0036880001037983 */ /* 0x001f220000300800 */
[----:B------:R-:W-:-:S02]  /*12db0*/  ISETP.GT.U32.AND P0, PT, R7, R8, PT ;  /* 0x000000080700720c */ /* 0x000fc40003f04070 */
[C---:B------:R-:W-:Y:S02]  /*12dc0*/  ISETP.GT.U32.AND P3, PT, R7.reuse, R11, PT ;  /* 0x0000000b0700720c */ /* 0x040fe40003f64070 */
[C---:B---3--:R-:W-:Y:S02]  /*12dd0*/  ISETP.GT.U32.AND P6, PT, R7.reuse, R30, PT ;  /* 0x0000001e0700720c */ /* 0x048fe40003fc4070 */
[C---:B------:R-:W-:Y:S02]  /*12de0*/  ISETP.GT.U32.AND P1, PT, R7.reuse, R33, PT ;  /* 0x000000210700720c */ /* 0x040fe40003f24070 */
[C---:B------:R-:W-:Y:S02]  /*12df0*/  ISETP.GT.U32.AND P2, PT, R7.reuse, R34, PT ;  /* 0x000000220700720c */ /* 0x040fe40003f44070 */
[C---:B------:R-:W-:Y:S02]  /*12e00*/  ISETP.GT.U32.AND P5, PT, R7.reuse, R31, PT ;  /* 0x0000001f0700720c */ /* 0x040fe40003fa4070 */
[C---:B------:R-:W-:Y:S01]  /*12e10*/  ISETP.GT.U32.AND P4, PT, R7.reuse, R27, PT ;  /* 0x0000001b0700720c */ /* 0x040fe20003f84070 */
[--C-:B------:R-:W-:Y:S01]  /*12e20*/  @!P0 IMAD.IADD R8, R8, 0x1, -R7.reuse ;  /* 0x0000000108088824 */ /* 0x100fe200078e0a07 */
[----:B------:R-:W-:Y:S01]  /*12e30*/  ISETP.GT.U32.AND P0, PT, R7, R25, PT ;  /* 0x000000190700720c */ /* 0x000fe20003f04070 */
[--C-:B------:R-:W-:Y:S01]  /*12e40*/  @!P3 IMAD.IADD R11, R11, 0x1, -R7.reuse ;  /* 0x000000010b0bb824 */ /* 0x100fe200078e0a07 */
[----:B------:R-:W-:Y:S01]  /*12e50*/  ISETP.GT.U32.AND P3, PT, R7, R24, PT ;  /* 0x000000180700720c */ /* 0x000fe20003f64070 */
[----:B------:R-:W-:-:S02]  /*12e60*/  @!P6 IMAD.IADD R30, R30, 0x1, -R7 ;  /* 0x000000011e1ee824 */ /* 0x000fc400078e0a07 */
[--C-:B------:R-:W-:Y:S02]  /*12e70*/  @!P1 IMAD.IADD R33, R33, 0x1, -R7.reuse ;  /* 0x0000000121219824 */ /* 0x100fe400078e0a07 */
[--C-:B------:R-:W-:Y:S01]  /*12e80*/  @!P2 IMAD.IADD R34, R34, 0x1, -R7.reuse ;  /* 0x000000012222a824 */ /* 0x100fe200078e0a07 */
[----:B------:R-:W-:Y:S01]  /*12e90*/  ISETP.GT.U32.AND P2, PT, R7, R21, PT ;  /* 0x000000150700720c */ /* 0x000fe20003f44070 */
[--C-:B------:R-:W-:Y:S01]  /*12ea0*/  @!P5 IMAD.IADD R31, R31, 0x1, -R7.reuse ;  /* 0x000000011f1fd824 */ /* 0x100fe200078e0a07 */
[----:B------:R-:W-:Y:S01]  /*12eb0*/  ISETP.GT.U32.AND P1, PT, R7, R33, PT ;  /* 0x000000210700720c */ /* 0x000fe20003f24070 */
[--C-:B------:R-:W-:Y:S02]  /*12ec0*/  @!P4 IMAD.IADD R27, R27, 0x1, -R7.reuse ;  /* 0x000000011b1bc824 */ /* 0x100fe400078e0a07 */
[--C-:B------:R-:W-:Y:S02]  /*12ed0*/  @!P0 IMAD.IADD R25, R25, 0x1, -R7.reuse ;  /* 0x0000000119198824 */ /* 0x100fe400078e0a07 */
[--C-:B------:R-:W-:Y:S01]  /*12ee0*/  @!P3 IMAD.IADD R24, R24, 0x1, -R7.reuse ;  /* 0x000000011818b824 */ /* 0x100fe200078e0a07 */
[----:B------:R0:W-:Y:S05]  /*12ef0*/  STL [R1+0x1e8], R8 ;  /* 0x0001e80801007387 */ /* 0x0001ea0000100800 */
[----:B------:R-:W-:-:S02]  /*12f00*/  @!P2 IMAD.IADD R21, R21, 0x1, -R7 ;  /* 0x000000011515a824 */ /* 0x000fc400078e0a07 */
[----:B------:R-:W-:Y:S01]  /*12f10*/  @!P1 IMAD.IADD R33, R33, 0x1, -R7 ;  /* 0x0000000121219824 */ /* 0x000fe200078e0a07 */
[----:B------:R-:W-:Y:S04]  /*12f20*/  STL [R1+0x1e4], R11 ;  /* 0x0001e40b01007387 */ /* 0x000fe80000100800 */
[----:B------:R1:W-:Y:S04]  /*12f30*/  STL [R1+0x1e0], R34 ;  /* 0x0001e02201007387 */ /* 0x0003e80000100800 */
[----:B------:R3:W-:Y:S01]  /*12f40*/  STL [R1+0x67c], R33 ;  /* 0x00067c2101007387 */ /* 0x0007e20000100800 */
[----:B------:R-:W-:-:S04]  /*12f50*/  IMAD.HI.U32 R2, R6, R89, RZ ;  /* 0x0000005906027227 */ /* 0x000fc800078e00ff */
[----:B------:R-:W-:-:S04]  /*12f60*/  IMAD.MOV R2, RZ, RZ, -R2 ;  /* 0x000000ffff027224 */ /* 0x000fc800078e0a02 */
[C---:B------:R-:W-:Y:S01]  /*12f70*/  IMAD R89, R7.reuse, R2, R89 ;  /* 0x0000000207597224 */ /* 0x040fe200078e0259 */
[C---:B--2---:R-:W-:Y:S02]  /*12f80*/  ISETP.GT.U32.AND P4, PT, R7.reuse, R36, PT ;  /* 0x000000240700720c */ /* 0x044fe40003f84070 */
[----:B----4-:R-:W-:-:S11]  /*12f90*/  ISETP.GT.U32.AND P0, PT, R7, R35, PT ;  /* 0x000000230700720c */ /* 0x010fd60003f04070 */
[--C-:B------:R-:W-:Y:S01]  /*12fa0*/  @!P4 IMAD.IADD R36, R36, 0x1, -R7.reuse ;  /* 0x000000012424c824 */ /* 0x100fe200078e0a07 */
[C---:B------:R-:W-:Y:S02]  /*12fb0*/  ISETP.GT.U32.AND P4, PT, R7.reuse, R30, PT ;  /* 0x0000001e0700720c */ /* 0x040fe40003f84070 */
[----:B------:R-:W-:Y:S01]  /*12fc0*/  ISETP.GT.U32.AND P3, PT, R7, R90, PT ;  /* 0x0000005a0700720c */ /* 0x000fe20003f64070 */
[----:B------:R-:W-:Y:S01]  /*12fd0*/  @!P0 IMAD.IADD R35, R35, 0x1, -R7 ;  /* 0x0000000123238824 */ /* 0x000fe200078e0a07 */
[C---:B------:R-:W-:Y:S02]  /*12fe0*/  ISETP.GT.U32.AND P0, PT, R7.reuse, R27, PT ;  /* 0x0000001b0700720c */ /* 0x040fe40003f04070 */
[C---:B------:R-:W-:Y:S02]  /*12ff0*/  ISETP.GT.U32.AND P2, PT, R7.reuse, R26, PT ;  /* 0x0000001a0700720c */ /* 0x040fe40003f44070 */
[C---:B------:R-:W-:Y:S02]  /*13000*/  ISETP.GT.U32.AND P1, PT, R7.reuse, R23, PT ;  /* 0x000000170700720c */ /* 0x040fe40003f24070 */
[----:B------:R-:W-:-:S05]  /*13010*/  ISETP.GT.U32.AND P5, PT, R7, R32, PT ;  /* 0x000000200700720c */ /* 0x000fca0003fa4070 */
[----:B------:R-:W-:Y:S01]  /*13020*/  @!P3 IMAD.IADD R90, R90, 0x1, -R7 ;  /* 0x000000015a5ab824 */ /* 0x000fe200078e0a07 */
[----:B------:R-:W-:-:S07]  /*13030*/  ISETP.GT.U32.AND P6, PT, R7, R3, PT ;  /* 0x000000030700720c */ /* 0x000fce0003fc4070 */
[----:B------:R-:W-:-:S06]  /*13040*/  @!P5 IMAD.IADD R32, R32, 0x1, -R7 ;  /* 0x000000012020d824 */ /* 0x000fcc00078e0a07 */
[--C-:B------:R-:W-:Y:S01]  /*13050*/  @!P6 IMAD.IADD R3, R3, 0x1, -R7.reuse ;  /* 0x000000010303e824 */ /* 0x100fe200078e0a07 */
[C---:B------:R-:W-:Y:S01]  /*13060*/  ISETP.GT.U32.AND P6, PT, R7.reuse, R31, PT ;  /* 0x0000001f0700720c */ /* 0x040fe20003fc4070 */
[----:B------:R2:W-:Y:S01]  /*13070*/  @!P5 STL [R1+0x6a4], R32 ;  /* 0x0006a4200100d387 */ /* 0x0005e20000100800 */
[C---:B------:R-:W-:Y:S02]  /*13080*/  ISETP.GT.U32.AND P5, PT, R7.reuse, R22, PT ;  /* 0x000000160700720c */ /* 0x040fe40003fa4070 */
[----:B------:R-:W-:Y:S01]  /*13090*/  ISETP.GT.U32.AND P3, PT, R7, R25, PT ;  /* 0x000000190700720c */ /* 0x000fe20003f64070 */
[----:B0-----:R-:W4:Y:S01]  /*130a0*/  LDL.LU R8, [R1+0x1ac] ;  /* 0x0001ac0001087983 */ /* 0x001f220000300800 */
[----:B------:R-:W-:-:S03]  /*130b0*/  @!P2 IMAD.IADD R26, R26, 0x1, -R7 ;  /* 0x000000011a1aa824 */ /* 0x000fc600078e0a07 */
[----:B-1----:R-:W4:Y:S04]  /*130c0*/  LDL.LU R34, [R1+0x1a8] ;  /* 0x0001a80001227983 */ /* 0x002f280000300800 */
[--C-:B------:R-:W-:Y:S01]  /*130d0*/  @!P6 IMAD.IADD R31, R31, 0x1, -R7.reuse ;  /* 0x000000011f1fe824 */ /* 0x100fe200078e0a07 */
[----:B---3--:R-:W3:Y:S01]  /*130e0*/  LDL.LU R33, [R1+0x1a4] ;  /* 0x0001a40001217983 */ /* 0x008ee20000300800 */
[----:B------:R-:W-:Y:S01]  /*130f0*/  ISETP.GT.U32.AND P2, PT, R7, R24, PT ;  /* 0x000000180700720c */ /* 0x000fe20003f44070 */
[--C-:B------:R-:W-:Y:S02]  /*13100*/  @!P1 IMAD.IADD R23, R23, 0x1, -R7.reuse ;  /* 0x0000000117179824 */ /* 0x100fe400078e0a07 */
[----:B------:R0:W-:Y:S01]  /*13110*/  STL [R1+0x1dc], R31 ;  /* 0x0001dc1f01007387 */ /* 0x0001e20000100800 */
[----:B------:R-:W-:Y:S01]  /*13120*/  @!P4 IMAD.IADD R30, R30, 0x1, -R7 ;  /* 0x000000011e1ec824 */ /* 0x000fe200078e0a07 */
[----:B------:R-:W-:-:S02]  /*13130*/  ISETP.GT.U32.AND P1, PT, R7, R21, PT ;  /* 0x000000150700720c */ /* 0x000fc40003f24070 */
[----:B--2---:R-:W2:Y:S01]  /*13140*/  LDL.LU R32, [R1+0x1a0] ;  /* 0x0001a00001207983 */ /* 0x004ea20000300800 */
[--C-:B------:R-:W-:Y:S02]  /*13150*/  @!P0 IMAD.IADD R27, R27, 0x1, -R7.reuse ;  /* 0x000000011b1b8824 */ /* 0x100fe400078e0a07 */
[--C-:B------:R-:W-:Y:S01]  /*13160*/  @!P5 IMAD.IADD R22, R22, 0x1, -R7.reuse ;  /* 0x000000011616d824 */ /* 0x100fe200078e0a07 */
[----:B------:R1:W-:Y:S01]  /*13170*/  STL [R1+0x1d8], R30 ;  /* 0x0001d81e01007387 */ /* 0x0003e20000100800 */
[----:B------:R-:W-:Y:S01]  /*13180*/  ISETP.GT.U32.AND P5, PT, R7, R3, PT ;  /* 0x000000030700720c */ /* 0x000fe20003fa4070 */
[----:B------:R-:W-:Y:S02]  /*13190*/  @!P3 IMAD.IADD R25, R25, 0x1, -R7 ;  /* 0x000000011919b824 */ /* 0x000fe400078e0a07 */
[----:B------:R-:W2:Y:S01]  /*131a0*/  LDL.LU R2, [R1+0x194] ;  /* 0x0001940001027983 */ /* 0x000ea20000300800 */
[----:B------:R-:W-:-:S03]  /*131b0*/  ISETP.GT.U32.AND P4, PT, R7, R36, PT ;  /* 0x000000240700720c */ /* 0x000fc60003f84070 */
[----:B------:R1:W-:Y:S01]  /*131c0*/  STL [R1+0x1d4], R27 ;  /* 0x0001d41b01007387 */ /* 0x0003e20000100800 */
[----:B------:R-:W-:-:S03]  /*131d0*/  ISETP.GT.U32.AND P0, PT, R7, R35, PT ;  /* 0x000000230700720c */ /* 0x000fc60003f04070 */
[----:B------:R-:W2:Y:S01]  /*131e0*/  LDL.LU R11, [R1+0x190] ;  /* 0x00019000010b7983 */ /* 0x000ea20000300800 */
[----:B------:R-:W-:-:S03]  /*131f0*/  ISETP.GT.U32.AND P3, PT, R7, R90, PT ;  /* 0x0000005a0700720c */ /* 0x000fc60003f64070 */
[----:B0-----:R-:W2:Y:S01]  /*13200*/  LDL.LU R31, [R1+0x18c] ;  /* 0x00018c00011f7983 */ /* 0x001ea20000300800 */
[----:B------:R-:W-:-:S03]  /*13210*/  @!P2 IMAD.IADD R24, R24, 0x1, -R7 ;  /* 0x000000011818a824 */ /* 0x000fc600078e0a07 */
[----:B------:R0:W-:Y:S01]  /*13220*/  STL [R1+0x1d0], R25 ;  /* 0x0001d01901007387 */ /* 0x0001e20000100800 */
[----:B------:R-:W-:-:S03]  /*13230*/  @!P1 IMAD.IADD R21, R21, 0x1, -R7 ;  /* 0x0000000115159824 */ /* 0x000fc600078e0a07 */
[----:B-1----:R-:W2:Y:S04]  /*13240*/  LDL.LU R30, [R1+0x188] ;  /* 0x00018800011e7983 */ /* 0x002ea80000300800 */
[----:B------:R-:W2:Y:S01]  /*13250*/  LDL.LU R27, [R1+0x184] ;  /* 0x00018400011b7983 */ /* 0x000ea20000300800 */
[----:B------:R-:W-:-:S03]  /*13260*/  @!P5 IMAD.IADD R3, R3, 0x1, -R7 ;  /* 0x000000010303d824 */ /* 0x000fc600078e0a07 */
[----:B------:R1:W-:Y:S01]  /*13270*/  STL [R1+0x1cc], R24 ;  /* 0x0001cc1801007387 */ /* 0x0003e20000100800 */
[----:B------:R-:W-:-:S03]  /*13280*/  @!P4 IMAD.IADD R36, R36, 0x1, -R7 ;  /* 0x000000012424c824 */ /* 0x000fc600078e0a07 */
[----:B------:R1:W-:Y:S01]  /*13290*/  STL [R1+0x1c8], R21 ;  /* 0x0001c81501007387 */ /* 0x0003e20000100800 */
[----:B------:R-:W-:-:S03]  /*132a0*/  @!P0 IMAD.IADD R35, R35, 0x1, -R7 ;  /* 0x0000000123238824 */ /* 0x000fc600078e0a07 */
[----:B0-----:R-:W2:Y:S01]  /*132b0*/  LDL.LU R25, [R1+0x180] ;  /* 0x0001800001197983 */ /* 0x001ea20000300800 */
[----:B------:R-:W-:-:S03]  /*132c0*/  @!P3 IMAD.IADD R90, R90, 0x1, -R7 ;  /* 0x000000015a5ab824 */ /* 0x000fc600078e0a07 */
[----:B-1----:R-:W2:Y:S01]  /*132d0*/  LDL.LU R24, [R1+0x17c] ;  /* 0x00017c0001187983 */ /* 0x002ea20000300800 */
[----:B------:R-:W-:-:S03]  /*132e0*/  VIADD R21, R0, 0x1e8 ;  /* 0x000001e800157836 */ /* 0x000fc60000000000 */
[----:B------:R-:W-:Y:S04]  /*132f0*/  STL [R1+0x3608], R3 ;  /* 0x0036080301007387 */ /* 0x000fe80000100800 */
[----:B------:R-:W-:Y:S04]  /*13300*/  STL [R1+0x994], R21 ;  /* 0x0009941501007387 */ /* 0x000fe80000100800 */
        /* <DEDUP_REMOVED lines=8> */
[----:B------:R-:W-:-:S09]  /*13390*/  ISETP.GT.U32.AND P1, PT, R7, R23, PT ;  /* 0x000000170700720c */ /* 0x000fd20003f24070 */
[--C-:B------:R-:W-:Y:S02]  /*133a0*/  @!P6 IMAD.IADD R22, R22, 0x1, -R7.reuse ;  /* 0x000000011616e824 */ /* 0x100fe400078e0a07 */
[--C-:B------:R-:W-:Y:S01]  /*133b0*/  @!P2 IMAD.IADD R26, R26, 0x1, -R7.reuse ;  /* 0x000000011a1aa824 */ /* 0x100fe200078e0a07 */
[----:B------:R-:W-:Y:S01]  /*133c0*/  ISETP.GT.U32.AND P2, PT, R7, R29, PT ;  /* 0x0000001d0700720c */ /* 0x000fe20003f44070 */
[----:B------:R-:W-:-:S03]  /*133d0*/  @!P1 IMAD.IADD R23, R23, 0x1, -R7 ;  /* 0x0000000117179824 */ /* 0x000fc600078e0a07 */
[----:B------:R-:W-:Y:S09]  /*133e0*/  STL [R1+0x1b8], R26 ;  /* 0x0001b81a01007387 */ /* 0x000ff20000100800 */
[----:B------:R-:W-:Y:S01]  /*133f0*/  @!P2 IMAD.IADD R29, R29, 0x1, -R7 ;  /* 0x000000011d1da824 */ /* 0x000fe200078e0a07 */
[----:B------:R0:W-:Y:S04]  /*13400*/  STL [R1+0x1b4], R23 ;  /* 0x0001b41701007387 */ /* 0x0001e80000100800 */
[----:B------:R1:W-:Y:S04]  /*13410*/  STL [R1+0x1b0], R22 ;  /* 0x0001b01601007387 */ /* 0x0003e80000100800 */
[----:B0-----:R-:W2:Y:S01]  /*13420*/  LDL.LU R23, [R1+0x178] ;  /* 0x0001780001177983 */ /* 0x001ea20000300800 */
[----:B-1----:R-:W-:-:S03]  /*13430*/  IMAD.MOV.U32 R22, RZ, RZ, R20 ;  /* 0x000000ffff167224 */ /* 0x002fc600078e0014 */
[----:B------:R-:W2:Y:S01]  /*13440*/  LDL.LU R26, [R1+0x174] ;  /* 0x00017400011a7983 */ /* 0x000ea20000300800 */
[C---:B----4-:R-:W-:Y:S02]  /*13450*/  ISETP.GT.U32.AND P5, PT, R7.reuse, R8, PT ;  /* 0x000000080700720c */ /* 0x050fe40003fa4070 */
[C---:B------:R-:W-:Y:S02]  /*13460*/  ISETP.GT.U32.AND P4, PT, R7.reuse, R34, PT ;  /* 0x000000220700720c */ /* 0x040fe40003f84070 */
[C---:B---3--:R-:W-:Y:S02]  /*13470*/  ISETP.GT.U32.AND P0, PT, R7.reuse, R33, PT ;  /* 0x000000210700720c */ /* 0x048fe40003f04070 */
[----:B--2---:R-:W-:-:S07]  /*13480*/  ISETP.GT.U32.AND P3, PT, R7, R32, PT ;  /* 0x000000200700720c */ /* 0x004fce0003f64070 */
[--C-:B------:R-:W-:Y:S02]  /*13490*/  @!P5 IMAD.IADD R8, R8, 0x1, -R7.reuse ;  /* 0x000000010808d824 */ /* 0x100fe400078e0a07 */
[--C-:B------:R-:W-:Y:S01]  /*134a0*/  @!P4 IMAD.IADD R34, R34, 0x1, -R7.reuse ;  /* 0x000000012222c824 */ /* 0x100fe200078e0a07 */
[----:B------:R-:W-:Y:S01]  /*134b0*/  ISETP.GT.U32.AND P6, PT, R7, R2, PT ;  /* 0x000000020700720c */ /* 0x000fe20003fc4070 */
[--C-:B------:R-:W-:Y:S01]  /*134c0*/  @!P0 IMAD.IADD R33, R33, 0x1, -R7.reuse ;  /* 0x0000000121218824 */ /* 0x100fe200078e0a07 */
[C---:B------:R-:W-:Y:S01]  /*134d0*/  ISETP.GT.U32.AND P5, PT, R7.reuse, R11, PT ;  /* 0x0000000b0700720c */ /* 0x040fe20003fa4070 */
[----:B------:R-:W-:Y:S01]  /*134e0*/  @!P3 IMAD.IADD R32, R32, 0x1, -R7 ;  /* 0x000000012020b824 */ /* 0x000fe200078e0a07 */
        /* <DEDUP_REMOVED lines=8> */
[C---:B------:R-:W-:Y:S01]  /*13570*/  ISETP.GT.U32.AND P4, PT, R7.reuse, R33, PT ;  /* 0x000000210700720c */ /* 0x040fe20003f84070 */
[--C-:B------:R-:W-:Y:S01]  /*13580*/  @!P0 IMAD.IADD R30, R30, 0x1, -R7.reuse ;  /* 0x000000011e1e8824 */ /* 0x100fe200078e0a07 */
[----:B------:R-:W-:Y:S01]  /*13590*/  ISETP.GT.U32.AND P0, PT, R7, R32, PT ;  /* 0x000000200700720c */ /* 0x000fe20003f04070 */
[----:B------:R-:W-:Y:S01]  /*135a0*/  @!P3 IMAD.IADD R27, R27, 0x1, -R7 ;  /* 0x000000011b1bb824 */ /* 0x000fe200078e0a07 */
[----:B------:R-:W-:-:S05]  /*135b0*/  ISETP.GT.U32.AND P3, PT, R7, R29, PT ;  /* 0x0000001d0700720c */ /* 0x000fca0003f64070 */
[--C-:B------:R-:W-:Y:S02]  /*135c0*/  @!P6 IMAD.IADD R8, R8, 0x1, -R7.reuse ;  /* 0x000000010808e824 */ /* 0x100fe400078e0a07 */
[--C-:B------:R-:W-:Y:S02]  /*135d0*/  @!P5 IMAD.IADD R34, R34, 0x1, -R7.reuse ;  /* 0x000000012222d824 */ /* 0x100fe400078e0a07 */
[--C-:B------:R-:W-:Y:S02]  /*135e0*/  @!P4 IMAD.IADD R33, R33, 0x1, -R7.reuse ;  /* 0x000000012121c824 */ /* 0x100fe400078e0a07 */
[--C-:B------:R-:W-:Y:S02]  /*135f0*/  @!P0 IMAD.IADD R32, R32, 0x1, -R7.reuse ;  /* 0x0000000120208824 */ /* 0x100fe400078e0a07 */
[----:B------:R-:W-:Y:S02]  /*13600*/  @!P3 IMAD.IADD R29, R29, 0x1, -R7 ;  /* 0x000000011d1db824 */ /* 0x000fe400078e0a07 */
[----:B------:R-:W-:Y:S01]  /*13610*/  IMAD.MOV.U32 R20, RZ, RZ, R90 ;  /* 0x000000ffff147224 */ /* 0x000fe200078e005a */
[----:B------:R-:W-:-:S02]  /*13620*/  IABS R90, R21 ;  /* 0x00000015005a7213 */ /* 0x000fc40000000000 */
[----:B------:R-:W2:Y:S04]  /*13630*/  LDL.LU R21, [R1+0x170] ;  /* 0x0001700001157983 */ /* 0x000ea80000300800 */
[----:B------:R-:W-:Y:S04]  /*13640*/  STL [R1+0x1ac], R8 ;  /* 0x0001ac0801007387 */ /* 0x000fe80000100800 */
[----:B------:R0:W-:Y:S04]  /*13650*/  STL [R1+0x1a8], R34 ;  /* 0x0001a82201007387 */ /* 0x0001e80000100800 */
[----:B0-----:R-:W3:Y:S04]  /*13660*/  LDL.LU R34, [R1+0x160] ;  /* 0x0001600001227983 */ /* 0x001ee80000300800 */
[----:B------:R0:W-:Y:S04]  /*13670*/  STL [R1+0x1a4], R33 ;  /* 0x0001a42101007387 */ /* 0x0001e80000100800 */
[----:B0-----:R-:W4:Y:S04]  /*13680*/  LDL.LU R33, [R1+0x15c] ;  /* 0x00015c0001217983 */ /* 0x001f280000300800 */
[----:B------:R0:W-:Y:S04]  /*13690*/  STL [R1+0x1a0], R32 ;  /* 0x0001a02001007387 */ /* 0x0001e80000100800 */
[----:B------:R1:W-:Y:S04]  /*136a0*/  STL [R1+0x19c], R29 ;  /* 0x00019c1d01007387 */ /* 0x0003e80000100800 */
[----:B0-----:R-:W4:Y:S04]  /*136b0*/  LDL.LU R32, [R1+0x158] ;  /* 0x0001580001207983 */ /* 0x001f280000300800 */
[----:B------:R-:W4:Y:S04]  /*136c0*/  LDL.LU R3, [R1+0x154] ;  /* 0x0001540001037983 */ /* 0x000f280000300800 */
[----:B------:R-:W4:Y:S04]  /*136d0*/  LDL.LU R8, [R1+0x150] ;  /* 0x0001500001087983 */ /* 0x000f280000300800 */
[----:B-1----:R-:W4:Y:S01]  /*136e0*/  LDL.LU R29, [R1+0x14c] ;  /* 0x00014c00011d7983 */ /* 0x002f220000300800 */
[----:B------:R-:W-:-:S02]  /*136f0*/  ISETP.GT.U32.AND P1, PT, R7, R28, PT ;  /* 0x0000001c0700720c */ /* 0x000fc40003f24070 */
[----:B------:R-:W-:-:S11]  /*13700*/  ISETP.GT.U32.AND P2, PT, R7, R25, PT ;  /* 0x000000190700720c */ /* 0x000fd60003f44070 */
[--C-:B------:R-:W-:Y:S01]  /*13710*/  @!P1 IMAD.IADD R28, R28, 0x1, -R7.reuse ;  /* 0x000000011c1c9824 */ /* 0x100fe200078e0a07 */
[----:B------:R-:W-:Y:S01]  /*13720*/  ISETP.GT.U32.AND P1, PT, R7, R24, PT ;  /* 0x000000180700720c */ /* 0x000fe20003f24070 */
[----:B------:R-:W-:Y:S01]  /*13730*/  @!P2 IMAD.IADD R25, R25, 0x1, -R7 ;  /* 0x000000011919a824 */ /* 0x000fe200078e0a07 */
[C---:B------:R-:W-:Y:S02]  /*13740*/  ISETP.GT.U32.AND P5, PT, R7.reuse, R11, PT ;  /* 0x0000000b0700720c */ /* 0x040fe40003fa4070 */
[C---:B------:R-:W-:Y:S02]  /*13750*/  ISETP.GT.U32.AND P2, PT, R7.reuse, R28, PT ;  /* 0x0000001c0700720c */ /* 0x040fe40003f44070 */
[----:B------:R-:W-:-:S07]  /*13760*/  ISETP.GT.U32.AND P4, PT, R7, R31, PT ;  /* 0x0000001f0700720c */ /* 0x000fce0003f84070 */
[--C-:B------:R-:W-:Y:S01]  /*13770*/  @!P1 IMAD.IADD R24, R24, 0x1, -R7.reuse ;  /* 0x0000000118189824 */ /* 0x100fe200078e0a07 */
[C---:B------:R-:W-:Y:S02]  /*13780*/  ISETP.GT.U32.AND P1, PT, R7.reuse, R2, PT ;  /* 0x000000020700720c */ /* 0x040fe40003f24070 */
[C---:B------:R-:W-:Y:S02]  /*13790*/  ISETP.GT.U32.AND P0, PT, R7.reuse, R30, PT ;  /* 0x0000001e0700720c */ /* 0x040fe40003f04070 */
[----:B------:R-:W-:Y:S01]  /*137a0*/  ISETP.GT.U32.AND P6, PT, R7, R24, PT ;  /* 0x000000180700720c */ /* 0x000fe20003fc4070 */
[--C-:B------:R-:W-:Y:S01]  /*137b0*/  @!P5 IMAD.IADD R11, R11, 0x1, -R7.reuse ;  /* 0x000000010b0bd824 */ /* 0x100fe200078e0a07 */
[C---:B------:R-:W-:Y:S01]  /*137c0*/  ISETP.GT.U32.AND P3, PT, R7.reuse, R27, PT ;  /* 0x0000001b0700720c */ /* 0x040fe20003f64070 */
[--C-:B------:R-:W-:Y:S01]  /*137d0*/  @!P2 IMAD.IADD R28, R28, 0x1, -R7.reuse ;  /* 0x000000011c1ca824 */ /* 0x100fe200078e0a07 */
[----:B------:R-:W-:Y:S01]  /*137e0*/  ISETP.GT.U32.AND P5, PT, R7, R26, PT ;  /* 0x0000001a0700720c */ /* 0x000fe20003fa4070 */
[----:B------:R-:W-:-:S04]  /*137f0*/  @!P4 IMAD.IADD R31, R31, 0x1, -R7 ;  /* 0x000000011f1fc824 */ /* 0x000fc800078e0a07 */
[--C-:B------:R-:W-:Y:S01]  /*13800*/  @!P1 IMAD.IADD R2, R2, 0x1, -R7.reuse ;  /* 0x0000000102029824 */ /* 0x100fe200078e0a07 */
[C---:B------:R-:W-:Y:S01]  /*13810*/  ISETP.GT.U32.AND P1, PT, R7.reuse, R23, PT ;  /* 0x000000170700720c */ /* 0x040fe20003f24070 */
[--C-:B------:R-:W-:Y:S01]  /*13820*/  @!P0 IMAD.IADD R30, R30, 0x1, -R7.reuse ;  /* 0x000000011e1e8824 */ /* 0x100fe200078e0a07 */
[C---:B------:R-:W-:Y:S01]  /*13830*/  ISETP.GT.U32.AND P0, PT, R7.reuse, R91, PT ;  /* 0x0000005b0700720c */ /* 0x040fe20003f04070 */
[----:B------:R0:W-:Y:S01]  /*13840*/  STL [R1+0x198], R28 ;  /* 0x0001981c01007387 */ /* 0x0001e20000100800 */
[--C-:B------:R-:W-:Y:S01]  /*13850*/  @!P6 IMAD.IADD R24, R24, 0x1, -R7.reuse ;  /* 0x000000011818e824 */ /* 0x100fe200078e0a07 */
[----:B------:R-:W-:Y:S01]  /*13860*/  ISETP.GT.U32.AND P2, PT, R7, R25, PT ;  /* 0x000000190700720c */ /* 0x000fe20003f44070 */
[--C-:B------:R-:W-:Y:S01]  /*13870*/  @!P3 IMAD.IADD R27, R27, 0x1, -R7.reuse ;  /* 0x000000011b1bb824 */ /* 0x100fe200078e0a07 */
[----:B0-----:R-:W4:Y:S06]  /*13880*/  LDL.LU R28, [R1+0x148] ;  /* 0x00014800011c7983 */ /* 0x001f2c0000300800 */
[--C-:B------:R-:W-:Y:S01]  /*13890*/  @!P1 IMAD.IADD R23, R23, 0x1, -R7.reuse ;  /* 0x0000000117179824 */ /* 0x100fe200078e0a07 */
[----:B------:R-:W-:Y:S01]  /*138a0*/  ISETP.GT.U32.AND P3, PT, R7, R20, PT ;  /* 0x000000140700720c */ /* 0x000fe20003f64070 */
[----:B------:R-:W-:-:S02]  /*138b0*/  @!P5 IMAD.IADD R26, R26, 0x1, -R7 ;  /* 0x000000011a1ad824 */ /* 0x000fc400078e0a07 */
[--C-:B------:R-:W-:Y:S01]  /*138c0*/  @!P0 IMAD.IADD R91, R91, 0x1, -R7.reuse ;  /* 0x000000015b5b8824 */ /* 0x100fe200078e0a07 */
[----:B------:R-:W-:Y:S01]  /*138d0*/  STL [R1+0x194], R2 ;  /* 0x0001940201007387 */ /* 0x000fe20000100800 */
[----:B------:R-:W-:-:S03]  /*138e0*/  @!P2 IMAD.IADD R25, R25, 0x1, -R7 ;  /* 0x000000011919a824 */ /* 0x000fc600078e0a07 */
[----:B------:R0:W-:Y:S05]  /*138f0*/  STL [R1+0x190], R11 ;  /* 0x0001900b01007387 */ /* 0x0001ea0000100800 */
[----:B------:R-:W-:Y:S01]  /*13900*/  @!P3 IMAD.IADD R20, R20, 0x1, -R7 ;  /* 0x000000011414b824 */ /* 0x000fe200078e0a07 */
[----:B------:R-:W-:Y:S04]  /*13910*/  STL [R1+0x18c], R31 ;  /* 0x00018c1f01007387 */ /* 0x000fe80000100800 */
[----:B------:R1:W-:Y:S04]  /*13920*/  STL [R1+0x188], R30 ;  /* 0x0001881e01007387 */ /* 0x0003e80000100800 */
[----:B------:R-:W-:Y:S04]  /*13930*/  STL [R1+0x184], R27 ;  /* 0x0001841b01007387 */ /* 0x000fe80000100800 */
[----:B------:R1:W-:Y:S04]  /*13940*/  STL [R1+0x180], R25 ;  /* 0x0001801901007387 */ /* 0x0003e80000100800 */
[----:B------:R1:W-:Y:S04]  /*13950*/  STL [R1+0x17c], R24 ;  /* 0x00017c1801007387 */ /* 0x0003e80000100800 */
[----:B0-----:R-:W4:Y:S04]  /*13960*/  LDL.LU R11, [R1+0x144] ;  /* 0x00014400010b7983 */ /* 0x001f280000300800 */
[----:B-1----:R-:W4:Y:S04]  /*13970*/  LDL.LU R30, [R1+0x140] ;  /* 0x00014000011e7983 */ /* 0x002f280000300800 */
[----:B------:R-:W4:Y:S04]  /*13980*/  LDL.LU R25, [R1+0x13c] ;  /* 0x00013c0001197983 */ /* 0x000f280000300800 */
[----:B------:R-:W4:Y:S01]  /*13990*/  LDL.LU R24, [R1+0x138] ;  /* 0x0001380001187983 */ /* 0x000f220000300800 */
[----:B------:R-:W-:-:S13]  /*139a0*/  ISETP.GT.U32.AND P2, PT, R7, R17, PT ;  /* 0x000000110700720c */ /* 0x000fda0003f44070 */
[----:B------:R-:W-:Y:S02]  /*139b0*/  @!P2 IMAD.IADD R17, R17, 0x1, -R7 ;  /* 0x000000011111a824 */ /* 0x000fe400078e0a07 */
[----:B------:R-:W-:Y:S01]  /*139c0*/  IMAD.MOV.U32 R27, RZ, RZ, R18 ;  /* 0x000000ffff1b7224 */ /* 0x000fe200078e0012 */
[----:B--2---:R-:W-:-:S13]  /*139d0*/  ISETP.GT.U32.AND P4, PT, R7, R21, PT ;  /* 0x000000150700720c */ /* 0x004fda0003f84070 */
[----:B------:R-:W-:Y:S01]  /*139e0*/  @!P4 IMAD.IADD R21, R21, 0x1, -R7 ;  /* 0x000000011515c824 */ /* 0x000fe200078e0a07 */
[C---:B---3--:R-:W-:Y:S02]  /*139f0*/  ISETP.GT.U32.AND P6, PT, R7.reuse, R34, PT ;  /* 0x000000220700720c */ /* 0x048fe40003fc4070 */
[----:B----4-:R-:W-:-:S11]  /*13a00*/  ISETP.GT.U32.AND P1, PT, R7, R33, PT ;  /* 0x000000210700720c */ /* 0x010fd60003f24070 */
[--C-:B------:R-:W-:Y:S01]  /*13a10*/  @!P6 IMAD.IADD R34, R34, 0x1, -R7.reuse ;  /* 0x000000012222e824 */ /* 0x100fe200078e0a07 */
[C---:B------:R-:W-:Y:S02]  /*13a20*/  ISETP.GT.U32.AND P6, PT, R7.reuse, R23, PT ;  /* 0x000000170700720c */ /* 0x040fe40003fc4070 */
[C---:B------:R-:W-:Y:S02]  /*13a30*/  ISETP.GT.U32.AND P5, PT, R7.reuse, R32, PT ;  /* 0x000000200700720c */ /* 0x040fe40003fa4070 */
[C---:B------:R-:W-:Y:S02]  /*13a40*/  ISETP.GT.U32.AND P4, PT, R7.reuse, R3, PT ;  /* 0x000000030700720c */ /* 0x040fe40003f84070 */
[----:B------:R-:W-:Y:S01]  /*13a50*/  ISETP.GT.U32.AND P0, PT, R7, R8, PT ;  /* 0x000000080700720c */ /* 0x000fe20003f04070 */
[----:B------:R-:W-:Y:S01]  /*13a60*/  @!P1 IMAD.IADD R33, R33, 0x1, -R7 ;  /* 0x0000000121219824 */ /* 0x000fe200078e0a07 */
[----:B------:R-:W-:-:S07]  /*13a70*/  ISETP.GT.U32.AND P1, PT, R7, R26, PT ;  /* 0x0000001a0700720c */ /* 0x000fce0003f24070 */
[--C-:B------:R-:W-:Y:S01]  /*13a80*/  @!P5 IMAD.IADD R32, R32, 0x1, -R7.reuse ;  /* 0x000000012020d824 */ /* 0x100fe200078e0a07 */
[----:B------:R-:W-:Y:S01]  /*13a90*/  ISETP.GT.U32.AND P5, PT, R7, R21, PT ;  /* 0x000000150700720c */ /* 0x000fe20003fa4070 */
[--C-:B------:R-:W-:Y:S01]  /*13aa0*/  @!P4 IMAD.IADD R3, R3, 0x1, -R7.reuse ;  /* 0x000000010303c824 */ /* 0x100fe200078e0a07 */
[C---:B------:R-:W-:Y:S01]  /*13ab0*/  ISETP.GT.U32.AND P4, PT, R7.reuse, R91, PT ;  /* 0x0000005b0700720c */ /* 0x040fe20003f84070 */
[--C-:B------:R-:W-:Y:S01]  /*13ac0*/  @!P0 IMAD.IADD R8, R8, 0x1, -R7.reuse ;  /* 0x0000000108088824 */ /* 0x100fe200078e0a07 */
[----:B------:R-:W-:Y:S01]  /*13ad0*/  ISETP.GT.U32.AND P0, PT, R7, R20, PT ;  /* 0x000000140700720c */ /* 0x000fe20003f04070 */
[--C-:B------:R-:W-:Y:S02]  /*13ae0*/  @!P6 IMAD.IADD R23, R23, 0x1, -R7.reuse ;  /* 0x000000011717e824 */ /* 0x100fe400078e0a07 */
[----:B------:R-:W-:-:S06]  /*13af0*/  @!P1 IMAD.IADD R26, R26, 0x1, -R7 ;  /* 0x000000011a1a9824 */ /* 0x000fcc00078e0a07 */
[--C-:B------:R-:W-:Y:S01]  /*13b00*/  @!P5 IMAD.IADD R21, R21, 0x1, -R7.reuse ;  /* 0x000000011515d824 */ /* 0x100fe200078e0a07 */
[----:B------:R0:W-:Y:S01]  /*13b10*/  STL [R1+0x178], R23 ;  /* 0x0001781701007387 */ /* 0x0001e20000100800 */
[--C-:B------:R-:W-:Y:S02]  /*13b20*/  @!P4 IMAD.IADD R91, R91, 0x1, -R7.reuse ;  /* 0x000000015b5bc824 */ /* 0x100fe400078e0a07 */
[----:B------:R-:W-:Y:S01]  /*13b30*/  @!P0 IMAD.IADD R20, R20, 0x1, -R7 ;  /* 0x0000000114148824 */ /* 0x000fe200078e0a07 */
[----:B0-----:R-:W2:Y:S04]  /*13b40*/  LDL.LU R23, [R1+0x134] ;  /* 0x0001340001177983 */ /* 0x001ea80000300800 */
[----:B------:R-:W-:Y:S04]  /*13b50*/  STL [R1+0x174], R26 ;  /* 0x0001741a01007387 */ /* 0x000fe80000100800 */
[----:B------:R-:W3:Y:S04]  /*13b60*/  LDL.LU R31, [R1+0x12c] ;  /* 0x00012c00011f7983 */ /* 0x000ee80000300800 */
[----:B------:R-:W-:Y:S04]  /*13b70*/  STL [R1+0x170], R21 ;  /* 0x0001701501007387 */ /* 0x000fe80000100800 */
[----:B------:R0:W-:Y:S04]  /*13b80*/  STL [R1+0x16c], R91 ;  /* 0x00016c5b01007387 */ /* 0x0001e80000100800 */
[----:B0-----:R-:W4:Y:S04]  /*13b90*/  LDL.LU R91, [R1+0x128] ;  /* 0x00012800015b7983 */ /* 0x001f280000300800 */
[----:B------:R0:W-:Y:S04]  /*13ba0*/  STL [R1+0x168], R20 ;  /* 0x0001681401007387 */ /* 0x0001e80000100800 */
[----:B------:R-:W2:Y:S04]  /*13bb0*/  LDL.LU R21, [R1+0x124] ;  /* 0x0001240001157983 */ /* 0x000ea80000300800 */
[----:B0-----:R-:W2:Y:S01]  /*13bc0*/  LDL.LU R20, [R1+0x120] ;  /* 0x0001200001147983 */ /* 0x001ea20000300800 */
[----:B------:R-:W-:-:S13]  /*13bd0*/  ISETP.GT.U32.AND P3, PT, R7, R29, PT ;  /* 0x0000001d0700720c */ /* 0x000fda0003f64070 */
[----:B------:R-:W-:Y:S01]  /*13be0*/  @!P3 IMAD.IADD R29, R29, 0x1, -R7 ;  /* 0x000000011d1db824 */ /* 0x000fe200078e0a07 */
[----:B------:R-:W-:Y:S01]  /*13bf0*/  ISETP.GT.U32.AND P3, PT, R7, R17, PT ;  /* 0x000000110700720c */ /* 0x000fe20003f64070 */
[----:B------:R-:W-:Y:S02]  /*13c00*/  IMAD.MOV.U32 R26, RZ, RZ, R19 ;  /* 0x000000ffff1a7224 */ /* 0x000fe400078e0013 */
[----:B------:R-:W2:Y:S04]  /*13c10*/  LDL.LU R19, [R1+0x11c] ;  /* 0x00011c0001137983 */ /* 0x000ea80000300800 */
[----:B------:R-:W2:Y:S06]  /*13c20*/  LDL.LU R18, [R1+0x118] ;  /* 0x0001180001127983 */ /* 0x000eac0000300800 */
[----:B------:R-:W-:-:S05]  /*13c30*/  @!P3 IMAD.IADD R17, R17, 0x1, -R7 ;  /* 0x000000011111b824 */ /* 0x000fca00078e0a07 */
[----:B------:R0:W-:Y:S04]  /*13c40*/  STL [R1+0x164], R17 ;  /* 0x0001641101007387 */ /* 0x0001e80000100800 */
[----:B0-----:R-:W2:Y:S01]  /*13c50*/  LDL.LU R17, [R1+0x114] ;  /* 0x0001140001117983 */ /* 0x001ea20000300800 */
[C---:B------:R-:W-:Y:S02]  /*13c60*/  ISETP.GT.U32.AND P2, PT, R7.reuse, R28, PT ;  /* 0x0000001c0700720c */ /* 0x040fe40003f44070 */
        /* <DEDUP_REMOVED lines=11> */
[----:B------:R-:W-:Y:S01]  /*13d20*/  ISETP.GT.U32.AND P2, PT, R7, R11, PT ;  /* 0x0000000b0700720c */ /* 0x000fe20003f44070 */
[--C-:B------:R-:W-:Y:S02]  /*13d30*/  @!P4 IMAD.IADD R3, R3, 0x1, -R7.reuse ;  /* 0x000000010303c824 */ /* 0x100fe400078e0a07 */
[--C-:B------:R-:W-:Y:S01]  /*13d40*/  @!P6 IMAD.IADD R28, R28, 0x1, -R7.reuse ;  /* 0x000000011c1ce824 */ /* 0x100fe200078e0a07 */
[C---:B------:R-:W-:Y:S01]  /*13d50*/  ISETP.GT.U32.AND P4, PT, R7.reuse, R24, PT ;  /* 0x000000180700720c */ /* 0x040fe20003f84070 */
[--C-:B------:R-:W-:Y:S01]  /*13d60*/  @!P1 IMAD.IADD R30, R30, 0x1, -R7.reuse ;  /* 0x000000011e1e9824 */ /* 0x100fe200078e0a07 */
[----:B------:R-:W-:Y:S01]  /*13d70*/  ISETP.GT.U32.AND P0, PT, R7, R8, PT ;  /* 0x000000080700720c */ /* 0x000fe20003f04070 */
[----:B------:R-:W-:Y:S01]  /*13d80*/  @!P5 IMAD.IADD R25, R25, 0x1, -R7 ;  /* 0x000000011919d824 */ /* 0x000fe200078e0a07 */
[----:B------:R-:W-:-:S05]  /*13d90*/  ISETP.GT.U32.AND P3, PT, R7, R29, PT ;  /* 0x0000001d0700720c */ /* 0x000fca0003f64070 */
[--C-:B------:R-:W-:Y:S01]  /*13da0*/  @!P2 IMAD.IADD R11, R11, 0x1, -R7.reuse ;  /* 0x000000010b0ba824 */ /* 0x100fe200078e0a07 */
[----:B------:R0:W-:Y:S03]  /*13db0*/  STL [R1+0x160], R34 ;  /* 0x0001602201007387 */ /* 0x0001e60000100800 */
[--C-:B------:R-:W-:Y:S02]  /*13dc0*/  @!P4 IMAD.IADD R24, R24, 0x1, -R7.reuse ;  /* 0x000000011818c824 */ /* 0x100fe400078e0a07 */
[--C-:B------:R-:W-:Y:S02]  /*13dd0*/  @!P0 IMAD.IADD R8, R8, 0x1, -R7.reuse ;  /* 0x0000000108088824 */ /* 0x100fe400078e0a07 */
[----:B------:R-:W-:Y:S01]  /*13de0*/  @!P3 IMAD.IADD R29, R29, 0x1, -R7 ;  /* 0x000000011d1db824 */ /* 0x000fe200078e0a07 */
[----:B0-----:R-:W2:Y:S04]  /*13df0*/  LDL.LU R34, [R1+0x3678] ;  /* 0x0036780001227983 */ /* 0x001ea80000300800 */
[----:B------:R0:W-:Y:S01]  /*13e00*/  STL [R1+0x15c], R33 ;  /* 0x00015c2101007387 */ /* 0x0001e20000100800 */
[----:B------:R-:W-:-:S03]  /*13e10*/  IMAD.HI.U32 R2, R6, R90, RZ ;  /* 0x0000005a06027227 */ /* 0x000fc600078e00ff */
[----:B0-----:R-:W2:Y:S04]  /*13e20*/  LDL.LU R33, [R1+0x3674] ;  /* 0x0036740001217983 */ /* 0x001ea80000300800 */
[----:B------:R0:W-:Y:S04]  /*13e30*/  STL [R1+0x158], R32 ;  /* 0x0001582001007387 */ /* 0x0001e80000100800 */
[----:B0-----:R-:W2:Y:S04]  /*13e40*/  LDL.LU R32, [R1+0x3670] ;  /* 0x0036700001207983 */ /* 0x001ea80000300800 */
[----:B------:R-:W-:Y:S04]  /*13e50*/  STL [R1+0x154], R3 ;  /* 0x0001540301007387 */ /* 0x000fe80000100800 */
[----:B------:R0:W-:Y:S04]  /*13e60*/  STL [R1+0x150], R8 ;  /* 0x0001500801007387 */ /* 0x0001e80000100800 */
[----:B------:R1:W-:Y:S04]  /*13e70*/  STL [R1+0x14c], R29 ;  /* 0x00014c1d01007387 */ /* 0x0003e80000100800 */
[----:B------:R1:W-:Y:S04]  /*13e80*/  STL [R1+0x148], R28 ;  /* 0x0001481c01007387 */ /* 0x0003e80000100800 */
[----:B0-----:R-:W2:Y:S04]  /*13e90*/  LDL.LU R8, [R1+0x110] ;  /* 0x0001100001087983 */ /* 0x001ea80000300800 */
[----:B-1----:R-:W2:Y:S04]  /*13ea0*/  LDL.LU R29, [R1+0x10c] ;  /* 0x00010c00011d7983 */ /* 0x002ea80000300800 */
[----:B------:R-:W2:Y:S01]  /*13eb0*/  LDL.LU R28, [R1+0x108] ;  /* 0x00010800011c7983 */ /* 0x000ea20000300800 */
[----:B------:R-:W-:-:S04]  /*13ec0*/  IMAD.MOV R2, RZ, RZ, -R2 ;  /* 0x000000ffff027224 */ /* 0x000fc800078e0a02 */
[C---:B------:R-:W-:Y:S01]  /*13ed0*/  IMAD R90, R7.reuse, R2, R90 ;  /* 0x00000002075a7224 */ /* 0x040fe200078e025a */
[----:B------:R-:W-:-:S13]  /*13ee0*/  ISETP.GT.U32.AND P3, PT, R7, R22, PT ;  /* 0x000000160700720c */ /* 0x000fda0003f64070 */
[----:B------:R-:W-:Y:S02]  /*13ef0*/  @!P3 IMAD.IADD R22, R22, 0x1, -R7 ;  /* 0x000000011616b824 */ /* 0x000fe400078e0a07 */
[----:B------:R-:W-:Y:S01]  /*13f00*/  VIADD R3, R0, 0x1f0 ;  /* 0x000001f000037836 */ /* 0x000fe20000000000 */
[C---:B---3--:R-:W-:Y:S02]  /*13f10*/  ISETP.GT.U32.AND P6, PT, R7.reuse, R31, PT ;  /* 0x0000001f0700720c */ /* 0x048fe40003fc4070 */
[C---:B----4-:R-:W-:Y:S02]  /*13f20*/  ISETP.GT.U32.AND P2, PT, R7.reuse, R91, PT ;  /* 0x0000005b0700720c */ /* 0x050fe40003f44070 */
[C---:B--2---:R-:W-:Y:S02]  /*13f30*/  ISETP.GT.U32.AND P1, PT, R7.reuse, R21, PT ;  /* 0x000000150700720c */ /* 0x044fe40003f24070 */
[----:B------:R-:W-:-:S07]  /*13f40*/  ISETP.GT.U32.AND P5, PT, R7, R20, PT ;  /* 0x000000140700720c */ /* 0x000fce0003fa4070 */
[--C-:B------:R-:W-:Y:S01]  /*13f50*/  @!P6 IMAD.IADD R31, R31, 0x1, -R7.reuse ;  /* 0x000000011f1fe824 */ /* 0x100fe200078e0a07 */
[----:B------:R-:W-:Y:S01]  /*13f60*/  ISETP.GT.U32.AND P6, PT, R7, R11, PT ;  /* 0x0000000b0700720c */ /* 0x000fe20003fc4070 */
        /* <DEDUP_REMOVED lines=8> */
[----:B------:R-:W-:Y:S01]  /*13ff0*/  STL [R1+0x144], R11 ;  /* 0x0001440b01007387 */ /* 0x000fe20000100800 */
[----:B------:R-:W-:-:S03]  /*14000*/  @!P1 IMAD.IADD R25, R25, 0x1, -R7 ;  /* 0x0000000119199824 */ /* 0x000fc600078e0a07 */
[----:B------:R0:W-:Y:S01]  /*14010*/  STL [R1+0x140], R30 ;  /* 0x0001401e01007387 */ /* 0x0001e20000100800 */
[--C-:B------:R-:W-:Y:S01]  /*14020*/  @!P5 IMAD.IADD R24, R24, 0x1, -R7.reuse ;  /* 0x000000011818d824 */ /* 0x100fe200078e0a07 */
[C---:B------:R-:W-:Y:S02]  /*14030*/  ISETP.GT.U32.AND P0, PT, R7.reuse, R23, PT ;  /* 0x000000170700720c */ /* 0x040fe40003f04070 */
[----:B0-----:R-:W2:Y:S04]  /*14040*/  LDL.LU R30, [R1+0xf8] ;  /* 0x0000f800011e7983 */ /* 0x001ea80000300800 */
[----:B------:R-:W3:Y:S04]  /*14050*/  LDL.LU R2, [R1+0xf4] ;  /* 0x0000f40001027983 */ /* 0x000ee80000300800 */
[----:B------:R0:W-:Y:S04]  /*14060*/  STL [R1+0x13c], R25 ;  /* 0x00013c1901007387 */ /* 0x0001e80000100800 */
[----:B------:R1:W-:Y:S04]  /*14070*/  STL [R1+0x138], R24 ;  /* 0x0001381801007387 */ /* 0x0003e80000100800 */
[----:B------:R-:W4:Y:S04]  /*14080*/  LDL.LU R11, [R1+0xf0] ;  /* 0x0000f000010b7983 */ /* 0x000f280000300800 */
[----:B0-----:R-:W4:Y:S04]  /*14090*/  LDL.LU R25, [R1+0xec] ;  /* 0x0000ec0001197983 */ /* 0x001f280000300800 */
[----:B-1----:R-:W4:Y:S01]  /*140a0*/  LDL.LU R24, [R1+0xe8] ;  /* 0x0000e80001187983 */ /* 0x002f220000300800 */
[----:B------:R-:W-:Y:S01]  /*140b0*/  ISETP.GT.U32.AND P4, PT, R7, R19, PT ;  /* 0x000000130700720c */ /* 0x000fe20003f84070 */
[----:B------:R-:W-:Y:S01]  /*140c0*/  @!P0 IMAD.IADD R23, R23, 0x1, -R7 ;  /* 0x0000000117178824 */ /* 0x000fe200078e0a07 */
[----:B------:R-:W-:-:S02]  /*140d0*/  ISETP.GT.U32.AND P0, PT, R7, R18, PT ;  /* 0x000000120700720c */ /* 0x000fc40003f04070 */
[----:B------:R-:W-:-:S09]  /*140e0*/  ISETP.GT.U32.AND P3, PT, R7, R17, PT ;  /* 0x000000110700720c */ /* 0x000fd20003f64070 */
[--C-:B------:R-:W-:Y:S01]  /*140f0*/  @!P4 IMAD.IADD R19, R19, 0x1, -R7.reuse ;  /* 0x000000011313c824 */ /* 0x100fe200078e0a07 */
[C---:B------:R-:W-:Y:S01]  /*14100*/  ISETP.GT.U32.AND P4, PT, R7.reuse, R23, PT ;  /* 0x000000170700720c */ /* 0x040fe20003f84070 */
[--C-:B------:R-:W-:Y:S01]  /*14110*/  @!P0 IMAD.IADD R18, R18, 0x1, -R7.reuse ;  /* 0x0000000112128824 */ /* 0x100fe200078e0a07 */
[----:B------:R-:W-:Y:S01]  /*14120*/  ISETP.GT.U32.AND P0, PT, R7, R22, PT ;  /* 0x000000160700720c */ /* 0x000fe20003f04070 */
[----:B------:R-:W-:Y:S01]  /*14130*/  @!P3 IMAD.IADD R17, R17, 0x1, -R7 ;  /* 0x000000011111b824 */ /* 0x000fe200078e0a07 */
[C---:B------:R-:W-:Y:S02]  /*14140*/  ISETP.GT.U32.AND P3, PT, R7.reuse, R31, PT ;  /* 0x0000001f0700720c */ /* 0x040fe40003f64070 */
[----:B------:R-:W-:-:S07]  /*14150*/  ISETP.GT.U32.AND P2, PT, R7, R91, PT ;  /* 0x0000005b0700720c */ /* 0x000fce0003f44070 */
[--C-:B------:R-:W-:Y:S02]  /*14160*/  @!P4 IMAD.IADD R23, R23, 0x1, -R7.reuse ;  /* 0x000000011717c824 */ /* 0x100fe400078e0a07 */
[--C-:B------:R-:W-:Y:S02]  /*14170*/  @!P0 IMAD.IADD R22, R22, 0x1, -R7.reuse ;  /* 0x0000000116168824 */ /* 0x100fe400078e0a07 */
[--C-:B------:R-:W-:Y:S01]  /*14180*/  @!P3 IMAD.IADD R31, R31, 0x1, -R7.reuse ;  /* 0x000000011f1fb824 */ /* 0x100fe200078e0a07 */
[----:B------:R0:W-:Y:S01]  /*14190*/  STL [R1+0x134], R23 ;  /* 0x0001341701007387 */ /* 0x0001e20000100800 */
[----:B------:R-:W-:-:S03]  /*141a0*/  @!P2 IMAD.IADD R91, R91, 0x1, -R7 ;  /* 0x000000015b5ba824 */ /* 0x000fc600078e0a07 */
[----:B0-----:R-:W4:Y:S04]  /*141b0*/  LDL.LU R23, [R1+0xe4] ;  /* 0x0000e40001177983 */ /* 0x001f280000300800 */
[----:B------:R0:W-:Y:S04]  /*141c0*/  STL [R1+0x130], R22 ;  /* 0x0001301601007387 */ /* 0x0001e80000100800 */
[----:B0-----:R-:W4:Y:S04]  /*141d0*/  LDL.LU R22, [R1+0xe0] ;  /* 0x0000e00001167983 */ /* 0x001f280000300800 */
[----:B------:R0:W-:Y:S04]  /*141e0*/  STL [R1+0x12c], R31 ;  /* 0x00012c1f01007387 */ /* 0x0001e80000100800 */
[----:B0-----:R-:W4:Y:S04]  /*141f0*/  LDL.LU R31, [R1+0x366c] ;  /* 0x00366c00011f7983 */ /* 0x001f280000300800 */
[----:B------:R-:W-:Y:S04]  /*14200*/  STL [R1+0x9b8], R3 ;  /* 0x0009b80301007387 */ /* 0x000fe80000100800 */
        /* <DEDUP_REMOVED lines=11> */
[----:B------:R-:W-:Y:S01]  /*142c0*/  ISETP.GT.U32.AND P5, PT, R7, R27, PT ;  /* 0x0000001b0700720c */ /* 0x000fe20003fa4070 */
[--C-:B------:R-:W-:Y:S02]  /*142d0*/  @!P6 IMAD.IADD R17, R17, 0x1, -R7.reuse ;  /* 0x000000011111e824 */ /* 0x100fe400078e0a07 */
[--C-:B------:R-:W-:Y:S02]  /*142e0*/  @!P3 IMAD.IADD R8, R8, 0x1, -R7.reuse ;  /* 0x000000010808b824 */ /* 0x100fe400078e0a07 */
[--C-:B------:R-:W-:Y:S02]  /*142f0*/  @!P2 IMAD.IADD R29, R29, 0x1, -R7.reuse ;  /* 0x000000011d1da824 */ /* 0x100fe400078e0a07 */
[----:B------:R-:W-:Y:S01]  /*14300*/  @!P4 IMAD.IADD R19, R19, 0x1, -R7 ;  /* 0x000000011313c824 */ /* 0x000fe200078e0a07 */
[----:B------:R-:W-:-:S03]  /*14310*/  ISETP.GT.U32.AND P4, PT, R7, R26, PT ;  /* 0x0000001a0700720c */ /* 0x000fc60003f84070 */
[--C-:B------:R-:W-:Y:S01]  /*14320*/  @!P1 IMAD.IADD R28, R28, 0x1, -R7.reuse ;  /* 0x000000011c1c9824 */ /* 0x100fe200078e0a07 */
[----:B------:R-:W-:Y:S01]  /*14330*/  ISETP.GT.U32.AND P0, PT, R7, R18, PT ;  /* 0x000000120700720c */ /* 0x000fe20003f04070 */
[--C-:B------:R-:W-:Y:S01]  /*14340*/  @!P5 IMAD.IADD R27, R27, 0x1, -R7.reuse ;  /* 0x000000011b1bd824 */ /* 0x100fe200078e0a07 */
[----:B------:R0:W-:Y:S07]  /*14350*/  STL [R1+0x124], R21 ;  /* 0x0001241501007387 */ /* 0x0001ee0000100800 */
[--C-:B------:R-:W-:Y:S01]  /*14360*/  @!P4 IMAD.IADD R26, R26, 0x1, -R7.reuse ;  /* 0x000000011a1ac824 */ /* 0x100fe200078e0a07 */
[----:B------:R-:W-:Y:S03]  /*14370*/  STL [R1+0x120], R20 ;  /* 0x0001201401007387 */ /* 0x000fe60000100800 */
[----:B------:R-:W-:Y:S01]  /*14380*/  @!P0 IMAD.IADD R18, R18, 0x1, -R7 ;  /* 0x0000000112128824 */ /* 0x000fe200078e0a07 */
[----:B------:R-:W-:Y:S04]  /*14390*/  STL [R1+0x11c], R19 ;  /* 0x00011c1301007387 */ /* 0x000fe80000100800 */
[----:B------:R1:W-:Y:S04]  /*143a0*/  STL [R1+0x118], R18 ;  /* 0x0001181201007387 */ /* 0x0003e80000100800 */
[----:B------:R1:W-:Y:S04]  /*143b0*/  STL [R1+0x114], R17 ;  /* 0x0001141101007387 */ /* 0x0003e80000100800 */
[----:B0-----:R-:W4:Y:S04]  /*143c0*/  LDL.LU R21, [R1+0xdc] ;  /* 0x0000dc0001157983 */ /* 0x001f280000300800 */
[----:B-1----:R-:W4:Y:S04]  /*143d0*/  LDL.LU R18, [R1+0xd8] ;  /* 0x0000d80001127983 */ /* 0x002f280000300800 */
[----:B------:R-:W4:Y:S01]  /*143e0*/  LDL.LU R17, [R1+0xd4] ;  /* 0x0000d40001117983 */ /* 0x000f220000300800 */
[----:B------:R-:W-:-:S03]  /*143f0*/  IMAD.MOV.U32 R19, RZ, RZ, R16 ;  /* 0x000000ffff137224 */ /* 0x000fc600078e0010 */
[----:B------:R-:W4:Y:S01]  /*14400*/  LDL.LU R16, [R1+0xd0] ;  /* 0x0000d00001107983 */ /* 0x000f220000300800 */
[----:B------:R-:W-:Y:S01]  /*14410*/  IMAD.MOV.U32 R20, RZ, RZ, R15 ;  /* 0x000000ffff147224 */ /* 0x000fe200078e000f */
[C---:B--2---:R-:W-:Y:S02]  /*14420*/  ISETP.GT.U32.AND P6, PT, R7.reuse, R30, PT ;  /* 0x0000001e0700720c */ /* 0x044fe40003fc4070 */
[C---:B---3--:R-:W-:Y:S02]  /*14430*/  ISETP.GT.U32.AND P3, PT, R7.reuse, R2, PT ;  /* 0x000000020700720c */ /* 0x048fe40003f64070 */
[C---:B----4-:R-:W-:Y:S02]  /*14440*/  ISETP.GT.U32.AND P2, PT, R7.reuse, R11, PT ;  /* 0x0000000b0700720c */ /* 0x050fe40003f44070 */
[C---:B------:R-:W-:Y:S02]  /*14450*/  ISETP.GT.U32.AND P1, PT, R7.reuse, R25, PT ;  /* 0x000000190700720c */ /* 0x040fe40003f24070 */
[----:B------:R-:W-:-:S05]  /*14460*/  ISETP.GT.U32.AND P5, PT, R7, R24, PT ;  /* 0x000000180700720c */ /* 0x000fca0003fa4070 */
[--C-:B------:R-:W-:Y:S01]  /*14470*/  @!P6 IMAD.IADD R30, R30, 0x1, -R7.reuse ;  /* 0x000000011e1ee824 */ /* 0x100fe200078e0a07 */
[C---:B------:R-:W-:Y:S01]  /*14480*/  ISETP.GT.U32.AND P6, PT, R7.reuse, R8, PT ;  /* 0x000000080700720c */ /* 0x040fe20003fc4070 */
[--C-:B------:R-:W-:Y:S01]  /*14490*/  @!P3 IMAD.IADD R2, R2, 0x1, -R7.reuse ;  /* 0x000000010202b824 */ /* 0x100fe200078e0a07 */
[----:B------:R-:W-:Y:S01]  /*144a0*/  ISETP.GT.U32.AND P3, PT, R7, R29, PT ;  /* 0x0000001d0700720c */ /* 0x000fe20003f64070 */
[--C-:B------:R-:W-:Y:S01]  /*144b0*/  @!P2 IMAD.IADD R11, R11, 0x1, -R7.reuse ;  /* 0x000000010b0ba824 */ /* 0x100fe200078e0a07 */
        /* <DEDUP_REMOVED lines=8> */
[----:B------:R-:W-:Y:S01]  /*14540*/  STL [R1+0x110], R8 ;  /* 0x0001100801007387 */ /* 0x000fe20000100800 */
[----:B------:R-:W-:-:S03]  /*14550*/  @!P1 IMAD.IADD R27, R27, 0x1, -R7 ;  /* 0x000000011b1b9824 */ /* 0x000fc600078e0a07 */
[----:B------:R0:W-:Y:S01]  /*14560*/  STL [R1+0x10c], R29 ;  /* 0x00010c1d01007387 */ /* 0x0001e20000100800 */
[----:B------:R-:W-:-:S03]  /*14570*/  @!P5 IMAD.IADD R26, R26, 0x1, -R7 ;  /* 0x000000011a1ad824 */ /* 0x000fc600078e0a07 */
[----:B------:R1:W-:Y:S04]  /*14580*/  STL [R1+0x108], R28 ;  /* 0x0001081c01007387 */ /* 0x0003e80000100800 */
[----:B------:R2:W-:Y:S04]  /*14590*/  STL [R1+0x104], R27 ;  /* 0x0001041b01007387 */ /* 0x0005e80000100800 */
[----:B0-----:R-:W3:Y:S04]  /*145a0*/  LDL.LU R29, [R1+0xc4] ;  /* 0x0000c400011d7983 */ /* 0x001ee80000300800 */
[----:B-1----:R-:W4:Y:S04]  /*145b0*/  LDL.LU R28, [R1+0xc0] ;  /* 0x0000c000011c7983 */ /* 0x002f280000300800 */
[----:B--2---:R-:W2:Y:S04]  /*145c0*/  LDL.LU R27, [R1+0xbc] ;  /* 0x0000bc00011b7983 */ /* 0x004ea80000300800 */
[----:B------:R0:W-:Y:S04]  /*145d0*/  STL [R1+0x100], R26 ;  /* 0x0001001a01007387 */ /* 0x0001e80000100800 */
[----:B0-----:R-:W2:Y:S01]  /*145e0*/  LDL.LU R26, [R1+0xb8] ;  /* 0x0000b800011a7983 */ /* 0x001ea20000300800 */
[----:B------:R-:W-:Y:S01]  /*145f0*/  IMAD.MOV.U32 R15, RZ, RZ, R91 ;  /* 0x000000ffff0f7224 */ /* 0x000fe200078e005b */
[----:B------:R-:W-:-:S02]  /*14600*/  IABS R91, R3 ;  /* 0x00000003005b7213 */ /* 0x000fc40000000000 */
[----:B------:R-:W2:Y:S01]  /*14610*/  LDL.LU R3, [R1+0xb4] ;  /* 0x0000b40001037983 */ /* 0x000ea20000300800 */
[C---:B------:R-:W-:Y:S02]  /*14620*/  ISETP.GT.U32.AND P0, PT, R7.reuse, R13, PT ;  /* 0x0000000d0700720c */ /* 0x040fe40003f04070 */
[----:B------:R-:W-:Y:S01]  /*14630*/  ISETP.GT.U32.AND P4, PT, R7, R23, PT ;  /* 0x000000170700720c */ /* 0x000fe20003f84070 */
[----:B------:R-:W2:Y:S10]  /*14640*/  LDL.LU R8, [R1+0xb0] ;  /* 0x0000b00001087983 */ /* 0x000eb40000300800 */
[----:B------:R-:W-:Y:S01]  /*14650*/  @!P0 IMAD.IADD R13, R13, 0x1, -R7 ;  /* 0x000000010d0d8824 */ /* 0x000fe200078e0a07 */
[----:B------:R-:W-:-:S02]  /*14660*/  ISETP.GT.U32.AND P0, PT, R7, R22, PT ;  /* 0x000000160700720c */ /* 0x000fc40003f04070 */
[----:B------:R-:W-:Y:S01]  /*14670*/  ISETP.GT.U32.AND P3, PT, R7, R2, PT ;  /* 0x000000020700720c */ /* 0x000fe20003f64070 */
[----:B------:R-:W-:Y:S01]  /*14680*/  @!P4 IMAD.IADD R23, R23, 0x1, -R7 ;  /* 0x000000011717c824 */ /* 0x000fe200078e0a07 */
[C---:B------:R-:W-:Y:S02]  /*14690*/  ISETP.GT.U32.AND P2, PT, R7.reuse, R11, PT ;  /* 0x0000000b0700720c */ /* 0x040fe40003f44070 */
[----:B------:R-:W-:-:S07]  /*146a0*/  ISETP.GT.U32.AND P4, PT, R7, R13, PT ;  /* 0x0000000d0700720c */ /* 0x000fce0003f84070 */
[--C-:B------:R-:W-:Y:S01]  /*146b0*/  @!P0 IMAD.IADD R22, R22, 0x1, -R7.reuse ;  /* 0x0000000116168824 */ /* 0x100fe200078e0a07 */
[C---:B------:R-:W-:Y:S02]  /*146c0*/  ISETP.GT.U32.AND P0, PT, R7.reuse, R30, PT ;  /* 0x0000001e0700720c */ /* 0x040fe40003f04070 */
[C---:B------:R-:W-:Y:S01]  /*146d0*/  ISETP.GT.U32.AND P1, PT, R7.reuse, R25, PT ;  /* 0x000000190700720c */ /* 0x040fe20003f24070 */
[--C-:B------:R-:W-:Y:S01]  /*146e0*/  @!P3 IMAD.IADD R2, R2, 0x1, -R7.reuse ;  /* 0x000000010202b824 */ /* 0x100fe200078e0a07 */
[----:B------:R-:W-:Y:S01]  /*146f0*/  ISETP.GT.U32.AND P6, PT, R7, R22, PT ;  /* 0x000000160700720c */ /* 0x000fe20003fc4070 */
[--C-:B------:R-:W-:Y:S02]  /*14700*/  @!P2 IMAD.IADD R11, R11, 0x1, -R7.reuse ;  /* 0x000000010b0ba824 */ /* 0x100fe400078e0a07 */
[----:B------:R-:W-:-:S06]  /*14710*/  @!P4 IMAD.IADD R13, R13, 0x1, -R7 ;  /* 0x000000010d0dc824 */ /* 0x000fcc00078e0a07 */
[----:B------:R-:W-:Y:S01]  /*14720*/  @!P0 IMAD.IADD R30, R30, 0x1, -R7 ;  /* 0x000000011e1e8824 */ /* 0x000fe200078e0a07 */
[----:B------:R0:W-:Y:S01]  /*14730*/  STL [R1+0xfc], R13 ;  /* 0x0000fc0d01007387 */ /* 0x0001e20000100800 */
[----:B------:R-:W-:-:S03]  /*14740*/  ISETP.GT.U32.AND P0, PT, R7, R21, PT ;  /* 0x000000150700720c */ /* 0x000fc60003f04070 */
[----:B0-----:R-:W2:Y:S01]  /*14750*/  LDL.LU R13, [R1+0xac] ;  /* 0x0000ac00010d7983 */ /* 0x001ea20000300800 */
[C---:B------:R-:W-:Y:S02]  /*14760*/  ISETP.GT.U32.AND P3, PT, R7.reuse, R18, PT ;  /* 0x000000120700720c */ /* 0x040fe40003f64070 */
[----:B------:R-:W-:Y:S01]  /*14770*/  ISETP.GT.U32.AND P2, PT, R7, R17, PT ;  /* 0x000000110700720c */ /* 0x000fe20003f44070 */
[--C-:B------:R-:W-:Y:S02]  /*14780*/  @!P1 IMAD.IADD R25, R25, 0x1, -R7.reuse ;  /* 0x0000000119199824 */ /* 0x100fe400078e0a07 */
[----:B------:R-:W-:Y:S01]  /*14790*/  @!P6 IMAD.IADD R22, R22, 0x1, -R7 ;  /* 0x000000011616e824 */ /* 0x000fe200078e0a07 */
[----:B------:R-:W-:-:S03]  /*147a0*/  ISETP.GT.U32.AND P1, PT, R7, R16, PT ;  /* 0x000000100700720c */ /* 0x000fc60003f24070 */
[----:B------:R-:W-:Y:S01]  /*147b0*/  @!P0 IMAD.IADD R21, R21, 0x1, -R7 ;  /* 0x0000000115158824 */ /* 0x000fe200078e0a07 */
[----:B------:R-:W-:-:S03]  /*147c0*/  ISETP.GT.U32.AND P5, PT, R7, R24, PT ;  /* 0x000000180700720c */ /* 0x000fc60003fa4070 */
[--C-:B------:R-:W-:Y:S01]  /*147d0*/  @!P3 IMAD.IADD R18, R18, 0x1, -R7.reuse ;  /* 0x000000011212b824 */ /* 0x100fe200078e0a07 */
[----:B------:R-:W-:Y:S01]  /*147e0*/  ISETP.GT.U32.AND P4, PT, R7, R23, PT ;  /* 0x000000170700720c */ /* 0x000fe20003f84070 */
[----:B------:R-:W-:-:S04]  /*147f0*/  @!P2 IMAD.IADD R17, R17, 0x1, -R7 ;  /* 0x000000011111a824 */ /* 0x000fc800078e0a07 */
[----:B------:R-:W-:-:S04]  /*14800*/  @!P1 IMAD.IADD R16, R16, 0x1, -R7 ;  /* 0x0000000110109824 */ /* 0x000fc800078e0a07 */
[--C-:B------:R-:W-:Y:S01]  /*14810*/  @!P5 IMAD.IADD R24, R24, 0x1, -R7.reuse ;  /* 0x000000011818d824 */ /* 0x100fe200078e0a07 */
[----:B------:R-:W-:Y:S01]  /*14820*/  ISETP.GT.U32.AND P5, PT, R7, R15, PT ;  /* 0x0000000f0700720c */ /* 0x000fe20003fa4070 */
[----:B------:R0:W-:Y:S02]  /*14830*/  STL [R1+0xf8], R30 ;  /* 0x0000f81e01007387 */ /* 0x0001e40000100800 */
[--C-:B------:R-:W-:Y:S02]  /*14840*/  @!P4 IMAD.IADD R23, R23, 0x1, -R7.reuse ;  /* 0x000000011717c824 */ /* 0x100fe400078e0a07 */
[----:B0-----:R-:W2:Y:S04]  /*14850*/  LDL.LU R30, [R1+0x3664] ;  /* 0x00366400011e7983 */ /* 0x001ea80000300800 */
[----:B------:R-:W-:Y:S04]  /*14860*/  STL [R1+0xf4], R2 ;  /* 0x0000f40201007387 */ /* 0x000fe80000100800 */
[----:B------:R-:W-:Y:S04]  /*14870*/  STL [R1+0xf0], R11 ;  /* 0x0000f00b01007387 */ /* 0x000fe80000100800 */
[----:B------:R0:W-:Y:S04]  /*14880*/  STL [R1+0xec], R25 ;  /* 0x0000ec1901007387 */ /* 0x0001e80000100800 */
[----:B------:R1:W-:Y:S04]  /*14890*/  STL [R1+0xe8], R24 ;  /* 0x0000e81801007387 */ /* 0x0003e80000100800 */
[----:B------:R1:W-:Y:S04]  /*148a0*/  STL [R1+0xe4], R23 ;  /* 0x0000e41701007387 */ /* 0x0003e80000100800 */
[----:B------:R1:W-:Y:S04]  /*148b0*/  STL [R1+0xe0], R22 ;  /* 0x0000e01601007387 */ /* 0x0003e80000100800 */
[----:B0-----:R-:W2:Y:S01]  /*148c0*/  LDL.LU R25, [R1+0xa8] ;  /* 0x0000a80001197983 */ /* 0x001ea20000300800 */
[----:B------:R-:W-:-:S03]  /*148d0*/  @!P5 IMAD.IADD R15, R15, 0x1, -R7 ;  /* 0x000000010f0fd824 */ /* 0x000fc600078e0a07 */
[----:B-1----:R-:W2:Y:S04]  /*148e0*/  LDL.LU R24, [R1+0xa4] ;  /* 0x0000a40001187983 */ /* 0x002ea80000300800 */
[----:B------:R-:W2:Y:S04]  /*148f0*/  LDL.LU R23, [R1+0xa0] ;  /* 0x0000a00001177983 */ /* 0x000ea80000300800 */
[----:B------:R-:W2:Y:S01]  /*14900*/  LDL.LU R22, [R1+0x9c] ;  /* 0x00009c0001167983 */ /* 0x000ea20000300800 */
[----:B------:R-:W-:Y:S01]  /*14910*/  IMAD.MOV.U32 R11, RZ, RZ, R20 ;  /* 0x000000ffff0b7224 */ /* 0x000fe200078e0014 */
[----:B---3--:R-:W-:-:S02]  /*14920*/  ISETP.GT.U32.AND P6, PT, R7, R29, PT ;  /* 0x0000001d0700720c */ /* 0x008fc40003fc4070 */
[C---:B----4-:R-:W-:Y:S02]  /*14930*/  ISETP.GT.U32.AND P0, PT, R7.reuse, R28, PT ;  /* 0x0000001c0700720c */ /* 0x050fe40003f04070 */
[C---:B--2---:R-:W-:Y:S02]  /*14940*/  ISETP.GT.U32.AND P3, PT, R7.reuse, R27, PT ;  /* 0x0000001b0700720c */ /* 0x044fe40003f64070 */
        /* <DEDUP_REMOVED lines=10> */
[--C-:B------:R-:W-:Y:S02]  /*149f0*/  @!P0 IMAD.IADD R18, R18, 0x1, -R7.reuse ;  /* 0x0000000112128824 */ /* 0x100fe400078e0a07 */
[--C-:B------:R-:W-:Y:S01]  /*14a00*/  @!P3 IMAD.IADD R17, R17, 0x1, -R7.reuse ;  /* 0x000000011111b824 */ /* 0x100fe200078e0a07 */
[----:B------:R0:W-:Y:S01]  /*14a10*/  STL [R1+0xdc], R21 ;  /* 0x0000dc1501007387 */ /* 0x0001e20000100800 */
[----:B------:R-:W-:Y:S01]  /*14a20*/  ISETP.GT.U32.AND P1, PT, R7, R3, PT ;  /* 0x000000030700720c */ /* 0x000fe20003f24070 */
[--C-:B------:R-:W-:Y:S02]  /*14a30*/  @!P2 IMAD.IADD R16, R16, 0x1, -R7.reuse ;  /* 0x000000011010a824 */ /* 0x100fe400078e0a07 */
[----:B------:R1:W-:Y:S04]  /*14a40*/  STL [R1+0xd8], R18 ;  /* 0x0000d81201007387 */ /* 0x0003e80000100800 */
[----:B------:R2:W-:Y:S04]  /*14a50*/  STL [R1+0xd4], R17 ;  /* 0x0000d41101007387 */ /* 0x0005e80000100800 */
[----:B------:R3:W-:Y:S02]  /*14a60*/  STL [R1+0xd0], R16 ;  /* 0x0000d01001007387 */ /* 0x0007e40000100800 */
[--C-:B------:R-:W-:Y:S01]  /*14a70*/  @!P1 IMAD.IADD R3, R3, 0x1, -R7.reuse ;  /* 0x0000000103039824 */ /* 0x100fe200078e0a07 */
[----:B------:R-:W-:Y:S01]  /*14a80*/  ISETP.GT.U32.AND P1, PT, R7, R15, PT ;  /* 0x0000000f0700720c */ /* 0x000fe20003f24070 */
[----:B0-----:R-:W4:Y:S04]  /*14a90*/  LDL.LU R21, [R1+0x90] ;  /* 0x0000900001157983 */ /* 0x001f280000300800 */
[----:B------:R-:W4:Y:S04]  /*14aa0*/  LDL.LU R20, [R1+0x8c] ;  /* 0x00008c0001147983 */ /* 0x000f280000300800 */
[----:B-1----:R-:W4:Y:S04]  /*14ab0*/  LDL.LU R18, [R1+0x88] ;  /* 0x0000880001127983 */ /* 0x002f280000300800 */
[----:B--2---:R-:W2:Y:S01]  /*14ac0*/  LDL.LU R17, [R1+0x84] ;  /* 0x0000840001117983 */ /* 0x004ea20000300800 */
[----:B------:R-:W-:-:S05]  /*14ad0*/  @!P1 IMAD.IADD R15, R15, 0x1, -R7 ;  /* 0x000000010f0f9824 */ /* 0x000fca00078e0a07 */
[----:B------:R0:W-:Y:S04]  /*14ae0*/  STL [R1+0xcc], R15 ;  /* 0x0000cc0f01007387 */ /* 0x0001e80000100800 */
[----:B---3--:R-:W3:Y:S01]  /*14af0*/  LDL.LU R16, [R1+0x80] ;  /* 0x0000800001107983 */ /* 0x008ee20000300800 */
[C---:B------:R-:W-:Y:S02]  /*14b00*/  ISETP.GT.U32.AND P4, PT, R7.reuse, R14, PT ;  /* 0x0000000e0700720c */ /* 0x040fe40003f84070 */
[C---:B------:R-:W-:Y:S02]  /*14b10*/  ISETP.GT.U32.AND P5, PT, R7.reuse, R8, PT ;  /* 0x000000080700720c */ /* 0x040fe40003fa4070 */
[C---:B------:R-:W-:Y:S01]  /*14b20*/  ISETP.GT.U32.AND P0, PT, R7.reuse, R28, PT ;  /* 0x0000001c0700720c */ /* 0x040fe20003f04070 */
[----:B0-----:R-:W3:Y:S08]  /*14b30*/  LDL.LU R15, [R1+0x7c] ;  /* 0x00007c00010f7983 */ /* 0x001ef00000300800 */
[--C-:B------:R-:W-:Y:S01]  /*14b40*/  @!P4 IMAD.IADD R14, R14, 0x1, -R7.reuse ;  /* 0x000000010e0ec824 */ /* 0x100fe200078e0a07 */
[----:B------:R-:W-:Y:S01]  /*14b50*/  ISETP.GT.U32.AND P4, PT, R7, R13, PT ;  /* 0x0000000d0700720c */ /* 0x000fe20003f84070 */
[----:B------:R-:W-:-:S03]  /*14b60*/  @!P5 IMAD.IADD R8, R8, 0x1, -R7 ;  /* 0x000000010808d824 */ /* 0x000fc600078e0a07 */
[C---:B------:R-:W-:Y:S02]  /*14b70*/  ISETP.GT.U32.AND P5, PT, R7.reuse, R14, PT ;  /* 0x0000000e0700720c */ /* 0x040fe40003fa4070 */
[----:B------:R-:W-:-:S07]  /*14b80*/  ISETP.GT.U32.AND P3, PT, R7, R27, PT ;  /* 0x0000001b0700720c */ /* 0x000fce0003f64070 */
[--C-:B------:R-:W-:Y:S01]  /*14b90*/  @!P4 IMAD.IADD R13, R13, 0x1, -R7.reuse ;  /* 0x000000010d0dc824 */ /* 0x100fe200078e0a07 */
[C---:B------:R-:W-:Y:S01]  /*14ba0*/  ISETP.GT.U32.AND P4, PT, R7.reuse, R29, PT ;  /* 0x0000001d0700720c */ /* 0x040fe20003f84070 */
[--C-:B------:R-:W-:Y:S01]  /*14bb0*/  @!P0 IMAD.IADD R28, R28, 0x1, -R7.reuse ;  /* 0x000000011c1c8824 */ /* 0x100fe200078e0a07 */
[C---:B------:R-:W-:Y:S02]  /*14bc0*/  ISETP.GT.U32.AND P2, PT, R7.reuse, R26, PT ;  /* 0x0000001a0700720c */ /* 0x040fe40003f44070 */
[----:B------:R-:W-:Y:S01]  /*14bd0*/  ISETP.GT.U32.AND P6, PT, R7, R13, PT ;  /* 0x0000000d0700720c */ /* 0x000fe20003fc4070 */
[--C-:B------:R-:W-:Y:S02]  /*14be0*/  @!P5 IMAD.IADD R14, R14, 0x1, -R7.reuse ;  /* 0x000000010e0ed824 */ /* 0x100fe400078e0a07 */
[----:B------:R-:W-:-:S06]  /*14bf0*/  @!P3 IMAD.IADD R27, R27, 0x1, -R7 ;  /* 0x000000011b1bb824 */ /* 0x000fcc00078e0a07 */
[--C-:B------:R-:W-:Y:S01]  /*14c00*/  @!P4 IMAD.IADD R29, R29, 0x1, -R7.reuse ;  /* 0x000000011d1dc824 */ /* 0x100fe200078e0a07 */
[----:B------:R0:W-:Y:S01]  /*14c10*/  STL [R1+0xc8], R14 ;  /* 0x0000c80e01007387 */ /* 0x0001e20000100800 */
[----:B------:R-:W-:Y:S02]  /*14c20*/  ISETP.GT.U32.AND P1, PT, R7, R3, PT ;  /* 0x000000030700720c */ /* 0x000fe40003f24070 */
[--C-:B------:R-:W-:Y:S01]  /*14c30*/  @!P6 IMAD.IADD R13, R13, 0x1, -R7.reuse ;  /* 0x000000010d0de824 */ /* 0x100fe200078e0a07 */
[----:B0-----:R-:W3:Y:S01]  /*14c40*/  LDL.LU R14, [R1+0x78] ;  /* 0x00007800010e7983 */ /* 0x001ee20000300800 */
[--C-:B------:R-:W-:Y:S01]  /*14c50*/  @!P2 IMAD.IADD R26, R26, 0x1, -R7.reuse ;  /* 0x000000011a1aa824 */ /* 0x100fe200078e0a07 */
[----:B------:R-:W-:Y:S02]  /*14c60*/  ISETP.GT.U32.AND P5, PT, R7, R8, PT ;  /* 0x000000080700720c */ /* 0x000fe40003fa4070 */
[----:B------:R0:W-:Y:S06]  /*14c70*/  STL [R1+0xc4], R29 ;  /* 0x0000c41d01007387 */ /* 0x0001ec0000100800 */
[----:B------:R-:W-:Y:S01]  /*14c80*/  @!P1 IMAD.IADD R3, R3, 0x1, -R7 ;  /* 0x0000000103039824 */ /* 0x000fe200078e0a07 */
[C---:B------:R-:W-:Y:S01]  /*14c90*/  ISETP.GT.U32.AND P4, PT, R7.reuse, R25, PT ;  /* 0x000000190700720c */ /* 0x040fe20003f84070 */
[----:B0-----:R-:W3:Y:S01]  /*14ca0*/  LDL.LU R29, [R1+0x3660] ;  /* 0x00366000011d7983 */ /* 0x001ee20000300800 */
[----:B------:R-:W-:-:S02]  /*14cb0*/  ISETP.GT.U32.AND P0, PT, R7, R24, PT ;  /* 0x000000180700720c */ /* 0x000fc40003f04070 */
[C---:B------:R-:W-:Y:S02]  /*14cc0*/  ISETP.GT.U32.AND P3, PT, R7.reuse, R23, PT ;  /* 0x000000170700720c */ /* 0x040fe40003f64070 */
[----:B------:R-:W-:-:S07]  /*14cd0*/  ISETP.GT.U32.AND P2, PT, R7, R22, PT ;  /* 0x000000160700720c */ /* 0x000fce0003f44070 */
[--C-:B------:R-:W-:Y:S02]  /*14ce0*/  @!P4 IMAD.IADD R25, R25, 0x1, -R7.reuse ;  /* 0x000000011919c824 */ /* 0x100fe400078e0a07 */
[--C-:B------:R-:W-:Y:S02]  /*14cf0*/  @!P0 IMAD.IADD R24, R24, 0x1, -R7.reuse ;  /* 0x0000000118188824 */ /* 0x100fe400078e0a07 */
[--C-:B------:R-:W-:Y:S01]  /*14d00*/  @!P3 IMAD.IADD R23, R23, 0x1, -R7.reuse ;  /* 0x000000011717b824 */ /* 0x100fe200078e0a07 */
[----:B------:R-:W-:Y:S01]  /*14d10*/  ISETP.GT.U32.AND P1, PT, R7, R11, PT ;  /* 0x0000000b0700720c */ /* 0x000fe20003f24070 */
[----:B------:R0:W-:Y:S01]  /*14d20*/  STL [R1+0xc0], R28 ;  /* 0x0000c01c01007387 */ /* 0x0001e20000100800 */
[--C-:B------:R-:W-:Y:S02]  /*14d30*/  @!P5 IMAD.IADD R8, R8, 0x1, -R7.reuse ;  /* 0x000000010808d824 */ /* 0x100fe400078e0a07 */
[--C-:B------:R-:W-:Y:S01]  /*14d40*/  @!P2 IMAD.IADD R22, R22, 0x1, -R7.reuse ;  /* 0x000000011616a824 */ /* 0x100fe200078e0a07 */
[----:B0-----:R-:W3:Y:S04]  /*14d50*/  LDL.LU R28, [R1+0x365c] ;  /* 0x00365c00011c7983 */ /* 0x001ee80000300800 */
[----:B------:R0:W-:Y:S04]  /*14d60*/  STL [R1+0xbc], R27 ;  /* 0x0000bc1b01007387 */ /* 0x0001e80000100800 */
[----:B------:R-:W-:Y:S01]  /*14d70*/  @!P1 IMAD.IADD R11, R11, 0x1, -R7 ;  /* 0x000000010b0b9824 */ /* 0x000fe200078e0a07 */
[----:B0-----:R-:W3:Y:S04]  /*14d80*/  LDL.LU R27, [R1+0x3658] ;  /* 0x00365800011b7983 */ /* 0x001ee80000300800 */
[----:B------:R0:W-:Y:S04]  /*14d90*/  STL [R1+0xb8], R26 ;  /* 0x0000b81a01007387 */ /* 0x0001e80000100800 */
[----:B0-----:R-:W3:Y:S04]  /*14da0*/  LDL.LU R26, [R1+0x3654] ;  /* 0x00365400011a7983 */ /* 0x001ee80000300800 */
[----:B------:R-:W-:Y:S04]  /*14db0*/  STL [R1+0xb4], R3 ;  /* 0x0000b40301007387 */ /* 0x000fe80000100800 */
[----:B------:R-:W-:Y:S04]  /*14dc0*/  STL [R1+0xb0], R8 ;  /* 0x0000b00801007387 */ /* 0x000fe80000100800 */
[----:B------:R0:W-:Y:S04]  /*14dd0*/  STL [R1+0xac], R13 ;  /* 0x0000ac0d01007387 */ /* 0x0001e80000100800 */
[----:B0-----:R-:W3:Y:S04]  /*14de0*/  LDL.LU R13, [R1+0x74] ;  /* 0x00007400010d7983 */ /* 0x001ee80000300800 */
[----:B------:R-:W3:Y:S01]  /*14df0*/  LDL.LU R3, [R1+0x60] ;  /* 0x0000600001037983 */ /* 0x000ee20000300800 */
[----:B----4-:R-:W-:-:S02]  /*14e00*/  ISETP.GT.U32.AND P6, PT, R7, R21, PT ;  /* 0x000000150700720c */ /* 0x010fc40003fc4070 */
[C---:B------:R-:W-:Y:S02]  /*14e10*/  ISETP.GT.U32.AND P4, PT, R7.reuse, R20, PT ;  /* 0x000000140700720c */ /* 0x040fe40003f84070 */
[C---:B------:R-:W-:Y:S02]  /*14e20*/  ISETP.GT.U32.AND P0, PT, R7.reuse, R18, PT ;  /* 0x000000120700720c */ /* 0x040fe40003f04070 */
[----:B--2---:R-:W-:-:S07]  /*14e30*/  ISETP.GT.U32.AND P3, PT, R7, R17, PT ;  /* 0x000000110700720c */ /* 0x004fce0003f64070 */
[--C-:B------:R-:W-:Y:S01]  /*14e40*/  @!P6 IMAD.IADD R21, R21, 0x1, -R7.reuse ;  /* 0x000000011515e824 */ /* 0x100fe200078e0a07 */
[C---:B------:R-:W-:Y:S01]  /*14e50*/  ISETP.GT.U32.AND P6, PT, R7.reuse, R25, PT ;  /* 0x000000190700720c */ /* 0x040fe20003fc4070 */
[--C-:B------:R-:W-:Y:S01]  /*14e60*/  @!P4 IMAD.IADD R20, R20, 0x1, -R7.reuse ;  /* 0x000000011414c824 */ /* 0x100fe200078e0a07 */
[C---:B------:R-:W-:Y:S01]  /*14e70*/  ISETP.GT.U32.AND P4, PT, R7.reuse, R24, PT ;  /* 0x000000180700720c */ /* 0x040fe20003f84070 */
[--C-:B------:R-:W-:Y:S01]  /*14e80*/  @!P0 IMAD.IADD R18, R18, 0x1, -R7.reuse ;  /* 0x0000000112128824 */ /* 0x100fe200078e0a07 */
[C---:B---3--:R-:W-:Y:S02]  /*14e90*/  ISETP.GT.U32.AND P2, PT, R7.reuse, R16, PT ;  /* 0x000000100700720c */ /* 0x048fe40003f44070 */
[----:B------:R-:W-:Y:S01]  /*14ea0*/  ISETP.GT.U32.AND P0, PT, R7, R23, PT ;  /* 0x000000170700720c */ /* 0x000fe20003f04070 */
[----:B------:R-:W-:Y:S01]  /*14eb0*/  @!P3 IMAD.IADD R17, R17, 0x1, -R7 ;  /* 0x000000011111b824 */ /* 0x000fe200078e0a07 */
[----:B------:R-:W-:-:S05]  /*14ec0*/  ISETP.GT.U32.AND P3, PT, R7, R22, PT ;  /* 0x000000160700720c */ /* 0x000fca0003f64070 */
[--C-:B------:R-:W-:Y:S02]  /*14ed0*/  @!P6 IMAD.IADD R25, R25, 0x1, -R7.reuse ;  /* 0x000000011919e824 */ /* 0x100fe400078e0a07 */
[----:B------:R-:W-:-:S03]  /*14ee0*/  @!P4 IMAD.IADD R24, R24, 0x1, -R7 ;  /* 0x000000011818c824 */ /* 0x000fc600078e0a07 */
[----:B------:R0:W-:Y:S01]  /*14ef0*/  STL [R1+0xa8], R25 ;  /* 0x0000a81901007387 */ /* 0x0001e20000100800 */
[--C-:B------:R-:W-:Y:S01]  /*14f00*/  @!P2 IMAD.IADD R16, R16, 0x1, -R7.reuse ;  /* 0x000000011010a824 */ /* 0x100fe200078e0a07 */
[----:B------:R-:W-:Y:S01]  /*14f10*/  ISETP.GT.U32.AND P2, PT, R7, R11, PT ;  /* 0x0000000b0700720c */ /* 0x000fe20003f44070 */
[--C-:B------:R-:W-:Y:S02]  /*14f20*/  @!P0 IMAD.IADD R23, R23, 0x1, -R7.reuse ;  /* 0x0000000117178824 */ /* 0x100fe400078e0a07 */
[--C-:B------:R-:W-:Y:S01]  /*14f30*/  @!P3 IMAD.IADD R22, R22, 0x1, -R7.reuse ;  /* 0x000000011616b824 */ /* 0x100fe200078e0a07 */
[----:B0-----:R-:W2:Y:S04]  /*14f40*/  LDL.LU R25, [R1+0x5c] ;  /* 0x00005c0001197983 */ /* 0x001ea80000300800 */
[----:B------:R0:W-:Y:S04]  /*14f50*/  STL [R1+0xa4], R24 ;  /* 0x0000a41801007387 */ /* 0x0001e80000100800 */
[----:B0-----:R-:W3:Y:S04]  /*14f60*/  LDL.LU R24, [R1+0x58] ;  /* 0x0000580001187983 */ /* 0x001ee80000300800 */
[----:B------:R0:W-:Y:S01]  /*14f70*/  STL [R1+0xa0], R23 ;  /* 0x0000a01701007387 */ /* 0x0001e20000100800 */
[----:B------:R-:W-:-:S03]  /*14f80*/  @!P2 IMAD.IADD R11, R11, 0x1, -R7 ;  /* 0x000000010b0ba824 */ /* 0x000fc600078e0a07 */
[----:B0-----:R-:W4:Y:S04]  /*14f90*/  LDL.LU R23, [R1+0x54] ;  /* 0x0000540001177983 */ /* 0x001f280000300800 */
[----:B------:R0:W-:Y:S04]  /*14fa0*/  STL [R1+0x9c], R22 ;  /* 0x00009c1601007387 */ /* 0x0001e80000100800 */
[----:B0-----:R-:W4:Y:S04]  /*14fb0*/  LDL.LU R22, [R1+0x50] ;  /* 0x0000500001167983 */ /* 0x001f280000300800 */
[----:B------:R-:W4:Y:S04]  /*14fc0*/  LDL.LU R8, [R1+0x4c] ;  /* 0x00004c0001087983 */ /* 0x000f280000300800 */
[----:B------:R0:W-:Y:S04]  /*14fd0*/  STL [R1+0x98], R11 ;  /* 0x0000980b01007387 */ /* 0x0001e80000100800 */
[----:B0-----:R-:W4:Y:S01]  /*14fe0*/  LDL.LU R11, [R1+0x48] ;  /* 0x00004800010b7983 */ /* 0x001f220000300800 */
        /* <DEDUP_REMOVED lines=18> */
[----:B------:R-:W-:Y:S01]  /*15110*/  ISETP.GT.U32.AND P0, PT, R7, R5, PT ;  /* 0x000000050700720c */ /* 0x000fe20003f04070 */
[----:B------:R0:W-:Y:S01]  /*15120*/  STL [R1+0x94], R19 ;  /* 0x0000941301007387 */ /* 0x0001e20000100800 */
[--C-:B------:R-:W-:Y:S01]  /*15130*/  @!P3 IMAD.IADD R17, R17, 0x1, -R7.reuse ;  /* 0x000000011111b824 */ /* 0x100fe200078e0a07 */
[C---:B------:R-:W-:Y:S02]  /*15140*/  ISETP.GT.U32.AND P1, PT, R7.reuse, R15, PT ;  /* 0x0000000f0700720c */ /* 0x040fe40003f24070 */
[C---:B------:R-:W-:Y:S01]  /*15150*/  ISETP.GT.U32.AND P3, PT, R7.reuse, R93, PT ;  /* 0x0000005d0700720c */ /* 0x040fe20003f64070 */
[--C-:B------:R-:W-:Y:S01]  /*15160*/  @!P6 IMAD.IADD R14, R14, 0x1, -R7.reuse ;  /* 0x000000010e0ee824 */ /* 0x100fe200078e0a07 */
[----:B0-----:R-:W4:Y:S01]  /*15170*/  LDL.LU R19, [R1+0x44] ;  /* 0x0000440001137983 */ /* 0x001f220000300800 */
[----:B------:R-:W-:Y:S01]  /*15180*/  @!P2 IMAD.IADD R16, R16, 0x1, -R7 ;  /* 0x000000011010a824 */ /* 0x000fe200078e0a07 */
[----:B------:R-:W-:Y:S01]  /*15190*/  ISETP.GT.U32.AND P2, PT, R7, R4, PT ;  /* 0x000000040700720c */ /* 0x000fe20003f44070 */
[----:B------:R-:W-:-:S04]  /*151a0*/  IMAD.HI.U32 R2, R6, R91, RZ ;  /* 0x0000005b06027227 */ /* 0x000fc800078e00ff */
[--C-:B------:R-:W-:Y:S02]  /*151b0*/  @!P4 IMAD.IADD R12, R12, 0x1, -R7.reuse ;  /* 0x000000010c0cc824 */ /* 0x100fe400078e0a07 */
[----:B------:R-:W-:Y:S02]  /*151c0*/  @!P0 IMAD.IADD R5, R5, 0x1, -R7 ;  /* 0x0000000105058824 */ /* 0x000fe400078e0a07 */
[----:B------:R-:W-:Y:S01]  /*151d0*/  IMAD.MOV R2, RZ, RZ, -R2 ;  /* 0x000000ffff027224 */ /* 0x000fe200078e0a02 */
[----:B------:R-:W-:-:S03]  /*151e0*/  ISETP.GT.U32.AND P5, PT, R7, R13, PT ;  /* 0x0000000d0700720c */ /* 0x000fc60003fa4070 */
[----:B------:R-:W-:Y:S02]  /*151f0*/  IMAD R91, R7, R2, R91 ;  /* 0x00000002075b7224 */ /* 0x000fe400078e025b */
[----:B------:R-:W-:-:S08]  /*15200*/  @!P1 IMAD.IADD R15, R15, 0x1, -R7 ;  /* 0x000000010f0f9824 */ /* 0x000fd000078e0a07 */
[--C-:B------:R-:W-:Y:S01]  /*15210*/  @!P5 IMAD.IADD R13, R13, 0x1, -R7.reuse ;  /* 0x000000010d0dd824 */ /* 0x100fe200078e0a07 */
[----:B------:R-:W-:Y:S01]  /*15220*/  ISETP.GT.U32.AND P1, PT, R7, R3, PT ;  /* 0x000000030700720c */ /* 0x000fe20003f24070 */
[--C-:B------:R-:W-:Y:S02]  /*15230*/  @!P3 IMAD.IADD R93, R93, 0x1, -R7.reuse ;  /* 0x000000015d5db824 */ /* 0x100fe400078e0a07 */
[----:B------:R-:W-:Y:S02]  /*15240*/  VIADD R2, R0, 0x1f8 ;  /* 0x000001f800027836 */ /* 0x000fe40000000000 */
[----:B------:R-:W-:-:S03]  /*15250*/  @!P2 IMAD.IADD R4, R4, 0x1, -R7 ;  /* 0x000000010404a824 */ /* 0x000fc600078e0a07 */
[----:B------:R-:W-:Y:S04]  /*15260*/  STL [R1+0xcf8], R2 ;  /* 0x000cf80201007387 */ /* 0x000fe80000100800 */
[----:B------:R0:W-:Y:S04]  /*15270*/  STL [R1+0x90], R21 ;  /* 0x0000901501007387 */ /* 0x0001e80000100800 */
[----:B------:R1:W-:Y:S04]  /*15280*/  STL [R1+0x8c], R20 ;  /* 0x00008c1401007387 */ /* 0x0003e80000100800 */
[----:B------:R0:W-:Y:S04]  /*15290*/  STL [R1+0x88], R18 ;  /* 0x0000881201007387 */ /* 0x0001e80000100800 */
[----:B------:R1:W-:Y:S01]  /*152a0*/  STL [R1+0x84], R17 ;  /* 0x0000841101007387 */ /* 0x0003e20000100800 */
[----:B------:R-:W-:-:S03]  /*152b0*/  @!P1 IMAD.IADD R3, R3, 0x1, -R7 ;  /* 0x0000000103039824 */ /* 0x000fc600078e0a07 */
[----:B------:R1:W-:Y:S04]  /*152c0*/  STL [R1+0x80], R16 ;  /* 0x0000801001007387 */ /* 0x0003e80000100800 */
[----:B0-----:R-:W4:Y:S04]  /*152d0*/  LDL.LU R21, [R1+0x40] ;  /* 0x0000400001157983 */ /* 0x001f280000300800 */
[----:B------:R0:W-:Y:S04]  /*152e0*/  STL [R1+0x7c], R15 ;  /* 0x00007c0f01007387 */ /* 0x0001e80000100800 */
[----:B-1----:R-:W4:Y:S04]  /*152f0*/  LDL.LU R20, [R1+0x3c] ;  /* 0x00003c0001147983 */ /* 0x002f280000300800 */
[----:B------:R1:W-:Y:S04]  /*15300*/  STL [R1+0x78], R14 ;  /* 0x0000780e01007387 */ /* 0x0003e80000100800 */
[----:B------:R-:W4:Y:S04]  /*15310*/  LDL.LU R18, [R1+0x38] ;  /* 0x0000380001127983 */ /* 0x000f280000300800 */
[----:B------:R-:W4:Y:S04]  /*15320*/  LDL.LU R17, [R1+0x34] ;  /* 0x0000340001117983 */ /* 0x000f280000300800 */
[----:B------:R-:W4:Y:S04]  /*15330*/  LDL.LU R16, [R1+0x30] ;  /* 0x0000300001107983 */ /* 0x000f280000300800 */
[----:B0-----:R-:W4:Y:S01]  /*15340*/  LDL.LU R15, [R1+0x2c] ;  /* 0x00002c00010f7983 */ /* 0x001f220000300800 */
[----:B--2---:R-:W-:-:S02]  /*15350*/  ISETP.GT.U32.AND P6, PT, R7, R25, PT ;  /* 0x000000190700720c */ /* 0x004fc40003fc4070 */
[----:B---3--:R-:W-:-:S11]  /*15360*/  ISETP.GT.U32.AND P5, PT, R7, R24, PT ;  /* 0x000000180700720c */ /* 0x008fd60003fa4070 */
[--C-:B------:R-:W-:Y:S01]  /*15370*/  @!P6 IMAD.IADD R25, R25, 0x1, -R7.reuse ;  /* 0x000000011919e824 */ /* 0x100fe200078e0a07 */
[C---:B------:R-:W-:Y:S02]  /*15380*/  ISETP.GT.U32.AND P6, PT, R7.reuse, R13, PT ;  /* 0x0000000d0700720c */ /* 0x040fe40003fc4070 */
[C---:B----4-:R-:W-:Y:S01]  /*15390*/  ISETP.GT.U32.AND P4, PT, R7.reuse, R23, PT ;  /* 0x000000170700720c */ /* 0x050fe20003f84070 */
[----:B------:R-:W-:Y:S01]  /*153a0*/  @!P5 IMAD.IADD R24, R24, 0x1, -R7 ;  /* 0x000000011818d824 */ /* 0x000fe200078e0a07 */
[C---:B------:R-:W-:Y:S02]  /*153b0*/  ISETP.GT.U32.AND P5, PT, R7.reuse, R12, PT ;  /* 0x0000000c0700720c */ /* 0x040fe40003fa4070 */
[C---:B------:R-:W-:Y:S02]  /*153c0*/  ISETP.GT.U32.AND P0, PT, R7.reuse, R22, PT ;  /* 0x000000160700720c */ /* 0x040fe40003f04070 */
[----:B------:R-:W-:-:S07]  /*153d0*/  ISETP.GT.U32.AND P3, PT, R7, R8, PT ;  /* 0x000000080700720c */ /* 0x000fce0003f64070 */
[----:B------:R-:W-:Y:S01]  /*153e0*/  @!P4 IMAD.IADD R23, R23, 0x1, -R7 ;  /* 0x000000011717c824 */ /* 0x000fe200078e0a07 */
[----:B------:R-:W-:-:S03]  /*153f0*/  ISETP.GT.U32.AND P4, PT, R7, R5, PT ;  /* 0x000000050700720c */ /* 0x000fc60003f84070 */
[--C-:B------:R-:W-:Y:S01]  /*15400*/  @!P0 IMAD.IADD R22, R22, 0x1, -R7.reuse ;  /* 0x0000000116168824 */ /* 0x100fe200078e0a07 */
[C---:B------:R-:W-:Y:S02]  /*15410*/  ISETP.GT.U32.AND P0, PT, R7.reuse, R93, PT ;  /* 0x0000005d0700720c */ /* 0x040fe40003f04070 */
[C---:B------:R-:W-:Y:S01]  /*15420*/  ISETP.GT.U32.AND P2, PT, R7.reuse, R11, PT ;  /* 0x0000000b0700720c */ /* 0x040fe20003f44070 */
[--C-:B------:R-:W-:Y:S01]  /*15430*/  @!P3 IMAD.IADD R8, R8, 0x1, -R7.reuse ;  /* 0x000000010808b824 */ /* 0x100fe200078e0a07 */
[----:B------:R-:W-:Y:S01]  /*15440*/  ISETP.GT.U32.AND P3, PT, R7, R4, PT ;  /* 0x000000040700720c */ /* 0x000fe20003f64070 */
[--C-:B------:R-:W-:Y:S02]  /*15450*/  @!P6 IMAD.IADD R13, R13, 0x1, -R7.reuse ;  /* 0x000000010d0de824 */ /* 0x100fe400078e0a07 */
[--C-:B------:R-:W-:Y:S02]  /*15460*/  @!P5 IMAD.IADD R12, R12, 0x1, -R7.reuse ;  /* 0x000000010c0cd824 */ /* 0x100fe400078e0a07 */
[--C-:B------:R-:W-:Y:S01]  /*15470*/  @!P4 IMAD.IADD R5, R5, 0x1, -R7.reuse ;  /* 0x000000010505c824 */ /* 0x100fe200078e0a07 */
[----:B------:R0:W-:Y:S03]  /*15480*/  STL [R1+0x74], R13 ;  /* 0x0000740d01007387 */ /* 0x0001e60000100800 */
[--C-:B------:R-:W-:Y:S01]  /*15490*/  @!P0 IMAD.IADD R93, R93, 0x1, -R7.reuse ;  /* 0x000000015d5d8824 */ /* 0x100fe200078e0a07 */
[----:B-1----:R-:W2:Y:S01]  /*154a0*/  LDL.LU R14, [R1+0x28] ;  /* 0x00002800010e7983 */ /* 0x002ea20000300800 */
[----:B------:R-:W-:Y:S01]  /*154b0*/  @!P2 IMAD.IADD R11, R11, 0x1, -R7 ;  /* 0x000000010b0ba824 */ /* 0x000fe200078e0a07 */
[----:B------:R-:W-:-:S02]  /*154c0*/  ISETP.GT.U32.AND P2, PT, R7, R3, PT ;  /* 0x000000030700720c */ /* 0x000fc40003f44070 */
[----:B------:R-:W-:Y:S01]  /*154d0*/  STL [R1+0x70], R12 ;  /* 0x0000700c01007387 */ /* 0x000fe20000100800 */
[----:B------:R-:W-:-:S03]  /*154e0*/  @!P3 IMAD.IADD R4, R4, 0x1, -R7 ;  /* 0x000000010404b824 */ /* 0x000fc600078e0a07 */
[----:B0-----:R-:W3:Y:S04]  /*154f0*/  LDL.LU R13, [R1+0x24] ;  /* 0x00002400010d7983 */ /* 0x001ee80000300800 */
[----:B------:R-:W-:Y:S04]  /*15500*/  STL [R1+0x6c], R5 ;  /* 0x00006c0501007387 */ /* 0x000fe80000100800 */
[----:B------:R0:W-:Y:S01]  /*15510*/  STL [R1+0x68], R93 ;  /* 0x0000685d01007387 */ /* 0x0001e20000100800 */
[----:B------:R-:W-:-:S03]  /*15520*/  @!P2 IMAD.IADD R3, R3, 0x1, -R7 ;  /* 0x000000010303a824 */ /* 0x000fc600078e0a07 */
[----:B0-----:R-:W4:Y:S04]  /*15530*/  LDL.LU R93, [R1+0x20] ;  /* 0x00002000015d7983 */ /* 0x001f280000300800 */
[----:B------:R-:W4:Y:S04]  /*15540*/  LDL.LU R12, [R1+0x1c] ;  /* 0x00001c00010c7983 */ /* 0x000f280000300800 */
[----:B------:R0:W-:Y:S04]  /*15550*/  STL [R1+0x64], R4 ;  /* 0x0000640401007387 */ /* 0x0001e80000100800 */
[----:B0-----:R-:W4:Y:S04]  /*15560*/  LDL.LU R4, [R1+0x18] ;  /* 0x0000180001047983 */ /* 0x001f280000300800 */
[----:B------:R-:W4:Y:S04]  /*15570*/  LDL.LU R5, [R1+0x14] ;  /* 0x0000140001057983 */ /* 0x000f280000300800 */
[----:B------:R0:W-:Y:S04]  /*15580*/  STL [R1+0x60], R3 ;  /* 0x0000600301007387 */ /* 0x0001e80000100800 */
[----:B0-----:R-:W4:Y:S01]  /*15590*/  LDL.LU R3, [R1+0x10] ;  /* 0x0000100001037983 */ /* 0x001f220000300800 */
[----:B------:R-:W-:-:S02]  /*155a0*/  ISETP.GT.U32.AND P1, PT, R7, R19, PT ;  /* 0x000000130700720c */ /* 0x000fc40003f24070 */
[C---:B------:R-:W-:Y:S02]  /*155b0*/  ISETP.GT.U32.AND P5, PT, R7.reuse, R24, PT ;  /* 0x000000180700720c */ /* 0x040fe40003fa4070 */
[----:B------:R-:W-:-:S09]  /*155c0*/  ISETP.GT.U32.AND P4, PT, R7, R23, PT ;  /* 0x000000170700720c */ /* 0x000fd20003f84070 */
[--C-:B------:R-:W-:Y:S01]  /*155d0*/  @!P1 IMAD.IADD R19, R19, 0x1, -R7.reuse ;  /* 0x0000000113139824 */ /* 0x100fe200078e0a07 */
[C---:B------:R-:W-:Y:S02]  /*155e0*/  ISETP.GT.U32.AND P1, PT, R7.reuse, R25, PT ;  /* 0x000000190700720c */ /* 0x040fe40003f24070 */
[C---:B------:R-:W-:Y:S02]  /*155f0*/  ISETP.GT.U32.AND P0, PT, R7.reuse, R22, PT ;  /* 0x000000160700720c */ /* 0x040fe40003f04070 */
[C---:B------:R-:W-:Y:S02]  /*15600*/  ISETP.GT.U32.AND P3, PT, R7.reuse, R8, PT ;  /* 0x000000080700720c */ /* 0x040fe40003f64070 */
[C---:B------:R-:W-:Y:S01]  /*15610*/  ISETP.GT.U32.AND P2, PT, R7.reuse, R11, PT ;  /* 0x0000000b0700720c */ /* 0x040fe20003f44070 */
[--C-:B------:R-:W-:Y:S01]  /*15620*/  @!P5 IMAD.IADD R24, R24, 0x1, -R7.reuse ;  /* 0x000000011818d824 */ /* 0x100fe200078e0a07 */
[----:B------:R-:W-:Y:S01]  /*15630*/  ISETP.GT.U32.AND P6, PT, R7, R19, PT ;  /* 0x000000130700720c */ /* 0x000fe20003fc4070 */
[----:B------:R-:W-:-:S04]  /*15640*/  @!P4 IMAD.IADD R23, R23, 0x1, -R7 ;  /* 0x000000011717c824 */ /* 0x000fc800078e0a07 */
[--C-:B------:R-:W-:Y:S02]  /*15650*/  @!P1 IMAD.IADD R25, R25, 0x1, -R7.reuse ;  /* 0x0000000119199824 */ /* 0x100fe400078e0a07 */
[--C-:B------:R-:W-:Y:S02]  /*15660*/  @!P0 IMAD.IADD R22, R22, 0x1, -R7.reuse ;  /* 0x0000000116168824 */ /* 0x100fe400078e0a07 */
[--C-:B------:R-:W-:Y:S02]  /*15670*/  @!P3 IMAD.IADD R8, R8, 0x1, -R7.reuse ;  /* 0x000000010808b824 */ /* 0x100fe400078e0a07 */
[--C-:B------:R-:W-:Y:S02]  /*15680*/  @!P2 IMAD.IADD R11, R11, 0x1, -R7.reuse ;  /* 0x000000010b0ba824 */ /* 0x100fe400078e0a07 */
[----:B------:R-:W-:Y:S01]  /*15690*/  @!P6 IMAD.IADD R19, R19, 0x1, -R7 ;  /* 0x000000011313e824 */ /* 0x000fe200078e0a07 */
[C---:B------:R-:W-:Y:S02]  /*156a0*/  ISETP.GT.U32.AND P1, PT, R7.reuse, R21, PT ;  /* 0x000000150700720c */ /* 0x040fe40003f24070 */
[----:B------:R-:W-:-:S02]  /*156b0*/  ISETP.GT.U32.AND P5, PT, R7, R20, PT ;  /* 0x000000140700720c */ /* 0x000fc40003fa4070 */
[C---:B------:R-:W-:Y:S02]  /*156c0*/  ISETP.GT.U32.AND P4, PT, R7.reuse, R18, PT ;  /* 0x000000120700720c */ /* 0x040fe40003f84070 */
[----:B------:R-:W-:-:S07]  /*156d0*/  ISETP.GT.U32.AND P0, PT, R7, R17, PT ;  /* 0x000000110700720c */ /* 0x000fce0003f04070 */
[--C-:B------:R-:W-:Y:S01]  /*156e0*/  @!P1 IMAD.IADD R21, R21, 0x1, -R7.reuse ;  /* 0x0000000115159824 */ /* 0x100fe200078e0a07 */
[C---:B------:R-:W-:Y:S01]  /*156f0*/  ISETP.GT.U32.AND P3, PT, R7.reuse, R16, PT ;  /* 0x000000100700720c */ /* 0x040fe20003f64070 */
[--C-:B------:R-:W-:Y:S01]  /*15700*/  @!P5 IMAD.IADD R20, R20, 0x1, -R7.reuse ;  /* 0x000000011414d824 */ /* 0x100fe200078e0a07 */
[----:B------:R-:W-:Y:S01]  /*15710*/  ISETP.GT.U32.AND P2, PT, R7, R15, PT ;  /* 0x0000000f0700720c */ /* 0x000fe20003f44070 */
[--C-:B------:R-:W-:Y:S02]  /*15720*/  @!P4 IMAD.IADD R18, R18, 0x1, -R7.reuse ;  /* 0x000000011212c824 */ /* 0x100fe400078e0a07 */
[----:B------:R-:W-:-:S08]  /*15730*/  @!P0 IMAD.IADD R17, R17, 0x1, -R7 ;  /* 0x0000000111118824 */ /* 0x000fd000078e0a07 */
[--C-:B------:R-:W-:Y:S02]  /*15740*/  @!P3 IMAD.IADD R16, R16, 0x1, -R7.reuse ;  /* 0x000000011010b824 */ /* 0x100fe400078e0a07 */
[----:B------:R-:W-:Y:S01]  /*15750*/  @!P2 IMAD.IADD R15, R15, 0x1, -R7 ;  /* 0x000000010f0fa824 */ /* 0x000fe200078e0a07 */
[----:B------:R0:W-:Y:S01]  /*15760*/  STL [R1+0x5c], R25 ;  /* 0x00005c1901007387 */ /* 0x0001e20000100800 */
[----:B------:R-:W-:-:S03]  /*15770*/  IABS R2, R2 ;  /* 0x0000000200027213 */ /* 0x000fc60000000000 */
[----:B0-----:R-:W4:Y:S04]  /*15780*/  LDL.LU R25, [R1+0x3650] ;  /* 0x0036500001197983 */ /* 0x001f280000300800 */
[----:B------:R0:W-:Y:S04]  /*15790*/  STL [R1+0x58], R24 ;  /* 0x0000581801007387 */ /* 0x0001e80000100800 */
[----:B0-----:R-:W4:Y:S04]  /*157a0*/  LDL.LU R24, [R1+0x364c] ;  /* 0x00364c0001187983 */ /* 0x001f280000300800 */
[----:B------:R0:W-:Y:S04]  /*157b0*/  STL [R1+0x54], R23 ;  /* 0x0000541701007387 */ /* 0x0001e80000100800 */
[----:B0-----:R-:W4:Y:S04]  /*157c0*/  LDL.LU R23, [R1+0x3648] ;  /* 0x0036480001177983 */ /* 0x001f280000300800 */
[----:B------:R0:W-:Y:S04]  /*157d0*/  STL [R1+0x50], R22 ;  /* 0x0000501601007387 */ /* 0x0001e80000100800 */
[----:B0-----:R-:W4:Y:S04]  /*157e0*/  LDL.LU R22, [R1+0x3644] ;  /* 0x0036440001167983 */ /* 0x001f280000300800 */
[----:B------:R0:W-:Y:S04]  /*157f0*/  STL [R1+0x4c], R8 ;  /* 0x00004c0801007387 */ /* 0x0001e80000100800 */
[----:B------:R1:W-:Y:S04]  /*15800*/  STL [R1+0x44], R19 ;  /* 0x0000441301007387 */ /* 0x0003e80000100800 */
[----:B------:R1:W-:Y:S01]  /*15810*/  STL [R1+0x48], R11 ;  /* 0x0000480b01007387 */ /* 0x0003e20000100800 */
[----:B0-----:R-:W-:-:S03]  /*15820*/  IMAD.HI.U32 R8, R6, R2, RZ ;  /* 0x0000000206087227 */ /* 0x001fc600078e00ff */
[----:B-1----:R-:W4:Y:S04]  /*15830*/  LDL.LU R19, [R1+0xc] ;  /* 0x00000c0001137983 */ /* 0x002f280000300800 */
[----:B------:R-:W4:Y:S04]  /*15840*/  LDL.LU R11, [R1+0x8] ;  /* 0x00000800010b7983 */ /* 0x000f280000300800 */
[----:B------:R0:W-:Y:S04]  /*15850*/  STL [R1+0x3600], R6 ;  /* 0x0036000601007387 */ /* 0x0001e80000100800 */
[----:B0-----:R-:W4:Y:S01]  /*15860*/  LDL.LU R6, [R1] ;  /* 0x0000000001067983 */ /* 0x001f220000300800 */
[----:B--2---:R-:W-:-:S02]  /*15870*/  ISETP.GT.U32.AND P6, PT, R7, R14, PT ;  /* 0x0000000e0700720c */ /* 0x004fc40003fc4070 */
[----:B---3--:R-:W-:-:S11]  /*15880*/  ISETP.GT.U32.AND P1, PT, R7, R13, PT ;  /* 0x0000000d0700720c */ /* 0x008fd60003f24070 */
[--C-:B------:R-:W-:Y:S01]  /*15890*/  @!P6 IMAD.IADD R14, R14, 0x1, -R7.reuse ;  /* 0x000000010e0ee824 */ /* 0x100fe200078e0a07 */
[C---:B------:R-:W-:Y:S02]  /*158a0*/  ISETP.GT.U32.AND P6, PT, R7.reuse, R21, PT ;  /* 0x000000150700720c */ /* 0x040fe40003fc4070 */
[C---:B----4-:R-:W-:Y:S02]  /*158b0*/  ISETP.GT.U32.AND P5, PT, R7.reuse, R93, PT ;  /* 0x0000005d0700720c */ /* 0x050fe40003fa4070 */
[----:B------:R-:W-:Y:S01]  /*158c0*/  ISETP.GT.U32.AND P4, PT, R7, R12, PT ;  /* 0x0000000c0700720c */ /* 0x000fe20003f84070 */
[----:B------:R-:W-:Y:S01]  /*158d0*/  @!P1 IMAD.IADD R13, R13, 0x1, -R7 ;  /* 0x000000010d0d9824 */ /* 0x000fe200078e0a07 */
[C---:B------:R-:W-:Y:S02]  /*158e0*/  ISETP.GT.U32.AND P1, PT, R7.reuse, R20, PT ;  /* 0x000000140700720c */ /* 0x040fe40003f24070 */
[C---:B------:R-:W-:Y:S02]  /*158f0*/  ISETP.GT.U32.AND P0, PT, R7.reuse, R4, PT ;  /* 0x000000040700720c */ /* 0x040fe40003f04070 */
[----:B------:R-:W-:-:S05]  /*15900*/  ISETP.GT.U32.AND P3, PT, R7, R5, PT ;  /* 0x000000050700720c */ /* 0x000fca0003f64070 */
[--C-:B------:R-:W-:Y:S01]  /*15910*/  @!P5 IMAD.IADD R93, R93, 0x1, -R7.reuse ;  /* 0x000000015d5dd824 */ /* 0x100fe200078e0a07 */
[C---:B------:R-:W-:Y:S01]  /*15920*/  ISETP.GT.U32.AND P5, PT, R7.reuse, R18, PT ;  /* 0x000000120700720c */ /* 0x040fe20003fa4070 */
[--C-:B------:R-:W-:Y:S01]  /*15930*/  @!P4 IMAD.IADD R12, R12, 0x1, -R7.reuse ;  /* 0x000000010c0cc824 */ /* 0x100fe200078e0a07 */
[C---:B------:R-:W-:Y:S02]  /*15940*/  ISETP.GT.U32.AND P4, PT, R7.reuse, R17, PT ;  /* 0x000000110700720c */ /* 0x040fe40003f84070 */
[C---:B------:R-:W-:Y:S01]  /*15950*/  ISETP.GT.U32.AND P2, PT, R7.reuse, R3, PT ;  /* 0x000000030700720c */ /* 0x040fe20003f44070 */
[--C-:B------:R-:W-:Y:S01]  /*15960*/  @!P0 IMAD.IADD R4, R4, 0x1, -R7.reuse ;  /* 0x0000000104048824 */ /* 0x100fe200078e0a07 */
[----:B------:R-:W-:Y:S01]  /*15970*/  ISETP.GT.U32.AND P0, PT, R7, R16, PT ;  /* 0x000000100700720c */ /* 0x000fe20003f04070 */
[--C-:B------:R-:W-:Y:S01]  /*15980*/  @!P3 IMAD.IADD R5, R5, 0x1, -R7.reuse ;  /* 0x000000010505b824 */ /* 0x100fe200078e0a07 */
[----:B------:R-:W-:Y:S01]  /*15990*/  ISETP.GT.U32.AND P3, PT, R7, R15, PT ;  /* 0x0000000f0700720c */ /* 0x000fe20003f64070 */
[----:B------:R-:W-:-:S02]  /*159a0*/  @!P6 IMAD.IADD R21, R21, 0x1, -R7 ;  /* 0x000000011515e824 */ /* 0x000fc400078e0a07 */
[--C-:B------:R-:W-:Y:S01]  /*159b0*/  @!P1 IMAD.IADD R20, R20, 0x1, -R7.reuse ;  /* 0x0000000114149824 */ /* 0x100fe200078e0a07 */
[----:B------:R-:W-:Y:S01]  /*159c0*/  ISETP.GT.U32.AND P1, PT, R7, R13, PT ;  /* 0x0000000d0700720c */ /* 0x000fe20003f24070 */
[----:B------:R-:W-:-:S04]  /*159d0*/  @!P5 IMAD.IADD R18, R18, 0x1, -R7 ;  /* 0x000000011212d824 */ /* 0x000fc800078e0a07 */
[--C-:B------:R-:W-:Y:S01]  /*159e0*/  @!P2 IMAD.IADD R3, R3, 0x1, -R7.reuse ;  /* 0x000000010303a824 */ /* 0x100fe200078e0a07 */
[----:B------:R-:W-:Y:S01]  /*159f0*/  ISETP.GT.U32.AND P2, PT, R7, R14, PT ;  /* 0x0000000e0700720c */ /* 0x000fe20003f44070 */
[--C-:B------:R-:W-:Y:S01]  /*15a00*/  @!P4 IMAD.IADD R17, R17, 0x1, -R7.reuse ;  /* 0x000000011111c824 */ /* 0x100fe200078e0a07 */
[C---:B------:R-:W-:Y:S01]  /*15a10*/  ISETP.GT.U32.AND P5, PT, R7.reuse, R93, PT ;  /* 0x0000005d0700720c */ /* 0x040fe20003fa4070 */
[----:B------:R0:W-:Y:S01]  /*15a20*/  STL [R1+0x40], R21 ;  /* 0x0000401501007387 */ /* 0x0001e20000100800 */
[----:B------:R-:W-:Y:S01]  /*15a30*/  ISETP.GT.U32.AND P4, PT, R7, R12, PT ;  /* 0x0000000c0700720c */ /* 0x000fe20003f84070 */
[--C-:B------:R-:W-:Y:S02]  /*15a40*/  @!P0 IMAD.IADD R16, R16, 0x1, -R7.reuse ;  /* 0x0000000110108824 */ /* 0x100fe400078e0a07 */
[--C-:B------:R-:W-:Y:S01]  /*15a50*/  @!P3 IMAD.IADD R15, R15, 0x1, -R7.reuse ;  /* 0x000000010f0fb824 */ /* 0x100fe200078e0a07 */
[----:B0-----:R-:W2:Y:S04]  /*15a60*/  LDL.LU R21, [R1+0x3640] ;  /* 0x0036400001157983 */ /* 0x001ea80000300800 */
[----:B------:R0:W-:Y:S01]  /*15a70*/  STL [R1+0x3c], R20 ;  /* 0x00003c1401007387 */ /* 0x0001e20000100800 */
[----:B------:R-:W-:-:S02]  /*15a80*/  @!P2 IMAD.IADD R14, R14, 0x1, -R7 ;  /* 0x000000010e0ea824 */ /* 0x000fc400078e0a07 */
[--C-:B------:R-:W-:Y:S01]  /*15a90*/  @!P1 IMAD.IADD R13, R13, 0x1, -R7.reuse ;  /* 0x000000010d0d9824 */ /* 0x100fe200078e0a07 */
[----:B0-----:R-:W3:Y:S04]  /*15aa0*/  LDL.LU R20, [R1+0x363c] ;  /* 0x00363c0001147983 */ /* 0x001ee80000300800 */
[----:B------:R0:W-:Y:S01]  /*15ab0*/  STL [R1+0x38], R18 ;  /* 0x0000381201007387 */ /* 0x0001e20000100800 */
[----:B------:R-:W-:-:S03]  /*15ac0*/  @!P5 IMAD.IADD R93, R93, 0x1, -R7 ;  /* 0x000000015d5dd824 */ /* 0x000fc600078e0a07 */
[----:B0-----:R-:W4:Y:S04]  /*15ad0*/  LDL.LU R18, [R1+0x3638] ;  /* 0x0036380001127983 */ /* 0x001f280000300800 */
[----:B------:R0:W-:Y:S01]  /*15ae0*/  STL [R1+0x34], R17 ;  /* 0x0000341101007387 */ /* 0x0001e20000100800 */
[----:B------:R-:W-:-:S03]  /*15af0*/  @!P4 IMAD.IADD R12, R12, 0x1, -R7 ;  /* 0x000000010c0cc824 */ /* 0x000fc600078e0a07 */
        /* <DEDUP_REMOVED lines=17> */
[----:B------:R-:W-:-:S03]  /*15c10*/  @!P3 IMAD.IADD R5, R5, 0x1, -R7 ;  /* 0x000000010505b824 */ /* 0x000fc600078e0a07 */
[----:B------:R0:W-:Y:S01]  /*15c20*/  STL [R1+0x18], R4 ;  /* 0x0000180401007387 */ /* 0x0001e20000100800 */
[----:B------:R-:W-:-:S03]  /*15c30*/  ISETP.GT.U32.AND P2, PT, R7, R19, PT ;  /* 0x000000130700720c */ /* 0x000fc60003f44070 */
[----:B0-----:R-:W3:Y:S04]  /*15c40*/  LDL.LU R4, [R1+0x3618] ;  /* 0x0036180001047983 */ /* 0x001ee80000300800 */
[----:B------:R0:W-:Y:S01]  /*15c50*/  STL [R1+0x14], R5 ;  /* 0x0000140501007387 */ /* 0x0001e20000100800 */
[----:B------:R-:W-:-:S03]  /*15c60*/  @!P6 IMAD.IADD R3, R3, 0x1, -R7 ;  /* 0x000000010303e824 */ /* 0x000fc600078e0a07 */
[----:B0-----:R-:W3:Y:S02]  /*15c70*/  LDL.LU R5, [R1+0x3614] ;  /* 0x0036140001057983 */ /* 0x001ee40000300800 */
[----:B------:R-:W-:Y:S02]  /*15c80*/  @!P2 IMAD.IADD R19, R19, 0x1, -R7 ;  /* 0x000000011313a824 */ /* 0x000fe400078e0a07 */
[----:B------:R-:W-:Y:S01]  /*15c90*/  STL [R1+0x10], R3 ;  /* 0x0000100301007387 */ /* 0x000fe20000100800 */
[----:B--2---:R-:W-:-:S13]  /*15ca0*/  ISETP.GT.U32.AND P6, PT, R7, R12, PT ;  /* 0x0000000c0700720c */ /* 0x004fda0003fc4070 */
[----:B------:R-:W-:Y:S01]  /*15cb0*/  @!P6 IMAD.IADD R12, R12, 0x1, -R7 ;  /* 0x000000010c0ce824 */ /* 0x000fe200078e0a07 */
[----:B------:R-:W-:-:S13]  /*15cc0*/  ISETP.GT.U32.AND P6, PT, R7, R19, PT ;  /* 0x000000130700720c */ /* 0x000fda0003fc4070 */
[----:B------:R-:W-:-:S05]  /*15cd0*/  @!P6 IMAD.IADD R19, R19, 0x1, -R7 ;  /* 0x000000011313e824 */ /* 0x000fca00078e0a07 */
[----:B------:R0:W-:Y:S04]  /*15ce0*/  STL [R1+0xc], R19 ;  /* 0x00000c1301007387 */ /* 0x0001e80000100800 */
[----:B0-----:R-:W2:Y:S01]  /*15cf0*/  LDL.LU R19, [R1+0x3610] ;  /* 0x0036100001137983 */ /* 0x001ea20000300800 */
[C---:B------:R-:W-:Y:S02]  /*15d00*/  ISETP.GT.U32.AND P1, PT, R7.reuse, R11, PT ;  /* 0x0000000b0700720c */ /* 0x040fe40003f24070 */
[C---:B---3--:R-:W-:Y:S02]  /*15d10*/  ISETP.GT.U32.AND P0, PT, R7.reuse, R4, PT ;  /* 0x000000040700720c */ /* 0x048fe40003f04070 */
[C---:B------:R-:W-:Y:S02]  /*15d20*/  ISETP.GT.U32.AND P3, PT, R7.reuse, R5, PT ;  /* 0x000000050700720c */ /* 0x040fe40003f64070 */
[----:B------:R-:W-:-:S02]  /*15d30*/  ISETP.GT.U32.AND P5, PT, R7, R93, PT ;  /* 0x0000005d0700720c */ /* 0x000fc40003fa4070 */
[C---:B------:R-:W-:Y:S02]  /*15d40*/  ISETP.GT.U32.AND P4, PT, R7.reuse, R6, PT ;  /* 0x000000060700720c */ /* 0x040fe40003f84070 */
[----:B------:R-:W-:-:S03]  /*15d50*/  ISETP.GT.U32.AND P2, PT, R7, R13, PT ;  /* 0x0000000d0700720c */ /* 0x000fc60003f44070 */
[--C-:B------:R-:W-:Y:S01]  /*15d60*/  @!P1 IMAD.IADD R11, R11, 0x1, -R7.reuse ;  /* 0x000000010b0b9824 */ /* 0x100fe200078e0a07 */
[C---:B------:R-:W-:Y:S01]  /*15d70*/  ISETP.GT.U32.AND P1, PT, R7.reuse, R14, PT ;  /* 0x0000000e0700720c */ /* 0x040fe20003f24070 */
[--C-:B------:R-:W-:Y:S01]  /*15d80*/  @!P0 IMAD.IADD R4, R4, 0x1, -R7.reuse ;  /* 0x0000000104048824 */ /* 0x100fe200078e0a07 */
[----:B------:R-:W-:Y:S01]  /*15d90*/  ISETP.GT.U32.AND P0, PT, R7, R17, PT ;  /* 0x000000110700720c */ /* 0x000fe20003f04070 */
[--C-:B------:R-:W-:Y:S01]  /*15da0*/  @!P3 IMAD.IADD R5, R5, 0x1, -R7.reuse ;  /* 0x000000010505b824 */ /* 0x100fe200078e0a07 */
[----:B----4-:R-:W-:Y:S01]  /*15db0*/  ISETP.GT.U32.AND P3, PT, R7, R18, PT ;  /* 0x000000120700720c */ /* 0x010fe20003f64070 */
[--C-:B------:R-:W-:Y:S01]  /*15dc0*/  @!P5 IMAD.IADD R93, R93, 0x1, -R7.reuse ;  /* 0x000000015d5dd824 */ /* 0x100fe200078e0a07 */
[C---:B------:R-:W-:Y:S01]  /*15dd0*/  ISETP.GT.U32.AND P5, PT, R7.reuse, R15, PT ;  /* 0x0000000f0700720c */ /* 0x040fe20003fa4070 */
[--C-:B------:R-:W-:Y:S01]  /*15de0*/  @!P4 IMAD.IADD R6, R6, 0x1, -R7.reuse ;  /* 0x000000010606c824 */ /* 0x100fe200078e0a07 */
[----:B------:R-:W-:Y:S01]  /*15df0*/  ISETP.GT.U32.AND P4, PT, R7, R16, PT ;  /* 0x000000100700720c */ /* 0x000fe20003f84070 */
[----:B------:R-:W-:Y:S01]  /*15e00*/  @!P2 IMAD.IADD R13, R13, 0x1, -R7 ;  /* 0x000000010d0da824 */ /* 0x000fe200078e0a07 */
[----:B------:R-:W-:-:S03]  /*15e10*/  ISETP.GT.U32.AND P2, PT, R7, R11, PT ;  /* 0x0000000b0700720c */ /* 0x000fc60003f44070 */
[--C-:B------:R-:W-:Y:S01]  /*15e20*/  @!P1 IMAD.IADD R14, R14, 0x1, -R7.reuse ;  /* 0x000000010e0e9824 */ /* 0x100fe200078e0a07 */
[----:B------:R-:W-:Y:S01]  /*15e30*/  ISETP.GT.U32.AND P1, PT, R7, R93, PT ;  /* 0x0000005d0700720c */ /* 0x000fe20003f24070 */
[--C-:B------:R-:W-:Y:S01]  /*15e40*/  @!P0 IMAD.IADD R17, R17, 0x1, -R7.reuse ;  /* 0x0000000111118824 */ /* 0x100fe200078e0a07 */
[C---:B------:R-:W-:Y:S01]  /*15e50*/  ISETP.GT.U32.AND P0, PT, R7.reuse, R5, PT ;  /* 0x000000050700720c */ /* 0x040fe20003f04070 */
[--C-:B------:R-:W-:Y:S01]  /*15e60*/  @!P3 IMAD.IADD R18, R18, 0x1, -R7.reuse ;  /* 0x000000011212b824 */ /* 0x100fe200078e0a07 */
        /* <DEDUP_REMOVED lines=8> */
[--C-:B------:R-:W-:Y:S01]  /*15ef0*/  @!P0 IMAD.IADD R5, R5, 0x1, -R7.reuse ;  /* 0x0000000105058824 */ /* 0x100fe200078e0a07 */
[C---:B------:R-:W-:Y:S02]  /*15f00*/  ISETP.GT.U32.AND P2, PT, R7.reuse, R13, PT ;  /* 0x0000000d0700720c */ /* 0x040fe40003f44070 */
[----:B------:R0:W-:Y:S01]  /*15f10*/  STL [R1+0x4], R93 ;  /* 0x0000045d01007387 */ /* 0x0001e20000100800 */
[C---:B------:R-:W-:Y:S01]  /*15f20*/  ISETP.GT.U32.AND P0, PT, R7.reuse, R17, PT ;  /* 0x000000110700720c */ /* 0x040fe20003f04070 */
[--C-:B------:R-:W-:Y:S02]  /*15f30*/  @!P3 IMAD.IADD R12, R12, 0x1, -R7.reuse ;  /* 0x000000010c0cb824 */ /* 0x100fe400078e0a07 */
[----:B------:R1:W-:Y:S01]  /*15f40*/  STL [R1+0x8], R11 ;  /* 0x0000080b01007387 */ /* 0x0003e20000100800 */
[----:B------:R-:W-:Y:S01]  /*15f50*/  @!P5 IMAD.IADD R6, R6, 0x1, -R7 ;  /* 0x000000010606d824 */ /* 0x000fe200078e0a07 */
[----:B------:R-:W-:-:S02]  /*15f60*/  ISETP.GT.U32.AND P5, PT, R7, R15, PT ;  /* 0x0000000f0700720c */ /* 0x000fc40003fa4070 */
[----:B0-----:R-:W3:Y:S01]  /*15f70*/  LDL.LU R93, [R1+0x360c] ;  /* 0x00360c00015d7983 */ /* 0x001ee20000300800 */
[--C-:B------:R-:W-:Y:S01]  /*15f80*/  @!P4 IMAD.IADD R4, R4, 0x1, -R7.reuse ;  /* 0x000000010404c824 */ /* 0x100fe200078e0a07 */
[C---:B------:R-:W-:Y:S01]  /*15f90*/  ISETP.GT.U32.AND P4, PT, R7.reuse, R16, PT ;  /* 0x000000100700720c */ /* 0x040fe20003f84070 */
[--C-:B------:R-:W-:Y:S01]  /*15fa0*/  @!P1 IMAD.IADD R14, R14, 0x1, -R7.reuse ;  /* 0x000000010e0e9824 */ /* 0x100fe200078e0a07 */
[C---:B------:R-:W-:Y:S02]  /*15fb0*/  ISETP.GT.U32.AND P6, PT, R7.reuse, R18, PT ;  /* 0x000000120700720c */ /* 0x040fe40003fc4070 */
[----:B------:R-:W-:Y:S01]  /*15fc0*/  ISETP.GT.U32.AND P1, PT, R7, R21, PT ;  /* 0x000000150700720c */ /* 0x000fe20003f24070 */
[--C-:B------:R-:W-:Y:S01]  /*15fd0*/  @!P2 IMAD.IADD R13, R13, 0x1, -R7.reuse ;  /* 0x000000010d0da824 */ /* 0x100fe200078e0a07 */
        /* <DEDUP_REMOVED lines=16> */
[----:B------:R-:W-:-:S03]  /*160e0*/  ISETP.GT.U32.AND P5, PT, R7, R29, PT ;  /* 0x0000001d0700720c */ /* 0x000fc60003fa4070 */
[--C-:B------:R-:W-:Y:S01]  /*160f0*/  @!P4 IMAD.IADD R23, R23, 0x1, -R7.reuse ;  /* 0x000000011717c824 */ /* 0x100fe200078e0a07 */
[----:B------:R-:W-:Y:S01]  /*16100*/  ISETP.GT.U32.AND P4, PT, R7, R30, PT ;  /* 0x0000001e0700720c */ /* 0x000fe20003f84070 */
[--C-:B------:R-:W-:Y:S02]  /*16110*/  @!P6 IMAD.IADD R25, R25, 0x1, -R7.reuse ;  /* 0x000000011919e824 */ /* 0x100fe400078e0a07 */
[--C-:B------:R-:W-:Y:S01]  /*16120*/  @!P1 IMAD.IADD R28, R28, 0x1, -R7.reuse ;  /* 0x000000011c1c9824 */ /* 0x100fe200078e0a07 */
[----:B------:R-:W-:Y:S01]  /*16130*/  ISETP.GT.U32.AND P1, PT, R7, R22, PT ;  /* 0x000000160700720c */ /* 0x000fe20003f24070 */
[--C-:B------:R-:W-:Y:S01]  /*16140*/  @!P2 IMAD.IADD R27, R27, 0x1, -R7.reuse ;  /* 0x000000011b1ba824 */ /* 0x100fe200078e0a07 */
[----:B------:R-:W-:Y:S01]  /*16150*/  ISETP.GT.U32.AND P2, PT, R7, R21, PT ;  /* 0x000000150700720c */ /* 0x000fe20003f44070 */
[--C-:B------:R-:W-:Y:S01]  /*16160*/  @!P0 IMAD.IADD R31, R31, 0x1, -R7.reuse ;  /* 0x000000011f1f8824 */ /* 0x100fe200078e0a07 */
[----:B------:R-:W-:Y:S01]  /*16170*/  ISETP.GT.U32.AND P0, PT, R7, R25, PT ;  /* 0x000000190700720c */ /* 0x000fe20003f04070 */
[----:B------:R-:W-:Y:S01]  /*16180*/  @!P5 IMAD.IADD R29, R29, 0x1, -R7 ;  /* 0x000000011d1dd824 */ /* 0x000fe200078e0a07 */
[----:B------:R-:W-:-:S03]  /*16190*/  ISETP.GT.U32.AND P5, PT, R7, R23, PT ;  /* 0x000000170700720c */ /* 0x000fc60003fa4070 */
[----:B------:R-:W-:Y:S01]  /*161a0*/  @!P4 IMAD.IADD R30, R30, 0x1, -R7 ;  /* 0x000000011e1ec824 */ /* 0x000fe200078e0a07 */
[----:B------:R-:W-:-:S03]  /*161b0*/  ISETP.GT.U32.AND P4, PT, R7, R24, PT ;  /* 0x000000180700720c */ /* 0x000fc60003f84070 */
        /* <DEDUP_REMOVED lines=17> */
[----:B------:R-:W-:-:S03]  /*162d0*/  ISETP.GT.U32.AND P5, PT, R7, R36, PT ;  /* 0x000000240700720c */ /* 0x000fc60003fa4070 */
[----:B------:R-:W-:Y:S01]  /*162e0*/  @!P4 IMAD.IADD R30, R30, 0x1, -R7 ;  /* 0x000000011e1ec824 */ /* 0x000fe200078e0a07 */
[----:B------:R-:W-:-:S03]  /*162f0*/  ISETP.GT.U32.AND P4, PT, R7, R37, PT ;  /* 0x000000250700720c */ /* 0x000fc60003f84070 */
[--C-:B------:R-:W-:Y:S01]  /*16300*/  @!P1 IMAD.IADD R35, R35, 0x1, -R7.reuse ;  /* 0x0000000123239824 */ /* 0x100fe200078e0a07 */
[C---:B------:R-:W-:Y:S01]  /*16310*/  ISETP.GT.U32.AND P1, PT, R7.reuse, R42, PT ;  /* 0x0000002a0700720c */ /* 0x040fe20003f24070 */
[--C-:B------:R-:W-:Y:S01]  /*16320*/  @!P2 IMAD.IADD R34, R34, 0x1, -R7.reuse ;  /* 0x000000012222a824 */ /* 0x100fe200078e0a07 */
        /* <DEDUP_REMOVED lines=8> */
[----:B------:R-:W-:Y:S01]  /*163b0*/  @!P2 IMAD.IADD R41, R41, 0x1, -R7 ;  /* 0x000000012929a824 */ /* 0x000fe200078e0a07 */
[----:B------:R-:W-:-:S03]  /*163c0*/  ISETP.GT.U32.AND P2, PT, R7, R35, PT ;  /* 0x000000230700720c */ /* 0x000fc60003f44070 */
[----:B------:R-:W-:Y:S01]  /*163d0*/  @!P5 IMAD.IADD R43, R43, 0x1, -R7 ;  /* 0x000000012b2bd824 */ /* 0x000fe200078e0a07 */
[----:B------:R-:W-:-:S03]  /*163e0*/  ISETP.GT.U32.AND P5, PT, R7, R37, PT ;  /* 0x000000250700720c */ /* 0x000fc60003fa4070 */
[----:B------:R-:W-:-:S04]  /*163f0*/  @!P4 IMAD.IADD R44, R44, 0x1, -R7 ;  /* 0x000000012c2cc824 */ /* 0x000fc800078e0a07 */
[--C-:B------:R-:W-:Y:S01]  /*16400*/  @!P1 IMAD.IADD R36, R36, 0x1, -R7.reuse ;  /* 0x0000000124249824 */ /* 0x100fe200078e0a07 */
[----:B------:R-:W-:Y:S01]  /*16410*/  ISETP.GT.U32.AND P1, PT, R7, R42, PT ;  /* 0x0000002a0700720c */ /* 0x000fe20003f24070 */
[----:B------:R-:W-:Y:S01]  /*16420*/  @!P2 IMAD.IADD R35, R35, 0x1, -R7 ;  /* 0x000000012323a824 */ /* 0x000fe200078e0a07 */
[----:B------:R-:W-:-:S03]  /*16430*/  ISETP.GT.U32.AND P2, PT, R7, R41, PT ;  /* 0x000000290700720c */ /* 0x000fc60003f44070 */
[----:B------:R-:W-:Y:S01]  /*16440*/  @!P5 IMAD.IADD R37, R37, 0x1, -R7 ;  /* 0x000000012525d824 */ /* 0x000fe200078e0a07 */
[----:B------:R-:W-:-:S07]  /*16450*/  ISETP.GT.U32.AND P5, PT, R7, R43, PT ;  /* 0x0000002b0700720c */ /* 0x000fce0003fa4070 */
[--C-:B------:R-:W-:Y:S01]  /*16460*/  @!P1 IMAD.IADD R42, R42, 0x1, -R7.reuse ;  /* 0x000000012a2a9824 */ /* 0x100fe200078e0a07 */
[----:B------:R-:W-:Y:S01]  /*16470*/  ISETP.GT.U32.AND P1, PT, R7, R49, PT ;  /* 0x000000310700720c */ /* 0x000fe20003f24070 */
[----:B------:R-:W-:Y:S01]  /*16480*/  @!P2 IMAD.IADD R41, R41, 0x1, -R7 ;  /* 0x000000012929a824 */ /* 0x000fe200078e0a07 */
[C---:B------:R-:W-:Y:S02]  /*16490*/  ISETP.GT.U32.AND P2, PT, R7.reuse, R48, PT ;  /* 0x000000300700720c */ /* 0x040fe40003f44070 */
[----:B--2---:R-:W-:-:S13]  /*164a0*/  ISETP.GT.U32.AND P3, PT, R7, R19, PT ;  /* 0x000000130700720c */ /* 0x004fda0003f64070 */
[----:B------:R-:W-:Y:S01]  /*164b0*/  @!P3 IMAD.IADD R19, R19, 0x1, -R7 ;  /* 0x000000011313b824 */ /* 0x000fe200078e0a07 */
[----:B------:R-:W-:-:S13]  /*164c0*/  ISETP.GT.U32.AND P3, PT, R7, R26, PT ;  /* 0x0000001a0700720c */ /* 0x000fda0003f64070 */
[----:B------:R-:W-:Y:S01]  /*164d0*/  @!P3 IMAD.IADD R26, R26, 0x1, -R7 ;  /* 0x000000011a1ab824 */ /* 0x000fe200078e0a07 */
[----:B------:R-:W-:-:S13]  /*164e0*/  ISETP.GT.U32.AND P3, PT, R7, R20, PT ;  /* 0x000000140700720c */ /* 0x000fda0003f64070 */
[----:B------:R-:W-:Y:S01]  /*164f0*/  @!P3 IMAD.IADD R20, R20, 0x1, -R7 ;  /* 0x000000011414b824 */ /* 0x000fe200078e0a07 */
[C---:B------:R-:W-:Y:S02]  /*16500*/  ISETP.GT.U32.AND P3, PT, R7.reuse, R26, PT ;  /* 0x0000001a0700720c */ /* 0x040fe40003f64070 */
[----:B------:R-:W-:-:S11]  /*16510*/  ISETP.GT.U32.AND P6, PT, R7, R19, PT ;  /* 0x000000130700720c */ /* 0x000fd60003fc4070 */
[--C-:B------:R-:W-:Y:S01]  /*16520*/  @!P3 IMAD.IADD R26, R26, 0x1, -R7.reuse ;  /* 0x000000011a1ab824 */ /* 0x100fe200078e0a07 */
[----:B------:R-:W-:Y:S01]  /*16530*/  ISETP.GT.U32.AND P3, PT, R7, R33, PT ;  /* 0x000000210700720c */ /* 0x000fe20003f64070 */
[----:B------:R-:W-:Y:S01]  /*16540*/  @!P6 IMAD.IADD R19, R19, 0x1, -R7 ;  /* 0x000000011313e824 */ /* 0x000fe200078e0a07 */
[----:B------:R-:W-:-:S11]  /*16550*/  ISETP.GT.U32.AND P6, PT, R7, R31, PT ;  /* 0x0000001f0700720c */ /* 0x000fd60003fc4070 */
[----:B------:R-:W-:Y:S01]  /*16560*/  @!P3 IMAD.IADD R33, R33, 0x1, -R7 ;  /* 0x000000012121b824 */ /* 0x000fe200078e0a07 */
[----:B------:R-:W-:-:S04]  /*16570*/  ISETP.GT.U32.AND P3, PT, R7, R40, PT ;  /* 0x000000280700720c */ /* 0x000fc80003f64070 */
[----:B------:R-:W-:Y:S01]  /*16580*/  ISETP.GT.U32.AND P0, PT, R7, R33, PT ;  /* 0x000000210700720c */ /* 0x000fe20003f04070 */
[----:B------:R-:W-:Y:S01]  /*16590*/  @!P6 IMAD.IADD R31, R31, 0x1, -R7 ;  /* 0x000000011f1fe824 */ /* 0x000fe200078e0a07 */
[----:B------:R-:W-:-:S07]  /*165a0*/  ISETP.GT.U32.AND P6, PT, R7, R38, PT ;  /* 0x000000260700720c */ /* 0x000fce0003fc4070 */
[----:B------:R-:W-:Y:S01]  /*165b0*/  @!P3 IMAD.IADD R40, R40, 0x1, -R7 ;  /* 0x000000012828b824 */ /* 0x000fe200078e0a07 */
[----:B------:R-:W-:-:S03]  /*165c0*/  ISETP.GT.U32.AND P3, PT, R7, R34, PT ;  /* 0x000000220700720c */ /* 0x000fc60003f64070 */
[--C-:B------:R-:W-:Y:S01]  /*165d0*/  @!P0 IMAD.IADD R33, R33, 0x1, -R7.reuse ;  /* 0x0000000121218824 */ /* 0x100fe200078e0a07 */
[----:B------:R-:W-:Y:S01]  /*165e0*/  ISETP.GT.U32.AND P0, PT, R7, R39, PT ;  /* 0x000000270700720c */ /* 0x000fe20003f04070 */
[----:B------:R-:W-:-:S08]  /*165f0*/  @!P6 IMAD.IADD R38, R38, 0x1, -R7 ;  /* 0x000000012626e824 */ /* 0x000fd000078e0a07 */
[--C-:B------:R-:W-:Y:S01]  /*16600*/  @!P3 IMAD.IADD R34, R34, 0x1, -R7.reuse ;  /* 0x000000012222b824 */ /* 0x100fe200078e0a07 */
[C---:B------:R-:W-:Y:S02]  /*16610*/  ISETP.GT.U32.AND P3, PT, R7.reuse, R40, PT ;  /* 0x000000280700720c */ /* 0x040fe40003f64070 */
[----:B------:R-:W-:Y:S01]  /*16620*/  ISETP.GT.U32.AND P4, PT, R7, R38, PT ;  /* 0x000000260700720c */ /* 0x000fe20003f84070 */
[----:B------:R-:W-:Y:S01]  /*16630*/  @!P0 IMAD.IADD R39, R39, 0x1, -R7 ;  /* 0x0000000127278824 */ /* 0x000fe200078e0a07 */
[C---:B------:R-:W-:Y:S02]  /*16640*/  ISETP.GT.U32.AND P0, PT, R7.reuse, R46, PT ;  /* 0x0000002e0700720c */ /* 0x040fe40003f04070 */
[----:B------:R-:W-:-:S07]  /*16650*/  ISETP.GT.U32.AND P6, PT, R7, R32, PT ;  /* 0x000000200700720c */ /* 0x000fce0003fc4070 */
[--C-:B------:R-:W-:Y:S01]  /*16660*/  @!P3 IMAD.IADD R40, R40, 0x1, -R7.reuse ;  /* 0x000000012828b824 */ /* 0x100fe200078e0a07 */
[C---:B------:R-:W-:Y:S01]  /*16670*/  ISETP.GT.U32.AND P3, PT, R7.reuse, R47, PT ;  /* 0x0000002f0700720c */ /* 0x040fe20003f64070 */
[--C-:B------:R-:W-:Y:S01]  /*16680*/  @!P4 IMAD.IADD R38, R38, 0x1, -R7.reuse ;  /* 0x000000012626c824 */ /* 0x100fe200078e0a07 */
[C---:B------:R-:W-:Y:S01]  /*16690*/  ISETP.GT.U32.AND P4, PT, R7.reuse, R45, PT ;  /* 0x0000002d0700720c */ /* 0x040fe20003f84070 */
[--C-:B------:R-:W-:Y:S01]  /*166a0*/  @!P0 IMAD.IADD R46, R46, 0x1, -R7.reuse ;  /* 0x000000012e2e8824 */ /* 0x100fe200078e0a07 */
[C---:B------:R-:W-:Y:S01]  /*166b0*/  ISETP.GT.U32.AND P0, PT, R7.reuse, R53, PT ;  /* 0x000000350700720c */ /* 0x040fe20003f04070 */
[--C-:B------:R-:W-:Y:S01]  /*166c0*/  @!P6 IMAD.IADD R32, R32, 0x1, -R7.reuse ;  /* 0x000000012020e824 */ /* 0x100fe200078e0a07 */
[----:B------:R-:W-:Y:S01]  /*166d0*/  ISETP.GT.U32.AND P6, PT, R7, R44, PT ;  /* 0x0000002c0700720c */ /* 0x000fe20003fc4070 */
[----:B------:R-:W-:Y:S01]  /*166e0*/  @!P5 IMAD.IADD R43, R43, 0x1, -R7 ;  /* 0x000000012b2bd824 */ /* 0x000fe200078e0a07 */
        /* <DEDUP_REMOVED lines=13> */
[----:B------:R-:W-:-:S02]  /*167c0*/  @!P5 IMAD.IADD R50, R50, 0x1, -R7 ;  /* 0x000000013232d824 */ /* 0x000fc400078e0a07 */
[--C-:B------:R-:W-:Y:S01]  /*167d0*/  @!P3 IMAD.IADD R54, R54, 0x1, -R7.reuse ;  /* 0x000000013636b824 */ /* 0x100fe200078e0a07 */
[C---:B------:R-:W-:Y:S02]  /*167e0*/  ISETP.GT.U32.AND P3, PT, R7.reuse, R48, PT ;  /* 0x000000300700720c */ /* 0x040fe40003f64070 */
[C---:B------:R-:W-:Y:S01]  /*167f0*/  ISETP.GT.U32.AND P5, PT, R7.reuse, R57, PT ;  /* 0x000000390700720c */ /* 0x040fe20003fa4070 */
[--C-:B------:R-:W-:Y:S01]  /*16800*/  @!P4 IMAD.IADD R52, R52, 0x1, -R7.reuse ;  /* 0x000000013434c824 */ /* 0x100fe200078e0a07 */
[C---:B------:R-:W-:Y:S01]  /*16810*/  ISETP.GT.U32.AND P4, PT, R7.reuse, R46, PT ;  /* 0x0000002e0700720c */ /* 0x040fe20003f84070 */
[--C-:B------:R-:W-:Y:S01]  /*16820*/  @!P1 IMAD.IADD R56, R56, 0x1, -R7.reuse ;  /* 0x0000000138389824 */ /* 0x100fe200078e0a07 */
[----:B------:R-:W-:Y:S01]  /*16830*/  ISETP.GT.U32.AND P1, PT, R7, R50, PT ;  /* 0x000000320700720c */ /* 0x000fe20003f24070 */
[--C-:B------:R-:W-:Y:S01]  /*16840*/  @!P2 IMAD.IADD R55, R55, 0x1, -R7.reuse ;  /* 0x000000013737a824 */ /* 0x100fe200078e0a07 */
[----:B------:R-:W-:Y:S01]  /*16850*/  ISETP.GT.U32.AND P2, PT, R7, R49, PT ;  /* 0x000000310700720c */ /* 0x000fe20003f44070 */
[--C-:B------:R-:W-:Y:S01]  /*16860*/  @!P0 IMAD.IADD R47, R47, 0x1, -R7.reuse ;  /* 0x000000012f2f8824 */ /* 0x100fe200078e0a07 */
[----:B------:R-:W-:Y:S01]  /*16870*/  ISETP.GT.U32.AND P0, PT, R7, R53, PT ;  /* 0x000000350700720c */ /* 0x000fe20003f04070 */
[----:B------:R-:W-:-:S02]  /*16880*/  @!P6 IMAD.IADD R51, R51, 0x1, -R7 ;  /* 0x000000013333e824 */ /* 0x000fc400078e0a07 */
[--C-:B------:R-:W-:Y:S01]  /*16890*/  @!P3 IMAD.IADD R48, R48, 0x1, -R7.reuse ;  /* 0x000000013030b824 */ /* 0x100fe200078e0a07 */
[----:B------:R-:W-:Y:S01]  /*168a0*/  ISETP.GT.U32.AND P3, PT, R7, R54, PT ;  /* 0x000000360700720c */ /* 0x000fe20003f64070 */
        /* <DEDUP_REMOVED lines=43> */
[----:B------:R-:W-:-:S02]  /*16b60*/  @!P6 IMAD.IADD R64, R64, 0x1, -R7 ;  /* 0x000000014040e824 */ /* 0x000fc400078e0a07 */
[--C-:B------:R-:W-:Y:S01]  /*16b70*/  @!P4 IMAD.IADD R66, R66, 0x1, -R7.reuse ;  /* 0x000000014242c824 */ /* 0x100fe200078e0a07 */
[C---:B------:R-:W-:Y:S01]  /*16b80*/  ISETP.GT.U32.AND P4, PT, R7.reuse, R60, PT ;  /* 0x0000003c0700720c */ /* 0x040fe20003f84070 */
[--C-:B------:R-:W-:Y:S01]  /*16b90*/  @!P1 IMAD.IADD R70, R70, 0x1, -R7.reuse ;  /* 0x0000000146469824 */ /* 0x100fe200078e0a07 */
[----:B------:R-:W-:Y:S01]  /*16ba0*/  ISETP.GT.U32.AND P1, PT, R7, R64, PT ;  /* 0x000000400700720c */ /* 0x000fe20003f24070 */
[--C-:B------:R-:W-:Y:S01]  /*16bb0*/  @!P2 IMAD.IADD R69, R69, 0x1, -R7.reuse ;  /* 0x000000014545a824 */ /* 0x100fe200078e0a07 */
[----:B------:R-:W-:Y:S01]  /*16bc0*/  ISETP.GT.U32.AND P6, PT, R7, R58, PT ;  /* 0x0000003a0700720c */ /* 0x000fe20003fc4070 */
[--C-:B------:R-:W-:Y:S01]  /*16bd0*/  @!P0 IMAD.IADD R61, R61, 0x1, -R7.reuse ;  /* 0x000000013d3d8824 */ /* 0x100fe200078e0a07 */
[C---:B------:R-:W-:Y:S02]  /*16be0*/  ISETP.GT.U32.AND P2, PT, R7.reuse, R63, PT ;  /* 0x0000003f0700720c */ /* 0x040fe40003f44070 */
        /* <DEDUP_REMOVED lines=45> */
[C---:B------:R-:W-:Y:S02]  /*16ec0*/  ISETP.GT.U32.AND P5, PT, R7.reuse, R73, PT ;  /* 0x000000490700720c */ /* 0x040fe40003fa4070 */
[C---:B------:R-:W-:Y:S01]  /*16ed0*/  ISETP.GT.U32.AND P2, PT, R7.reuse, R83, PT ;  /* 0x000000530700720c */ /* 0x040fe20003f44070 */
[--C-:B------:R-:W-:Y:S02]  /*16ee0*/  @!P4 IMAD.IADD R80, R80, 0x1, -R7.reuse ;  /* 0x000000015050c824 */ /* 0x100fe400078e0a07 */
[--C-:B------:R-:W-:Y:S01]  /*16ef0*/  @!P1 IMAD.IADD R72, R72, 0x1, -R7.reuse ;  /* 0x0000000148489824 */ /* 0x100fe200078e0a07 */
[----:B------:R-:W-:Y:S01]  /*16f00*/  ISETP.GT.U32.AND P1, PT, R7, R78, PT ;  /* 0x0000004e0700720c */ /* 0x000fe20003f24070 */
[--C-:B------:R-:W-:Y:S01]  /*16f10*/  @!P6 IMAD.IADD R71, R71, 0x1, -R7.reuse ;  /* 0x000000014747e824 */ /* 0x100fe200078e0a07 */
[----:B------:R-:W-:Y:S01]  /*16f20*/  ISETP.GT.U32.AND P4, PT, R7, R74, PT ;  /* 0x0000004a0700720c */ /* 0x000fe20003f84070 */
[----:B------:R-:W-:Y:S01]  /*16f30*/  @!P0 IMAD.IADD R75, R75, 0x1, -R7 ;  /* 0x000000014b4b8824 */ /* 0x000fe200078e0a07 */
[----:B------:R-:W-:-:S02]  /*16f40*/  ISETP.GT.U32.AND P6, PT, R7, R80, PT ;  /* 0x000000500700720c */ /* 0x000fc40003fc4070 */
        /* <DEDUP_REMOVED lines=24> */
[--C-:B------:R-:W-:Y:S02]  /*170d0*/  @!P6 IMAD.IADD R85, R85, 0x1, -R7.reuse ;  /* 0x000000015555e824 */ /* 0x100fe400078e0a07 */
[--C-:B------:R-:W-:Y:S01]  /*170e0*/  @!P0 IMAD.IADD R86, R86, 0x1, -R7.reuse ;  /* 0x0000000156568824 */ /* 0x100fe200078e0a07 */
[----:B------:R-:W-:Y:S01]  /*170f0*/  ISETP.GT.U32.AND P0, PT, R7, R92, PT ;  /* 0x0000005c0700720c */ /* 0x000fe20003f04070 */
[----:B------:R-:W-:Y:S02]  /*17100*/  IMAD.MOV R8, RZ, RZ, -R8 ;  /* 0x000000ffff087224 */ /* 0x000fe400078e0a08 */
[--C-:B------:R-:W-:Y:S01]  /*17110*/  @!P3 IMAD.IADD R87, R87, 0x1, -R7.reuse ;  /* 0x000000015757b824 */ /* 0x100fe200078e0a07 */
[----:B------:R-:W-:Y:S01]  /*17120*/  ISETP.GT.U32.AND P3, PT, R7, R85, PT ;  /* 0x000000550700720c */ /* 0x000fe20003f64070 */
[--C-:B------:R-:W-:Y:S01]  /*17130*/  @!P5 IMAD.IADD R9, R9, 0x1, -R7.reuse ;  /* 0x000000010909d824 */ /* 0x100fe200078e0a07 */
[C---:B------:R-:W-:Y:S01]  /*17140*/  ISETP.GT.U32.AND P5, PT, R7.reuse, R91, PT ;  /* 0x0000005b0700720c */ /* 0x040fe20003fa4070 */
[----:B------:R-:W-:Y:S01]  /*17150*/  @!P2 IMAD.IADD R84, R84, 0x1, -R7 ;  /* 0x000000015454a824 */ /* 0x000fe200078e0a07 */
[C---:B------:R-:W-:Y:S01]  /*17160*/  ISETP.GT.U32.AND P1, PT, R7.reuse, R90, PT ;  /* 0x0000005a0700720c */ /* 0x040fe20003f24070 */
[C---:B------:R-:W-:Y:S01]  /*17170*/  IMAD R3, R7.reuse, R8, R2 ;  /* 0x0000000807037224 */ /* 0x040fe200078e0202 */
[----:B------:R-:W-:-:S02]  /*17180*/  ISETP.GT.U32.AND P2, PT, R7, R89, PT ;  /* 0x000000590700720c */ /* 0x000fc40003f44070 */
[----:B---3--:R-:W-:Y:S01]  /*17190*/  LOP3.LUT R2, R93, 0x7f, RZ, 0xc0, !PT ;  /* 0x0000007f5d027812 */ /* 0x008fe200078ec0ff */
[----:B------:R-:W-:Y:S02]  /*171a0*/  IMAD.U32 R8, RZ, RZ, UR13 ;  /* 0x0000000dff087e24 */ /* 0x000fe4000f8e00ff */
[--C-:B------:R-:W-:Y:S02]  /*171b0*/  @!P4 IMAD.IADD R88, R88, 0x1, -R7.reuse ;  /* 0x000000015858c824 */ /* 0x100fe400078e0a07 */
[----:B-1----:R-:W-:Y:S02]  /*171c0*/  IMAD R11, R2, UR13, RZ ;  /* 0x0000000d020b7c24 */ /* 0x002fe4000f8e02ff */
[----:B------:R-:W-:Y:S02]  /*171d0*/  @!P0 IMAD.IADD R92, R92, 0x1, -R7 ;  /* 0x000000015c5c8824 */ /* 0x000fe400078e0a07 */
[----:B------:R-:W-:Y:S01]  /*171e0*/  IMAD R10, R10, UR4, RZ ;  /* 0x000000040a0a7c24 */ /* 0x000fe2000f8e02ff */
[----:B------:R-:W-:Y:S01]  /*171f0*/  STL [R1+0x3604], R6 ;  /* 0x0036040601007387 */ /* 0x000fe20000100800 */
[----:B------:R-:W-:-:S02]  /*17200*/  IMAD R2, R8, 0x80, R11 ;  /* 0x0000008008027824 */ /* 0x000fc400078e020b */
[--C-:B------:R-:W-:Y:S01]  /*17210*/  @!P3 IMAD.IADD R85, R85, 0x1, -R7.reuse ;  /* 0x000000015555b824 */ /* 0x100fe200078e0a07 */
[----:B------:R0:W-:Y:S01]  /*17220*/  STL [R1+0xa50], R9 ;  /* 0x000a500901007387 */ /* 0x0001e20000100800 */
[--C-:B------:R-:W-:Y:S01]  /*17230*/  @!P5 IMAD.IADD R91, R91, 0x1, -R7.reuse ;  /* 0x000000015b5bd824 */ /* 0x100fe200078e0a07 */
[----:B------:R-:W-:Y:S01]  /*17240*/  ISETP.GT.U32.AND P3, PT, R7, R88, PT ;  /* 0x000000580700720c */ /* 0x000fe20003f64070 */
[--C-:B------:R-:W-:Y:S01]  /*17250*/  @!P1 IMAD.IADD R90, R90, 0x1, -R7.reuse ;  /* 0x000000015a5a9824 */ /* 0x100fe200078e0a07 */
[----:B------:R1:W-:Y:S01]  /*17260*/  STL [R1+0xa54], R92 ;  /* 0x000a545c01007387 */ /* 0x0003e20000100800 */
[----:B------:R-:W-:Y:S01]  /*17270*/  @!P2 IMAD.IADD R89, R89, 0x1, -R7 ;  /* 0x000000015959a824 */ /* 0x000fe200078e0a07 */
[----:B------:R-:W-:Y:S02]  /*17280*/  IADD3 R8, P2, PT, R11, UR18, RZ ;  /* 0x000000120b087c10 */ /* 0x000fe4000ff5e0ff */
[----:B0-----:R-:W-:Y:S01]  /*17290*/  IADD3 R9, P1, PT, R2, UR18, RZ ;  /* 0x0000001202097c10 */ /* 0x001fe2000ff3e0ff */
[----:B------:R-:W-:Y:S01]  /*172a0*/  ULEA UR6, UR5, UR6, 0x18 ;  /* 0x0000000605067291 */ /* 0x000fe2000f8ec0ff */
[----:B------:R-:W-:Y:S01]  /*172b0*/  ISETP.GT.U32.AND P4, PT, R7, R3, PT ;  /* 0x000000030700720c */ /* 0x000fe20003f84070 */
[----:B------:R-:W0:Y:S01]  /*172c0*/  LDCU UR18, c[0x0][0x3b0] ;  /* 0x00007600ff1277ac */ /* 0x000e220008000800 */
[----:B-1----:R-:W-:-:S04]  /*172d0*/  IADD3 R92, P5, PT, R10, UR16, RZ ;  /* 0x000000100a5c7c10 */ /* 0x002fc8000ffbe0ff */
[----:B------:R-:W-:Y:S02]  /*172e0*/  LEA.HI.X.SX32 R93, R10, UR17, 0x1, P5 ;  /* 0x000000110a5d7c11 */ /* 0x000fe4000a8f0eff */
[----:B------:R-:W-:Y:S01]  /*172f0*/  ISETP.GT.U32.AND P5, PT, R7, R90, PT ;  /* 0x0000005a0700720c */ /* 0x000fe20003fa4070 */
[----:B------:R-:W-:Y:S01]  /*17300*/  @!P3 IMAD.IADD R88, R88, 0x1, -R7 ;  /* 0x000000015858b824 */ /* 0x000fe200078e0a07 */
[----:B------:R-:W-:Y:S01]  /*17310*/  LEA.HI.X.SX32 R10, R11, UR19, 0x1, P2 ;  /* 0x000000130b0a7c11 */ /* 0x000fe200090f0eff */
[----:B------:R-:W1:Y:S01]  /*17320*/  LDS R6, [UR6] ;  /* 0x00000006ff067984 */ /* 0x000e620008000800 */
[----:B------:R-:W-:Y:S01]  /*17330*/  LEA.HI.X.SX32 R11, R2, UR19, 0x1, P1 ;  /* 0x00000013020b7c11 */ /* 0x000fe200088f0eff */
[----:B------:R-:W-:-:S08]  /*17340*/  VIADD R2, R0, 0x1 ;  /* 0x0000000100027836 */ /* 0x000fd00000000000 */
[--C-:B------:R-:W-:Y:S01]  /*17350*/  @!P5 IMAD.IADD R90, R90, 0x1, -R7.reuse ;  /* 0x000000015a5ad824 */ /* 0x100fe200078e0a07 */
[----:B------:R-:W-:Y:S01]  /*17360*/  ISETP.GE.AND P3, PT, R2, RZ, PT ;  /* 0x000000ff0200720c */ /* 0x000fe20003f66270 */
[----:B------:R-:W-:Y:S02]  /*17370*/  VIADD R2, R0, 0x3 ;  /* 0x0000000300027836 */ /* 0x000fe40000000000 */
[----:B------:R-:W-:Y:S01]  /*17380*/  @!P4 IMAD.IADD R3, R3, 0x1, -R7 ;  /* 0x000000010303c824 */ /* 0x000fe200078e0a07 */
[C---:B------:R-:W-:Y:S01]  /*17390*/  ISETP.GT.U32.AND P0, PT, R7.reuse, R87, PT ;  /* 0x000000570700720c */ /* 0x040fe20003f04070 */
[----:B------:R-:W2:Y:S01]  /*173a0*/  LDCU UR19, c[0x0][0x3b0] ;  /* 0x00007600ff1377ac */ /* 0x000ea20008000800 */
[----:B------:R-:W-:Y:S02]  /*173b0*/  ISETP.GE.AND P5, PT, R2, RZ, PT ;  /* 0x000000ff0200720c */ /* 0x000fe40003fa6270 */
[----:B------:R-:W3:Y:S01]  /*173c0*/  LDL.LU R2, [R1+0x67c] ;  /* 0x00067c0001027983 */ /* 0x000ee20000300800 */
[----:B------:R-:W-:-:S02]  /*173d0*/  ISETP.GT.U32.AND P4, PT, R7, R89, PT ;  /* 0x000000590700720c */ /* 0x000fc40003f84070 */
[C---:B------:R-:W-:Y:S02]  /*173e0*/  ISETP.GT.U32.AND P2, PT, R7.reuse, R91, PT ;  /* 0x0000005b0700720c */ /* 0x040fe40003f44070 */
[----:B------:R-:W-:-:S04]  /*173f0*/  ISETP.GT.U32.AND P1, PT, R7, R3, PT ;  /* 0x000000030700720c */ /* 0x000fc80003f24070 */
[----:B------:R-:W-:-:S05]  /*17400*/  @!P0 IMAD.IADD R87, R87, 0x1, -R7 ;  /* 0x0000000157578824 */ /* 0x000fca00078e0a07 */
[----:B------:R-:W-:Y:S01]  /*17410*/  @!P4 IMAD.IADD R89, R89, 0x1, -R7 ;  /* 0x000000015959c824 */ /* 0x000fe200078e0a07 */
[----:B-1----:R-:W-:Y:S01]  /*17420*/  R2UR UR7, R6 ;  /* 0x00000000060772ca */ /* 0x002fe200000e0000 */
[C---:B------:R-:W-:Y:S01]  /*17430*/  VIADD R6, R0.reuse, 0x2 ;  /* 0x0000000200067836 */ /* 0x040fe20000000000 */
[----:B------:R-:W-:-:S04]  /*17440*/  ISETP.GE.AND P0, PT, R0, RZ, PT ;  /* 0x000000ff0000720c */ /* 0x000fc80003f06270 */
[----:B------:R-:W-:Y:S01]  /*17450*/  ISETP.GE.AND P4, PT, R6, RZ, PT ;  /* 0x000000ff0600720c */ /* 0x000fe20003f86270 */
[----:B------:R-:W-:Y:S02]  /*17460*/  VIADD R6, R0, 0x4 ;  /* 0x0000000400067836 */ /* 0x000fe40000000000 */
[--C-:B------:R-:W-:Y:S02]  /*17470*/  @!P2 IMAD.IADD R91, R91, 0x1, -R7.reuse ;  /* 0x000000015b5ba824 */ /* 0x100fe400078e0a07 */
[----:B------:R-:W-:Y:S01]  /*17480*/  @!P1 IMAD.IADD R3, R3, 0x1, -R7 ;  /* 0x0000000103039824 */ /* 0x000fe200078e0a07 */
[----:B------:R-:W-:Y:S01]  /*17490*/  BAR.SYNC.DEFER_BLOCKING 0x0 ;  /* 0x0000000000007b1d */ /* 0x000fe20000010000 */
[----:B------:R-:W-:Y:S01]  /*174a0*/  ISETP.GE.AND P2, PT, R6, RZ, PT ;  /* 0x000000ff0600720c */ /* 0x000fe20003f46270 */
[----:B------:R-:W-:-:S05]  /*174b0*/  VIADD R6, R0, 0x5 ;  /* 0x0000000500067836 */ /* 0x000fca0000000000 */
[----:B------:R-:W-:Y:S01]  /*174c0*/  ISETP.GE.AND P1, PT, R6, RZ, PT ;  /* 0x000000ff0600720c */ /* 0x000fe20003f26270 */
[----:B------:R-:W-:Y:S04]  /*174d0*/  STL [R1+0x698], R3 ;  /* 0x0006980301007387 */ /* 0x000fe80000100800 */
[----:B------:R-:W4:Y:S01]  /*174e0*/  LDL.LU R6, [R1+0x678] ;  /* 0x0006780001067983 */ /* 0x000f220000300800 */
[----:B---3--:R-:W-:-:S05]  /*174f0*/  @!P0 IMAD.MOV R2, RZ, RZ, -R2 ;  /* 0x000000ffff028224 */ /* 0x008fca00078e0a02 */
[----:B------:R1:W-:Y:S04]  /*17500*/  STL [R1+0x67c], R2 ;  /* 0x00067c0201007387 */ /* 0x0003e80000100800 */
[----:B-1----:R-:W3:Y:S01]  /*17510*/  LDL.LU R2, [R1+0x674] ;  /* 0x0006740001027983 */ /* 0x002ee20000300800 */
[----:B------:R-:W-:-:S05]  /*17520*/  VIADD R3, R0, 0x6 ;  /* 0x0000000600037836 */ /* 0x000fca0000000000 */
[----:B------:R-:W-:Y:S01]  /*17530*/  ISETP.GE.AND P0, PT, R3, RZ, PT ;  /* 0x000000ff0300720c */ /* 0x000fe20003f06270 */
[----:B------:R-:W-:Y:S02]  /*17540*/  VIADD R3, R0, 0x7 ;  /* 0x0000000700037836 */ /* 0x000fe40000000000 */
[----:B----4-:R-:W-:-:S03]  /*17550*/  @!P3 IMAD.MOV R6, RZ, RZ, -R6 ;  /* 0x000000ffff06b224 */ /* 0x010fc600078e0a06 */
[----:B------:R-:W-:Y:S02]  /*17560*/  ISETP.GE.AND P3, PT, R3, RZ, PT ;  /* 0x000000ff0300720c */ /* 0x000fe40003f66270 */
        /* <DEDUP_REMOVED lines=45> */
[----:B------:R-:W-:Y:S02]  /*17840*/  VIADD R6, R0, 0x10 ;  /* 0x0000001000067836 */ /* 0x000fe40000000000 */
[----:B----4-:R-:W-:-:S03]  /*17850*/  @!P1 IMAD.MOV R3, RZ, RZ, -R3 ;  /* 0x000000ffff039224 */ /* 0x010fc600078e0a03 */
[----:B------:R-:W-:Y:S01]  /*17860*/  ISETP.GE.AND P2, PT, R6, RZ, PT ;  /* 0x000000ff0600720c */ /* 0x000fe20003f46270 */
[----:B------:R-:W-:Y:S01]  /*17870*/  VIADD R6, R0, 0x11 ;  /* 0x0000001100067836 */ /* 0x000fe20000000000 */
[----:B------:R-:W-:Y:S04]  /*17880*/  STL [R1+0x2d8], R3 ;  /* 0x0002d80301007387 */ /* 0x000fe80000100800 */
[----:B------:R-:W-:Y:S02]  /*17890*/  ISETP.GE.AND P1, PT, R6, RZ, PT ;  /* 0x000000ff0600720c */ /* 0x000fe40003f26270 */
        /* <DEDUP_REMOVED lines=1198> */
[----:B------:R1:W-:Y:S04]  /*1c380*/  STL [R1+0x8dc], R3 ;  /* 0x0008dc0301007387 */ /* 0x0003e80000100800 */
[----:B------:R-:W-:Y:S02]  /*1c390*/  ISETP.GE.AND P1, PT, R6, RZ, PT ;  /* 0x000000ff0600720c */ /* 0x000fe40003f26270 */
[----:B------:R-:W4:Y:S01]  /*1c3a0*/  LDL.LU R6, [R1+0x1d0] ;  /* 0x0001d00001067983 */ /* 0x000f220000300800 */
[----:B-1----:R-:W-:Y:S02]  /*1c3b0*/  VIADD R3, R0, 0x101 ;  /* 0x0000010100037836 */ /* 0x002fe40000000000 */
[----:B---3--:R-:W-:-:S03]  /*1c3c0*/  @!P0 IMAD.MOV R2, RZ, RZ, -R2 ;  /* 0x000000ffff028224 */ /* 0x008fc600078e0a02 */
[----:B------:R-:W-:Y:S02]  /*1c3d0*/  ISETP.GE.AND P0, PT, R3, RZ, PT ;  /* 0x000000ff0300720c */ /* 0x000fe40003f06270 */
[----:B------:R1:W-:Y:S04]  /*1c3e0*/  STL [R1+0x8d8], R2 ;  /* 0x0008d80201007387 */ /* 0x0003e80000100800 */
[----:B------:R-:W3:Y:S01]  /*1c3f0*/  LDL.LU R3, [R1+0x1cc] ;  /* 0x0001cc0001037983 */ /* 0x000ee20000300800 */
[----:B----4-:R-:W-:Y:S02]  /*1c400*/  @!P3 IMAD.MOV R6, RZ, RZ, -R6 ;  /* 0x000000ffff06b224 */ /* 0x010fe400078e0a06 */
[----:B-1----:R-:W-:-:S03]  /*1c410*/  VIADD R2, R0, 0x102 ;  /* 0x0000010200027836 */ /* 0x002fc60000000000 */
[----:B------:R-:W-:Y:S02]  /*1c420*/  STL [R1+0x8cc], R6 ;  /* 0x0008cc0601007387 */ /* 0x000fe40000100800 */
        /* <DEDUP_REMOVED lines=559> */
[----:B------:R1:W-:Y:S02]  /*1e720*/  STL [R1+0x708], R6 ;  /* 0x0007080601007387 */ /* 0x0003e40000100800 */
        /* <DEDUP_REMOVED lines=18> */
[C---:B------:R-:W-:Y:S01]  /*1e850*/  VIADD R3, R0.reuse, 0x176 ;  /* 0x0000017600037836 */ /* 0x040fe20000000000 */
[----:B------:R1:W-:Y:S04]  /*1e860*/  STL [R1+0x6f8], R2 ;  /* 0x0006f80201007387 */ /* 0x0003e80000100800 */
[----:B------:R-:W-:Y:S01]  /*1e870*/  ISETP.GE.AND P4, PT, R3, RZ, PT ;  /* 0x000000ff0300720c */ /* 0x000fe20003f86270 */
[----:B-1----:R-:W-:Y:S02]  /*1e880*/  VIADD R2, R0, 0x177 ;  /* 0x0000017700027836 */ /* 0x002fe40000000000 */
[----:B------:R-:W-:Y:S02]  /*1e890*/  IMAD.MOV.U32 R3, RZ, RZ, R4 ;  /* 0x000000ffff037224 */ /* 0x000fe400078e0004 */
[----:B------:R-:W-:-:S02]  /*1e8a0*/  IMAD.MOV.U32 R4, RZ, RZ, R5 ;  /* 0x000000ffff047224 */ /* 0x000fc400078e0005 */
[----:B------:R-:W-:Y:S02]  /*1e8b0*/  @!P1 IMAD.MOV R3, RZ, RZ, -R3 ;  /* 0x000000ffff039224 */ /* 0x000fe400078e0a03 */
[----:B------:R-:W-:Y:S02]  /*1e8c0*/  @!P0 IMAD.MOV R4, RZ, RZ, -R4 ;  /* 0x000000ffff048224 */ /* 0x000fe400078e0a04 */
[----:B---3--:R-:W-:Y:S01]  /*1e8d0*/  @!P5 IMAD.MOV R6, RZ, RZ, -R6 ;  /* 0x000000ffff06d224 */ /* 0x008fe200078e0a06 */
[----:B------:R-:W-:Y:S01]  /*1e8e0*/  ISETP.GE.AND P5, PT, R2, RZ, PT ;  /* 0x000000ff0200720c */ /* 0x000fe20003fa6270 */
[----:B------:R-:W-:-:S03]  /*1e8f0*/  VIADD R2, R0, 0x178 ;  /* 0x0000017800027836 */ /* 0x000fc60000000000 */
[----:B------:R1:W-:Y:S02]  /*1e900*/  STL [R1+0x6f4], R6 ;  /* 0x0006f40601007387 */ /* 0x0003e40000100800 */
[----:B------:R-:W-:Y:S01]  /*1e910*/  ISETP.GE.AND P1, PT, R2, RZ, PT ;  /* 0x000000ff0200720c */ /* 0x000fe20003f26270 */
[----:B------:R-:W-:-:S04]  /*1e920*/  IMAD.MOV.U32 R2, RZ, RZ, R12 ;  /* 0x000000ffff027224 */ /* 0x000fc800078e000c */
[----:B------:R-:W-:Y:S01]  /*1e930*/  @!P3 IMAD.MOV R2, RZ, RZ, -R2 ;  /* 0x000000ffff02b224 */ /* 0x000fe200078e0a02 */
[----:B-1----:R1:W5:Y:S04]  /*1e940*/  LDL.LU R6, [R1+0x3600] ;  /* 0x0036000001067983 */ /* 0x0023680000300800 */
[----:B------:R3:W-:Y:S04]  /*1e950*/  STL [R1+0x6f0], R3 ;  /* 0x0006f00301007387 */ /* 0x0007e80000100800 */
[----:B------:R4:W-:Y:S01]  /*1e960*/  STL [R1+0x6ec], R4 ;  /* 0x0006ec0401007387 */ /* 0x0009e20000100800 */
[----:B---3--:R-:W-:-:S03]  /*1e970*/  VIADD R3, R0, 0x179 ;  /* 0x0000017900037836 */ /* 0x008fc60000000000 */
[----:B------:R3:W-:Y:S01]  /*1e980*/  STL [R1+0x6e8], R2 ;  /* 0x0006e80201007387 */ /* 0x0007e20000100800 */
[----:B----4-:R-:W-:Y:S01]  /*1e990*/  IMAD.MOV.U32 R4, RZ, RZ, R13 ;  /* 0x000000ffff047224 */ /* 0x010fe200078e000d */
[----:B------:R-:W-:Y:S01]  /*1e9a0*/  ISETP.GE.AND P0, PT, R3, RZ, PT ;  /* 0x000000ff0300720c */ /* 0x000fe20003f06270 */
[C---:B------:R-:W-:Y:S02]  /*1e9b0*/  VIADD R3, R0.reuse, 0x17a ;  /* 0x0000017a00037836 */ /* 0x040fe40000000000 */
[----:B---3--:R-:W-:-:S03]  /*1e9c0*/  VIADD R2, R0, 0x17b ;  /* 0x0000017b00027836 */ /* 0x008fc60000000000 */
[----:B------:R-:W-:Y:S01]  /*1e9d0*/  ISETP.GE.AND P3, PT, R3, RZ, PT ;  /* 0x000000ff0300720c */ /* 0x000fe20003f66270 */
[----:B------:R-:W-:Y:S02]  /*1e9e0*/  @!P4 IMAD.MOV R4, RZ, RZ, -R4 ;  /* 0x000000ffff04c224 */ /* 0x000fe400078e0a04 */
[----:B------:R-:W-:Y:S01]  /*1e9f0*/  IMAD.MOV.U32 R3, RZ, RZ, R14 ;  /* 0x000000ffff037224 */ /* 0x000fe200078e000e */
[----:B------:R-:W-:Y:S01]  /*1ea00*/  ISETP.GE.AND P4, PT, R2, RZ, PT ;  /* 0x000000ff0200720c */ /* 0x000fe20003f86270 */
[----:B------:R-:W-:Y:S01]  /*1ea10*/  VIADD R2, R0, 0x17c ;  /* 0x0000017c00027836 */ /* 0x000fe20000000000 */
[----:B------:R3:W-:Y:S01]  /*1ea20*/  STL [R1+0x6e4], R4 ;  /* 0x0006e40401007387 */ /* 0x0007e20000100800 */
[----:B------:R-:W-:-:S03]  /*1ea30*/  @!P5 IMAD.MOV R3, RZ, RZ, -R3 ;  /* 0x000000ffff03d224 */ /* 0x000fc600078e0a03 */
[----:B------:R-:W-:Y:S01]  /*1ea40*/  ISETP.GE.AND P5, PT, R2, RZ, PT ;  /* 0x000000ff0200720c */ /* 0x000fe20003fa6270 */
[----:B------:R-:W-:Y:S01]  /*1ea50*/  IMAD.MOV.U32 R2, RZ, RZ, R16 ;  /* 0x000000ffff027224 */ /* 0x000fe200078e0010 */
[----:B------:R4:W-:Y:S01]  /*1ea60*/  STL [R1+0x6e0], R3 ;  /* 0x0006e00301007387 */ /* 0x0009e20000100800 */
[----:B---3--:R-:W-:Y:S02]  /*1ea70*/  IMAD.MOV.U32 R4, RZ, RZ, R15 ;  /* 0x000000ffff047224 */ /* 0x008fe400078e000f */
[----:B------:R-:W-:Y:S02]  /*1ea80*/  @!P0 IMAD.MOV R2, RZ, RZ, -R2 ;  /* 0x000000ffff028224 */ /* 0x000fe400078e0a02 */
[----:B------:R-:W-:Y:S02]  /*1ea90*/  @!P1 IMAD.MOV R4, RZ, RZ, -R4 ;  /* 0x000000ffff049224 */ /* 0x000fe400078e0a04 */
[----:B----4-:R-:W-:-:S03]  /*1eaa0*/  VIADD R3, R0, 0x17d ;  /* 0x0000017d00037836 */ /* 0x010fc60000000000 */
[----:B------:R3:W-:Y:S02]  /*1eab0*/  STL [R1+0x2a0], R4 ;  /* 0x0002a00401007387 */ /* 0x0007e40000100800 */
[----:B------:R-:W-:Y:S01]  /*1eac0*/  ISETP.GE.AND P1, PT, R3, RZ, PT ;  /* 0x000000ff0300720c */ /* 0x000fe20003f26270 */
[C---:B------:R-:W-:Y:S01]  /*1ead0*/  VIADD R3, R0.reuse, 0x17e ;  /* 0x0000017e00037836 */ /* 0x040fe20000000000 */
[----:B------:R4:W-:Y:S01]  /*1eae0*/  STL [R1+0x6d8], R2 ;  /* 0x0006d80201007387 */ /* 0x0009e20000100800 */
[----:B---3--:R-:W-:Y:S02]  /*1eaf0*/  IMAD.MOV.U32 R4, RZ, RZ, R17 ;  /* 0x000000ffff047224 */ /* 0x008fe400078e0011 */
[----:B----4-:R-:W-:Y:S01]  /*1eb00*/  VIADD R2, R0, 0x17f ;  /* 0x0000017f00027836 */ /* 0x010fe20000000000 */
        /* <DEDUP_REMOVED lines=176> */
[----:B------:R-:W-:Y:S01]  /*1f610*/  IMAD.MOV.U32 R3, RZ, RZ, R53 ;  /* 0x000000ffff037224 */ /* 0x000fe200078e0035 */
[----:B------:R4:W-:Y:S01]  /*1f620*/  STL [R1+0x90c], R2 ;  /* 0x00090c0201007387 */ /* 0x0009e20000100800 */
[C---:B---3--:R-:W-:Y:S02]  /*1f630*/  VIADD R4, R0.reuse, 0x1a2 ;  /* 0x000001a200047836 */ /* 0x048fe40000000000 */
[----:B----4-:R-:W-:-:S03]  /*1f640*/  VIADD R2, R0, 0x1a3 ;  /* 0x000001a300027836 */ /* 0x010fc60000000000 */
        /* <DEDUP_REMOVED lines=8> */
[----:B------:R-:W-:Y:S02]  /*1f6d0*/  VIADD R2, R0, 0x1a5 ;  /* 0x000001a500027836 */ /* 0x000fe40000000000 */
[----:B---3--:R-:W-:Y:S01]  /*1f6e0*/  IMAD.MOV.U32 R3, RZ, RZ, R55 ;  /* 0x000000ffff037224 */ /* 0x008fe200078e0037 */
[----:B------:R3:W-:Y:S03]  /*1f6f0*/  STL [R1+0x930], R4 ;  /* 0x0009300401007387 */ /* 0x0007e60000100800 */
[----:B------:R-:W-:Y:S01]  /*1f700*/  @!P1 IMAD.MOV R3, RZ, RZ, -R3 ;  /* 0x000000ffff039224 */ /* 0x000fe200078e0a03 */
[----:B------:R-:W-:Y:S01]  /*1f710*/  ISETP.GE.AND P1, PT, R2, RZ, PT ;  /* 0x000000ff0200720c */ /* 0x000fe20003f26270 */
[----:B------:R-:W-:Y:S02]  /*1f720*/  VIADD R2, R0, 0x1a6 ;  /* 0x000001a600027836 */ /* 0x000fe40000000000 */
[----:B---3--:R-:W-:Y:S01]  /*1f730*/  IMAD.MOV.U32 R4, RZ, RZ, R56 ;  /* 0x000000ffff047224 */ /* 0x008fe200078e0038 */
[----:B------:R3:W-:Y:S03]  /*1f740*/  STL [R1+0x1c4], R3 ;  /* 0x0001c40301007387 */ /* 0x0007e60000100800 */
[----:B------:R-:W-:Y:S01]  /*1f750*/  @!P0 IMAD.MOV R4, RZ, RZ, -R4 ;  /* 0x000000ffff048224 */ /* 0x000fe200078e0a04 */
[----:B------:R-:W-:Y:S01]  /*1f760*/  ISETP.GE.AND P0, PT, R2, RZ, PT ;  /* 0x000000ff0200720c */ /* 0x000fe20003f06270 */
[----:B------:R-:W-:-:S02]  /*1f770*/  VIADD R2, R0, 0x1a7 ;  /* 0x000001a700027836 */ /* 0x000fc40000000000 */
        /* <DEDUP_REMOVED lines=100> */
[----:B---3--:R-:W-:-:S04]  /*1fdc0*/  IMAD.MOV.U32 R3, RZ, RZ, R77 ;  /* 0x000000ffff037224 */ /* 0x008fc800078e004d */
[----:B------:R-:W-:Y:S01]  /*1fdd0*/  @!P3 IMAD.MOV R3, RZ, RZ, -R3 ;  /* 0x000000ffff03b224 */ /* 0x000fe200078e0a03 */
[----:B------:R-:W-:Y:S02]  /*1fde0*/  ISETP.GE.AND P3, PT, R2, RZ, PT ;  /* 0x000000ff0200720c */ /* 0x000fe40003f66270 */
[----:B------:R-:W3:Y:S01]  /*1fdf0*/  S2R R2, SR_TID.X ;  /* 0x0000000000027919 */ /* 0x000ee20000002100 */
[----:B------:R4:W-:Y:S02]  /*1fe00*/  STL [R1+0xa7c], R4 ;  /* 0x000a7c0401007387 */ /* 0x0009e40000100800 */
[----:B----4-:R-:W-:-:S04]  /*1fe10*/  IMAD.MOV.U32 R4, RZ, RZ, R78 ;  /* 0x000000ffff047224 */ /* 0x010fc800078e004e */
[----:B------:R-:W-:Y:S01]  /*1fe20*/  @!P4 IMAD.MOV R4, RZ, RZ, -R4 ;  /* 0x000000ffff04c224 */ /* 0x000fe200078e0a04 */
[----:B------:R-:W-:Y:S04]  /*1fe30*/  STL [R1+0x4e0], R3 ;  /* 0x0004e00301007387 */ /* 0x000fe80000100800 */
[----:B------:R3:W-:Y:S02]  /*1fe40*/  STL [R1+0xa80], R4 ;  /* 0x000a800401007387 */ /* 0x0007e40000100800 */
[----:B---3--:R-:W-:-:S05]  /*1fe50*/  SHF.R.U32.HI R4, RZ, 0x6, R2 ;  /* 0x00000006ff047819 */ /* 0x008fca0000011602 */
[----:B------:R-:W-:-:S04]  /*1fe60*/  VIADD R67, R4, 0xfe ;  /* 0x000000fe04437836 */ /* 0x000fc80000000000 */
[----:B------:R-:W-:Y:S02]  /*1fe70*/  IMAD R76, R67, UR12, RZ ;  /* 0x0000000c434c7c24 */ /* 0x000fe4000f8e02ff */
[----:B------:R-:W-:Y:S02]  /*1fe80*/  IMAD.MOV.U32 R67, RZ, RZ, R79 ;  /* 0x000000ffff437224 */ /* 0x000fe400078e004f */
[----:B------:R-:W3:Y:S01]  /*1fe90*/  LDL R79, [R1+0x6a4] ;  /* 0x0006a400014f7983 */ /* 0x000ee20000100800 */
[----:B------:R-:W-:Y:S01]  /*1fea0*/  VIADD R3, R0, 0x1bc ;  /* 0x000001bc00037836 */ /* 0x000fe20000000000 */
[----:B------:R-:W-:-:S04]  /*1feb0*/  ISETP.GT.U32.AND P6, PT, R7, R84, PT ;  /* 0x000000540700720c */ /* 0x000fc80003fc4070 */
[----:B------:R-:W-:Y:S02]  /*1fec0*/  ISETP.GE.AND P4, PT, R3, RZ, PT ;  /* 0x000000ff0300720c */ /* 0x000fe40003f86270 */
[----:B------:R-:W-:-:S04]  /*1fed0*/  SHF.R.U32.HI R3, RZ, 0x6, R2 ;  /* 0x00000006ff037819 */ /* 0x000fc80000011602 */
[----:B------:R-:W-:Y:S01]  /*1fee0*/  SGXT.U32 R3, R3, 0x1 ;  /* 0x000000010303781a */ /* 0x000fe20000000000 */
[----:B------:R-:W-:Y:S02]  /*1fef0*/  IMAD.U32 R72, RZ, RZ, UR12 ;  /* 0x0000000cff487e24 */ /* 0x000fe4000f8e00ff */
[----:B------:R-:W-:Y:S01]  /*1ff00*/  @!P6 IMAD.IADD R84, R84, 0x1, -R7 ;  /* 0x000000015454e824 */ /* 0x000fe200078e0a07 */
[----:B------:R-:W-:Y:S01]  /*1ff10*/  ISETP.GT.U32.AND P6, PT, R7, R86, PT ;  /* 0x000000560700720c */ /* 0x000fe20003fc4070 */
[----:B------:R-:W-:Y:S02]  /*1ff20*/  IMAD R74, R3, UR12, RZ ;  /* 0x0000000c034a7c24 */ /* 0x000fe4000f8e02ff */
[----:B------:R-:W-:Y:S02]  /*1ff30*/  @!P5 IMAD.MOV R67, RZ, RZ, -R67 ;  /* 0x000000ffff43d224 */ /* 0x000fe400078e0a43 */
[----:B------:R-:W-:Y:S02]  /*1ff40*/  IMAD.U32 R70, RZ, RZ, UR12 ;  /* 0x0000000cff467e24 */ /* 0x000fe4000f8e00ff */
[----:B------:R-:W-:-:S02]  /*1ff50*/  IMAD R72, R72, 0x2, R74 ;  /* 0x0000000248487824 */ /* 0x000fc400078e024a */
[----:B------:R-:W-:Y:S02]  /*1ff60*/  IMAD.U32 R68, RZ, RZ, UR12 ;  /* 0x0000000cff447e24 */ /* 0x000fe4000f8e00ff */
[----:B------:R-:W-:Y:S02]  /*1ff70*/  IMAD R70, R70, 0x2, R72 ;  /* 0x0000000246467824 */ /* 0x000fe400078e0248 */
[----:B------:R-:W-:Y:S01]  /*1ff80*/  VIADD R2, R4, 0xee ;  /* 0x000000ee04027836 */ /* 0x000fe20000000000 */
[----:B------:R4:W-:Y:S01]  /*1ff90*/  STL [R1+0x18c], R67 ;  /* 0x00018c4301007387 */ /* 0x0009e20000100800 */
[----:B------:R-:W-:Y:S02]  /*1ffa0*/  IMAD.U32 R66, RZ, RZ, UR12 ;  /* 0x0000000cff427e24 */ /* 0x000fe4000f8e00ff */
[----:B------:R-:W-:Y:S02]  /*1ffb0*/  IMAD R68, R68, 0x2, R70 ;  /* 0x0000000244447824 */ /* 0x000fe400078e0246 */
[----:B------:R-:W-:-:S02]  /*1ffc0*/  @!P6 IMAD.IADD R86, R86, 0x1, -R7 ;  /* 0x000000015656e824 */ /* 0x000fc400078e0a07 */
[----:B------:R-:W-:Y:S02]  /*1ffd0*/  IMAD.U32 R64, RZ, RZ, UR12 ;  /* 0x0000000cff407e24 */ /* 0x000fe4000f8e00ff */
[----:B----4-:R-:W-:Y:S01]  /*1ffe0*/  IMAD R67, R2, UR12, RZ ;  /* 0x0000000c02437c24 */ /* 0x010fe2000f8e02ff */
[----:B------:R-:W-:Y:S01]  /*1fff0*/  IADD3 R2, P6, PT, R76, R92, RZ ;  /* 0x0000005c4c027210 */ /* 0x000fe20007fde0ff */
[----:B------:R-:W-:Y:S02]  /*20000*/  IMAD R66, R66, 0x2, R68 ;  /* 0x0000000242427824 */ /* 0x000fe400078e0244 */
[----:B------:R-:W-:Y:S02]  /*20010*/  IMAD.U32 R62, RZ, RZ, UR12 ;  /* 0x0000000cff3e7e24 */ /* 0x000fe4000f8e00ff */
[----:B------:R-:W-:Y:S01]  /*20020*/  STL [R1+0x3198], R2 ;  /* 0x0031980201007387 */ /* 0x000fe20000100800 */
[----:B------:R-:W-:Y:S02]  /*20030*/  IMAD R64, R64, 0x2, R66 ;  /* 0x0000000240407824 */ /* 0x000fe400078e0242 */
[----:B------:R-:W-:-:S02]  /*20040*/  IMAD.U32 R60, RZ, RZ, UR12 ;  /* 0x0000000cff3c7e24 */ /* 0x000fc4000f8e00ff */
[----:B------:R-:W-:Y:S02]  /*20050*/  IMAD R62, R62, 0x2, R64 ;  /* 0x000000023e3e7824 */ /* 0x000fe400078e0240 */
[----:B------:R-:W-:Y:S02]  /*20060*/  IMAD.U32 R59, RZ, RZ, UR12 ;  /* 0x0000000cff3b7e24 */ /* 0x000fe4000f8e00ff */
[----:B------:R-:W-:Y:S02]  /*20070*/  IMAD R60, R60, 0x4, R62 ;  /* 0x000000043c3c7824 */ /* 0x000fe400078e023e */
[----:B------:R-:W-:Y:S02]  /*20080*/  IMAD.U32 R58, RZ, RZ, UR12 ;  /* 0x0000000cff3a7e24 */ /* 0x000fe4000f8e00ff */
[----:B------:R-:W-:Y:S02]  /*20090*/  IMAD R59, R59, 0x2, R60 ;  /* 0x000000023b3b7824 */ /* 0x000fe400078e023c */
[----:B------:R-:W-:-:S02]  /*200a0*/  IMAD.U32 R57, RZ, RZ, UR12 ;  /* 0x0000000cff397e24 */ /* 0x000fc4000f8e00ff */
[----:B------:R-:W-:Y:S02]  /*200b0*/  IMAD R58, R58, 0x2, R59 ;  /* 0x000000023a3a7824 */ /* 0x000fe400078e023b */
[----:B------:R-:W-:Y:S02]  /*200c0*/  IMAD.U32 R56, RZ, RZ, UR12 ;  /* 0x0000000cff387e24 */ /* 0x000fe4000f8e00ff */
[----:B------:R-:W-:Y:S02]  /*200d0*/  IMAD R57, R57, 0x2, R58 ;  /* 0x0000000239397824 */ /* 0x000fe400078e023a */
[----:B------:R-:W-:Y:S02]  /*200e0*/  VIADD R61, R4, 0xe ;  /* 0x0000000e043d7836 */ /* 0x000fe40000000000 */
[----:B------:R-:W-:Y:S02]  /*200f0*/  IMAD.U32 R55, RZ, RZ, UR12 ;  /* 0x0000000cff377e24 */ /* 0x000fe4000f8e00ff */
[----:B------:R-:W-:-:S02]  /*20100*/  IMAD R56, R56, 0x2, R57 ;  /* 0x0000000238387824 */ /* 0x000fc400078e0239 */
[----:B------:R-:W-:Y:S02]  /*20110*/  IMAD.U32 R54, RZ, RZ, UR12 ;  /* 0x0000000cff367e24 */ /* 0x000fe4000f8e00ff */
[----:B------:R-:W-:Y:S02]  /*20120*/  IMAD R55, R55, 0x2, R56 ;  /* 0x0000000237377824 */ /* 0x000fe400078e0238 */
[----:B------:R-:W-:Y:S02]  /*20130*/  IMAD R61, R61, UR12, RZ ;  /* 0x0000000c3d3d7c24 */ /* 0x000fe4000f8e02ff */
[----:B------:R-:W-:Y:S02]  /*20140*/  IMAD.U32 R52, RZ, RZ, UR12 ;  /* 0x0000000cff347e24 */ /* 0x000fe4000f8e00ff */
        /* <DEDUP_REMOVED lines=13> */
[----:B------:R-:W-:-:S02]  /*20220*/  VIADD R53, R4, 0x1e ;  /* 0x0000001e04357836 */ /* 0x000fc40000000000 */
[----:B------:R-:W-:Y:S02]  /*20230*/  IMAD.U32 R48, RZ, RZ, UR12 ;  /* 0x0000000cff307e24 */ /* 0x000fe4000f8e00ff */
[----:B------:R-:W-:Y:S02]  /*20240*/  IMAD R49, R49, 0x2, R33 ;  /* 0x0000000231317824 */ /* 0x000fe400078e0221 */
[----:B------:R-:W-:Y:S02]  /*20250*/  IMAD R53, R53, UR12, RZ ;  /* 0x0000000c35357c24 */ /* 0x000fe4000f8e02ff */
[----:B------:R-:W-:Y:S02]  /*20260*/  IMAD.U32 R21, RZ, RZ, UR12 ;  /* 0x0000000cff157e24 */ /* 0x000fe4000f8e00ff */
[----:B------:R-:W-:Y:S02]  /*20270*/  IMAD R48, R48, 0x4, R49 ;  /* 0x0000000430307824 */ /* 0x000fe400078e0231 */
[----:B------:R-:W-:-:S02]  /*20280*/  IMAD.U32 R47, RZ, RZ, UR12 ;  /* 0x0000000cff2f7e24 */ /* 0x000fc4000f8e00ff */
[----:B------:R-:W-:Y:S02]  /*20290*/  IMAD R21, R21, 0x2, R48 ;  /* 0x0000000215157824 */ /* 0x000fe400078e0230 */
[C---:B------:R-:W-:Y:S02]  /*202a0*/  VIADD R32, R4.reuse, 0x2e ;  /* 0x0000002e04207836 */ /* 0x040fe40000000000 */
[C---:B------:R-:W-:Y:S02]  /*202b0*/  VIADD R25, R4.reuse, 0x3e ;  /* 0x0000003e04197836 */ /* 0x040fe40000000000 */
[C---:B------:R-:W-:Y:S02]  /*202c0*/  VIADD R29, R4.reuse, 0x4e ;  /* 0x0000004e041d7836 */ /* 0x040fe40000000000 */
[C---:B------:R-:W-:Y:S02]  /*202d0*/  VIADD R5, R4.reuse, 0x5e ;  /* 0x0000005e04057836 */ /* 0x040fe40000000000 */
[----:B------:R-:W-:-:S02]  /*202e0*/  VIADD R26, R4, 0x6e ;  /* 0x0000006e041a7836 */ /* 0x000fc40000000000 */
[C---:B------:R-:W-:Y:S02]  /*202f0*/  VIADD R24, R4.reuse, 0x7e ;  /* 0x0000007e04187836 */ /* 0x040fe40000000000 */
[C---:B------:R-:W-:Y:S02]  /*20300*/  VIADD R27, R4.reuse, 0x8e ;  /* 0x0000008e041b7836 */ /* 0x040fe40000000000 */
[C---:B------:R-:W-:Y:S02]  /*20310*/  VIADD R20, R4.reuse, 0x9e ;  /* 0x0000009e04147836 */ /* 0x040fe40000000000 */
[C---:B------:R-:W-:Y:S02]  /*20320*/  VIADD R18, R4.reuse, 0xae ;  /* 0x000000ae04127836 */ /* 0x040fe40000000000 */
[C---:B------:R-:W-:Y:S02]  /*20330*/  VIADD R19, R4.reuse, 0xbe ;  /* 0x000000be04137836 */ /* 0x040fe40000000000 */
[----:B------:R-:W-:-:S02]  /*20340*/  VIADD R13, R4, 0xce ;  /* 0x000000ce040d7836 */ /* 0x000fc40000000000 */
[----:B------:R-:W-:Y:S02]  /*20350*/  VIADD R65, R4, 0xde ;  /* 0x000000de04417836 */ /* 0x000fe40000000000 */
        /* <DEDUP_REMOVED lines=10> */
[----:B------:R-:W-:-:S02]  /*20400*/  IMAD R32, R32, UR12, RZ ;  /* 0x0000000c20207c24 */ /* 0x000fc4000f8e02ff */
[----:B------:R-:W-:Y:S02]  /*20410*/  IMAD.U32 R17, RZ, RZ, UR12 ;  /* 0x0000000cff117e24 */ /* 0x000fe4000f8e00ff */
[----:B------:R-:W-:Y:S02]  /*20420*/  IMAD R44, R44, 0x4, R45 ;  /* 0x000000042c2c7824 */ /* 0x000fe400078e022d */
[----:B------:R-:W-:Y:S02]  /*20430*/  IMAD.U32 R43, RZ, RZ, UR12 ;  /* 0x0000000cff2b7e24 */ /* 0x000fe4000f8e00ff */
[----:B------:R-:W-:Y:S02]  /*20440*/  IMAD R17, R17, 0x2, R44 ;  /* 0x0000000211117824 */ /* 0x000fe400078e022c */
[----:B------:R-:W-:Y:S02]  /*20450*/  IMAD.U32 R30, RZ, RZ, UR12 ;  /* 0x0000000cff1e7e24 */ /* 0x000fe4000f8e00ff */
[----:B------:R-:W-:Y:S01]  /*20460*/  IMAD R43, R43, 0x2, R17 ;  /* 0x000000022b2b7824 */ /* 0x000fe200078e0211 */
[----:B---3--:R-:W-:-:S13]  /*20470*/  ISETP.GT.U32.AND P5, PT, R7, R79, PT ;  /* 0x0000004f0700720c */ /* 0x008fda0003fa4070 */
[----:B------:R-:W-:-:S05]  /*20480*/  @!P5 IMAD.IADD R79, R79, 0x1, -R7 ;  /* 0x000000014f4fd824 */ /* 0x000fca00078e0a07 */
[----:B------:R3:W-:Y:S02]  /*20490*/  @!P5 STL [R1+0x6a4], R79 ;  /* 0x0006a44f0100d387 */ /* 0x0007e40000100800 */
[----:B---3--:R-:W-:-:S05]  /*204a0*/  IADD3 R79, P5, PT, R74, R92, RZ ;  /* 0x0000005c4a4f7210 */ /* 0x008fca0007fbe0ff */
[----:B------:R3:W-:Y:S01]  /*204b0*/  STL [R1+0x2da8], R79 ;  /* 0x002da84f01007387 */ /* 0x0007e20000100800 */
[-C--:B------:R-:W-:Y:S02]  /*204c0*/  LEA.HI.X.SX32 R74, R74, R93.reuse, 0x1, P5 ;  /* 0x0000005d4a4a7211 */ /* 0x080fe400028f0eff */
[----:B---3--:R-:W-:Y:S02]  /*204d0*/  LEA.HI.X.SX32 R79, R76, R93, 0x1, P6 ;  /* 0x0000005d4c4f7211 */ /* 0x008fe400030f0eff */
[----:B------:R-:W-:-:S03]  /*204e0*/  IADD3 R76, P6, PT, R72, R92, RZ ;  /* 0x0000005c484c7210 */ /* 0x000fc60007fde0ff */
[----:B------:R-:W-:Y:S01]  /*204f0*/  STL [R1+0x3194], R79 ;  /* 0x0031944f01007387 */ /* 0x000fe20000100800 */
[----:B------:R-:W-:-:S03]  /*20500*/  LEA.HI.X.SX32 R72, R72, R93, 0x1, P6 ;  /* 0x0000005d48487211 */ /* 0x000fc600030f0eff */
[----:B------:R3:W-:Y:S04]  /*20510*/  STL [R1+0x2db0], R76 ;  /* 0x002db04c01007387 */ /* 0x0007e80000100800 */
[----:B------:R4:W-:Y:S01]  /*20520*/  STL [R1+0x2da4], R74 ;  /* 0x002da44a01007387 */ /* 0x0009e20000100800 */
[-C--:B---3--:R-:W-:Y:S02]  /*20530*/  IADD3 R76, P5, PT, R70, R92.reuse, RZ ;  /* 0x0000005c464c7210 */ /* 0x088fe40007fbe0ff */
[-C--:B----4-:R-:W-:Y:S02]  /*20540*/  IADD3 R74, P6, PT, R68, R92.reuse, RZ ;  /* 0x0000005c444a7210 */ /* 0x090fe40007fde0ff */
[----:B------:R-:W-:Y:S01]  /*20550*/  LEA.HI.X.SX32 R70, R70, R93, 0x1, P5 ;  /* 0x0000005d46467211 */ /* 0x000fe200028f0eff */
[----:B------:R-:W-:Y:S04]  /*20560*/  STL [R1+0x2db8], R76 ;  /* 0x002db84c01007387 */ /* 0x000fe80000100800 */
[----:B------:R3:W-:Y:S04]  /*20570*/  STL [R1+0x2dac], R72 ;  /* 0x002dac4801007387 */ /* 0x0007e80000100800 */
[----:B------:R-:W-:Y:S04]  /*20580*/  STL [R1+0x2dc0], R74 ;  /* 0x002dc04a01007387 */ /* 0x000fe80000100800 */
[----:B------:R4:W-:Y:S01]  /*20590*/  STL [R1+0x2db4], R70 ;  /* 0x002db44601007387 */ /* 0x0009e20000100800 */
[----:B---3--:R-:W-:-:S02]  /*205a0*/  IADD3 R72, P5, PT, R66, R92, RZ ;  /* 0x0000005c42487210 */ /* 0x008fc40007fbe0ff */
[-C--:B----4-:R-:W-:Y:S02]  /*205b0*/  LEA.HI.X.SX32 R70, R68, R93.reuse, 0x1, P6 ;  /* 0x0000005d44467211 */ /* 0x090fe400030f0eff */
[----:B------:R-:W-:Y:S01]  /*205c0*/  IADD3 R68, P6, PT, R64, R92, RZ ;  /* 0x0000005c40447210 */ /* 0x000fe20007fde0ff */
[----:B------:R-:W-:Y:S04]  /*205d0*/  STL [R1+0x2dc8], R72 ;  /* 0x002dc84801007387 */ /* 0x000fe80000100800 */
[----:B------:R3:W-:Y:S04]  /*205e0*/  STL [R1+0x2dbc], R70 ;  /* 0x002dbc4601007387 */ /* 0x0007e80000100800 */
[----:B------:R4:W-:Y:S01]  /*205f0*/  STL [R1+0x2dd0], R68 ;  /* 0x002dd04401007387 */ /* 0x0009e20000100800 */
[----:B---3--:R-:W-:-:S02]  /*20600*/  LEA.HI.X.SX32 R70, R66, R93, 0x1, P5 ;  /* 0x0000005d42467211 */ /* 0x008fc400028f0eff */
[-C--:B------:R-:W-:Y:S02]  /*20610*/  LEA.HI.X.SX32 R66, R64, R93.reuse, 0x1, P6 ;  /* 0x0000005d40427211 */ /* 0x080fe400030f0eff */
[CC--:B----4-:R-:W-:Y:S02]  /*20620*/  IADD3 R68, P5, PT, R62.reuse, R92.reuse, RZ ;  /* 0x0000005c3e447210 */ /* 0x0d0fe40007fbe0ff */
[----:B------:R-:W-:Y:S01]  /*20630*/  IADD3 R64, P6, PT, R61, R92, RZ ;  /* 0x0000005c3d407210 */ /* 0x000fe20007fde0ff */
[----:B------:R-:W-:Y:S01]  /*20640*/  STL [R1+0x2dc4], R70 ;  /* 0x002dc44601007387 */ /* 0x000fe20000100800 */
[----:B------:R-:W-:-:S03]  /*20650*/  LEA.HI.X.SX32 R62, R62, R93, 0x1, P5 ;  /* 0x0000005d3e3e7211 */ /* 0x000fc600028f0eff */
[----:B------:R-:W-:Y:S01]  /*20660*/  STL [R1+0x2dd8], R68 ;  /* 0x002dd84401007387 */ /* 0x000fe20000100800 */
[----:B------:R-:W-:-:S03]  /*20670*/  LEA.HI.X.SX32 R61, R61, R93, 0x1, P6 ;  /* 0x0000005d3d3d7211 */ /* 0x000fc600030f0eff */
[----:B------:R-:W-:Y:S04]  /*20680*/  STL [R1+0x2dcc], R66 ;  /* 0x002dcc4201007387 */ /* 0x000fe80000100800 */
[----:B------:R3:W-:Y:S04]  /*20690*/  STL [R1+0x2de0], R64 ;  /* 0x002de04001007387 */ /* 0x0007e80000100800 */
[----:B------:R4:W-:Y:S01]  /*206a0*/  STL [R1+0x2dd4], R62 ;  /* 0x002dd43e01007387 */ /* 0x0009e20000100800 */
[-C--:B---3--:R-:W-:Y:S02]  /*206b0*/  IADD3 R64, P5, PT, R60, R92.reuse, RZ ;  /* 0x0000005c3c407210 */ /* 0x088fe40007fbe0ff */
[----:B----4-:R-:W-:-:S03]  /*206c0*/  IADD3 R62, P6, PT, R59, R92, RZ ;  /* 0x0000005c3b3e7210 */ /* 0x010fc60007fde0ff */
[----:B------:R-:W-:Y:S04]  /*206d0*/  STL [R1+0x2de8], R64 ;  /* 0x002de84001007387 */ /* 0x000fe80000100800 */
[----:B------:R3:W-:Y:S01]  /*206e0*/  STL [R1+0x2ddc], R61 ;  /* 0x002ddc3d01007387 */ /* 0x0007e20000100800 */
[----:B------:R-:W-:-:S03]  /*206f0*/  LEA.HI.X.SX32 R59, R59, R93, 0x1, P6 ;  /* 0x0000005d3b3b7211 */ /* 0x000fc600030f0eff */
[----:B------:R-:W-:Y:S01]  /*20700*/  STL [R1+0x2df0], R62 ;  /* 0x002df03e01007387 */ /* 0x000fe20000100800 */
[-C--:B---3--:R-:W-:Y:S02]  /*20710*/  LEA.HI.X.SX32 R61, R60, R93.reuse, 0x1, P5 ;  /* 0x0000005d3c3d7211 */ /* 0x088fe400028f0eff */
[-C--:B------:R-:W-:Y:S02]  /*20720*/  IADD3 R60, P5, PT, R58, R92.reuse, RZ ;  /* 0x0000005c3a3c7210 */ /* 0x080fe40007fbe0ff */
[C---:B------:R-:W-:Y:S01]  /*20730*/  IADD3 R79, P6, PT, R57.reuse, R92, RZ ;  /* 0x0000005c394f7210 */ /* 0x040fe20007fde0ff */
[----:B------:R-:W-:Y:S04]  /*20740*/  STL [R1+0x2de4], R61 ;  /* 0x002de43d01007387 */ /* 0x000fe80000100800 */
[----:B------:R-:W-:Y:S01]  /*20750*/  STL [R1+0x3190], R60 ;  /* 0x0031903c01007387 */ /* 0x000fe20000100800 */
[----:B------:R-:W-:-:S03]  /*20760*/  LEA.HI.X.SX32 R76, R57, R93, 0x1, P6 ;  /* 0x0000005d394c7211 */ /* 0x000fc600030f0eff */
[----:B------:R3:W-:Y:S01]  /*20770*/  STL [R1+0x2dec], R59 ;  /* 0x002dec3b01007387 */ /* 0x0007e20000100800 */
[----:B------:R-:W-:-:S03]  /*20780*/  IADD3 R57, P6, PT, R55, R92, RZ ;  /* 0x0000005c37397210 */ /* 0x000fc60007fde0ff */
[----:B------:R-:W-:Y:S01]  /*20790*/  STL [R1+0x318c], R79 ;  /* 0x00318c4f01007387 */ /* 0x000fe20000100800 */
[----:B---3--:R-:W-:Y:S02]  /*207a0*/  LEA.HI.X.SX32 R59, R58, R93, 0x1, P5 ;  /* 0x0000005d3a3b7211 */ /* 0x008fe400028f0eff */
[----:B------:R-:W-:-:S03]  /*207b0*/  IADD3 R58, P5, PT, R56, R92, RZ ;  /* 0x0000005c383a7210 */ /* 0x000fc60007fbe0ff */
[----:B------:R-:W-:Y:S01]  /*207c0*/  STL [R1+0x2df4], R59 ;  /* 0x002df43b01007387 */ /* 0x000fe20000100800 */
[----:B------:R-:W-:-:S03]  /*207d0*/  LEA.HI.X.SX32 R56, R56, R93, 0x1, P5 ;  /* 0x0000005d38387211 */ /* 0x000fc600028f0eff */
        /* <DEDUP_REMOVED lines=12> */
[-C--:B----4-:R-:W-:Y:S02]  /*208a0*/  IADD3 R55, P5, PT, R52, R92.reuse, RZ ;  /* 0x0000005c34377210 */ /* 0x090fe40007fbe0ff */
[----:B------:R-:W-:Y:S01]  /*208b0*/  IADD3 R53, P6, PT, R34, R92, RZ ;  /* 0x0000005c22357210 */ /* 0x000fe20007fde0ff */
[----:B------:R-:W-:Y:S01]  /*208c0*/  STL [R1+0x2e04], R56 ;  /* 0x002e043801007387 */ /* 0x000fe20000100800 */
[----:B------:R-:W-:-:S03]  /*208d0*/  LEA.HI.X.SX32 R52, R52, R93, 0x1, P5 ;  /* 0x0000005d34347211 */ /* 0x000fc600028f0eff */
[----:B------:R-:W-:Y:S04]  /*208e0*/  STL [R1+0x3178], R55 ;  /* 0x0031783701007387 */ /* 0x000fe80000100800 */
[----:B------:R3:W-:Y:S04]  /*208f0*/  STL [R1+0x2e08], R54 ;  /* 0x002e083601007387 */ /* 0x0007e80000100800 */
[----:B------:R4:W-:Y:S04]  /*20900*/  STL [R1+0x3174], R53 ;  /* 0x0031743501007387 */ /* 0x0009e80000100800 */
[----:B------:R0:W-:Y:S01]  /*20910*/  STL [R1+0x2e0c], R52 ;  /* 0x002e0c3401007387 */ /* 0x0001e20000100800 */
[----:B---3--:R-:W-:-:S02]  /*20920*/  IADD3 R54, P5, PT, R51, R92, RZ ;  /* 0x0000005c33367210 */ /* 0x008fc40007fbe0ff */
[----:B----4-:R-:W-:-:S03]  /*20930*/  LEA.HI.X.SX32 R53, R34, R93, 0x1, P6 ;  /* 0x0000005d22357211 */ /* 0x010fc600030f0eff */
[----:B------:R-:W-:Y:S01]  /*20940*/  STL [R1+0x3170], R54 ;  /* 0x0031703601007387 */ /* 0x000fe20000100800 */
[----:B------:R-:W-:Y:S02]  /*20950*/  LEA.HI.X.SX32 R51, R51, R93, 0x1, P5 ;  /* 0x0000005d33337211 */ /* 0x000fe400028f0eff */
[-C--:B0-----:R-:W-:Y:S01]  /*20960*/  IADD3 R52, P6, PT, R15, R92.reuse, RZ ;  /* 0x0000005c0f347210 */ /* 0x081fe20007fde0ff */
[----:B------:R0:W-:Y:S04]  /*20970*/  STL [R1+0x3168], R53 ;  /* 0x0031683501007387 */ /* 0x0001e80000100800 */
[----:B------:R3:W-:Y:S04]  /*20980*/  STL [R1+0x316c], R52 ;  /* 0x00316c3401007387 */ /* 0x0007e80000100800 */
[----:B------:R4:W-:Y:S01]  /*20990*/  STL [R1+0x2e10], R51 ;  /* 0x002e103301007387 */ /* 0x0009e20000100800 */
[----:B0-----:R-:W-:-:S02]  /*209a0*/  IADD3 R53, P5, PT, R50, R92, RZ ;  /* 0x0000005c32357210 */ /* 0x001fc40007fbe0ff */
[-C--:B---3--:R-:W-:Y:S02]  /*209b0*/  LEA.HI.X.SX32 R52, R15, R93.reuse, 0x1, P6 ;  /* 0x0000005d0f347211 */ /* 0x088fe400030f0eff */
[----:B------:R-:W-:Y:S02]  /*209c0*/  LEA.HI.X.SX32 R50, R50, R93, 0x1, P5 ;  /* 0x0000005d32327211 */ /* 0x000fe400028f0eff */
[-C--:B----4-:R-:W-:Y:S01]  /*209d0*/  IADD3 R51, P6, PT, R33, R92.reuse, RZ ;  /* 0x0000005c21337210 */ /* 0x090fe20007fde0ff */
[----:B------:R-:W-:Y:S04]  /*209e0*/  STL [R1+0x3164], R53 ;  /* 0x0031643501007387 */ /* 0x000fe80000100800 */
[----:B------:R0:W-:Y:S04]  /*209f0*/  STL [R1+0x315c], R52 ;  /* 0x00315c3401007387 */ /* 0x0001e80000100800 */
[----:B------:R3:W-:Y:S04]  /*20a00*/  STL [R1+0x3160], R51 ;  /* 0x0031603301007387 */ /* 0x0007e80000100800 */
[----:B------:R4:W-:Y:S01]  /*20a10*/  STL [R1+0x2e14], R50 ;  /* 0x002e143201007387 */ /* 0x0009e20000100800 */
[----:B0-----:R-:W-:-:S02]  /*20a20*/  IADD3 R52, P5, PT, R49, R92, RZ ;  /* 0x0000005c31347210 */ /* 0x001fc40007fbe0ff */
[----:B---3--:R-:W-:-:S03]  /*20a30*/  LEA.HI.X.SX32 R51, R33, R93, 0x1, P6 ;  /* 0x0000005d21337211 */ /* 0x008fc600030f0eff */
[----:B------:R-:W-:Y:S01]  /*20a40*/  STL [R1+0x3158], R52 ;  /* 0x0031583401007387 */ /* 0x000fe20000100800 */
[----:B------:R-:W-:Y:S02]  /*20a50*/  LEA.HI.X.SX32 R49, R49, R93, 0x1, P5 ;  /* 0x0000005d31317211 */ /* 0x000fe400028f0eff */
[----:B----4-:R-:W-:Y:S01]  /*20a60*/  IADD3 R50, P6, PT, R32, R92, RZ ;  /* 0x0000005c20327210 */ /* 0x010fe20007fde0ff */
[----:B------:R0:W-:Y:S01]  /*20a70*/  STL [R1+0x3150], R51 ;  /* 0x0031503301007387 */ /* 0x0001e20000100800 */
[----:B------:R-:W-:-:S03]  /*20a80*/  IMAD.U32 R42, RZ, RZ, UR12 ;  /* 0x0000000cff2a7e24 */ /* 0x000fc6000f8e00ff */
[----:B------:R3:W-:Y:S01]  /*20a90*/  STL [R1+0x3154], R50 ;  /* 0x0031543201007387 */ /* 0x0007e20000100800 */
[----:B------:R-:W-:-:S03]  /*20aa0*/  IMAD R30, R30, 0x2, R43 ;  /* 0x000000021e1e7824 */ /* 0x000fc600078e022b */
[----:B------:R4:W-:Y:S01]  /*20ab0*/  STL [R1+0x2e18], R49 ;  /* 0x002e183101007387 */ /* 0x0009e20000100800 */
[----:B0-----:R-:W-:Y:S02]  /*20ac0*/  IADD3 R51, P5, PT, R48, R92, RZ ;  /* 0x0000005c30337210 */ /* 0x001fe40007fbe0ff */
[----:B---3--:R-:W-:-:S03]  /*20ad0*/  LEA.HI.X.SX32 R50, R32, R93, 0x1, P6 ;  /* 0x0000005d20327211 */ /* 0x008fc600030f0eff */
[----:B------:R-:W-:Y:S01]  /*20ae0*/  STL [R1+0x314c], R51 ;  /* 0x00314c3301007387 */ /* 0x000fe20000100800 */
[----:B------:R-:W-:Y:S02]  /*20af0*/  LEA.HI.X.SX32 R48, R48, R93, 0x1, P5 ;  /* 0x0000005d30307211 */ /* 0x000fe400028f0eff */
[----:B----4-:R-:W-:Y:S01]  /*20b00*/  IADD3 R49, P6, PT, R21, R92, RZ ;  /* 0x0000005c15317210 */ /* 0x010fe20007fde0ff */
[----:B------:R0:W-:Y:S01]  /*20b10*/  STL [R1+0x3144], R50 ;  /* 0x0031443201007387 */ /* 0x0001e20000100800 */
[----:B------:R-:W-:Y:S02]  /*20b20*/  IMAD.U32 R12, RZ, RZ, UR12 ;  /* 0x0000000cff0c7e24 */ /* 0x000fe4000f8e00ff */
[----:B------:R-:W-:Y:S01]  /*20b30*/  IMAD R42, R42, 0x2, R30 ;  /* 0x000000022a2a7824 */ /* 0x000fe200078e021e */
[----:B------:R3:W-:Y:S01]  /*20b40*/  STL [R1+0x3148], R49 ;  /* 0x0031483101007387 */ /* 0x0007e20000100800 */
[----:B------:R-:W-:-:S03]  /*20b50*/  IMAD.U32 R41, RZ, RZ, UR12 ;  /* 0x0000000cff297e24 */ /* 0x000fc6000f8e00ff */
[----:B------:R4:W-:Y:S01]  /*20b60*/  STL [R1+0x2e1c], R48 ;  /* 0x002e1c3001007387 */ /* 0x0009e20000100800 */
[-C--:B0-----:R-:W-:Y:S01]  /*20b70*/  IADD3 R50, P5, PT, R47, R92.reuse, RZ ;  /* 0x0000005c2f327210 */ /* 0x081fe20007fbe0ff */
[----:B------:R-:W-:Y:S01]  /*20b80*/  IMAD R12, R12, 0x2, R42 ;  /* 0x000000020c0c7824 */ /* 0x000fe200078e022a */
[-C--:B---3--:R-:W-:Y:S02]  /*20b90*/  LEA.HI.X.SX32 R49, R21, R93.reuse, 0x1, P6 ;  /* 0x0000005d15317211 */ /* 0x088fe400030f0eff */
[----:B------:R-:W-:Y:S02]  /*20ba0*/  LEA.HI.X.SX32 R47, R47, R93, 0x1, P5 ;  /* 0x0000005d2f2f7211 */ /* 0x000fe400028f0eff */
[----:B----4-:R-:W-:Y:S01]  /*20bb0*/  IADD3 R48, P6, PT, R4, R92, RZ ;  /* 0x0000005c04307210 */ /* 0x010fe20007fde0ff */
[----:B------:R-:W-:Y:S01]  /*20bc0*/  STL [R1+0x3140], R50 ;  /* 0x0031403201007387 */ /* 0x000fe20000100800 */
[----:B------:R-:W-:Y:S02]  /*20bd0*/  IMAD.U32 R40, RZ, RZ, UR12 ;  /* 0x0000000cff287e24 */ /* 0x000fe4000f8e00ff */
[----:B------:R-:W-:Y:S01]  /*20be0*/  IMAD R41, R41, 0x2, R12 ;  /* 0x0000000229297824 */ /* 0x000fe200078e020c */
[----:B------:R0:W-:Y:S04]  /*20bf0*/  STL [R1+0x3138], R49 ;  /* 0x0031383101007387 */ /* 0x0001e80000100800 */
[----:B------:R3:W-:Y:S01]  /*20c00*/  STL [R1+0x313c], R48 ;  /* 0x00313c3001007387 */ /* 0x0007e20000100800 */
[----:B------:R-:W-:-:S03]  /*20c10*/  IMAD.U32 R16, RZ, RZ, UR12 ;  /* 0x0000000cff107e24 */ /* 0x000fc6000f8e00ff */
[----:B------:R4:W-:Y:S01]  /*20c20*/  STL [R1+0x2e20], R47 ;  /* 0x002e202f01007387 */ /* 0x0009e20000100800 */
[-C--:B0-----:R-:W-:Y:S01]  /*20c30*/  IADD3 R49, P5, PT, R46, R92.reuse, RZ ;  /* 0x0000005c2e317210 */ /* 0x081fe20007fbe0ff */
[----:B------:R-:W-:Y:S01]  /*20c40*/  IMAD R40, R40, 0x4, R41 ;  /* 0x0000000428287824 */ /* 0x000fe200078e0229 */
[-C--:B---3--:R-:W-:Y:S01]  /*20c50*/  LEA.HI.X.SX32 R48, R4, R93.reuse, 0x1, P6 ;  /* 0x0000005d04307211 */ /* 0x088fe200030f0eff */
[----:B------:R-:W-:Y:S01]  /*20c60*/  IMAD R25, R25, UR12, RZ ;  /* 0x0000000c19197c24 */ /* 0x000fe2000f8e02ff */
[----:B------:R-:W-:Y:S02]  /*20c70*/  LEA.HI.X.SX32 R46, R46, R93, 0x1, P5 ;  /* 0x0000005d2e2e7211 */ /* 0x000fe400028f0eff */
[----:B----4-:R-:W-:Y:S01]  /*20c80*/  IADD3 R47, P6, PT, R31, R92, RZ ;  /* 0x0000005c1f2f7210 */ /* 0x010fe20007fde0ff */
[----:B------:R-:W-:Y:S01]  /*20c90*/  STL [R1+0x3134], R49 ;  /* 0x0031343101007387 */ /* 0x000fe20000100800 */
[----:B------:R-:W-:-:S03]  /*20ca0*/  IMAD.U32 R39, RZ, RZ, UR12 ;  /* 0x0000000cff277e24 */ /* 0x000fc6000f8e00ff */
[----:B------:R0:W-:Y:S01]  /*20cb0*/  STL [R1+0x312c], R48 ;  /* 0x00312c3001007387 */ /* 0x0001e20000100800 */
[----:B------:R-:W-:-:S03]  /*20cc0*/  IMAD R16, R16, 0x2, R40 ;  /* 0x0000000210107824 */ /* 0x000fc600078e0228 */
[----:B------:R3:W-:Y:S01]  /*20cd0*/  STL [R1+0x3130], R47 ;  /* 0x0031302f01007387 */ /* 0x0007e20000100800 */
[----:B------:R-:W-:-:S03]  /*20ce0*/  IMAD.U32 R23, RZ, RZ, UR12 ;  /* 0x0000000cff177e24 */ /* 0x000fc6000f8e00ff */
[----:B------:R4:W-:Y:S01]  /*20cf0*/  STL [R1+0x2e24], R46 ;  /* 0x002e242e01007387 */ /* 0x0009e20000100800 */
[-C--:B0-----:R-:W-:Y:S02]  /*20d00*/  IADD3 R48, P5, PT, R45, R92.reuse, RZ ;  /* 0x0000005c2d307210 */ /* 0x081fe40007fbe0ff */
[-C--:B---3--:R-:W-:Y:S01]  /*20d10*/  LEA.HI.X.SX32 R47, R31, R93.reuse, 0x1, P6 ;  /* 0x0000005d1f2f7211 */ /* 0x088fe200030f0eff */
[----:B------:R-:W-:Y:S01]  /*20d20*/  IMAD R39, R39, 0x2, R16 ;  /* 0x0000000227277824 */ /* 0x000fe200078e0210 */
[----:B------:R-:W-:Y:S02]  /*20d30*/  LEA.HI.X.SX32 R45, R45, R93, 0x1, P5 ;  /* 0x0000005d2d2d7211 */ /* 0x000fe400028f0eff */
[----:B----4-:R-:W-:Y:S01]  /*20d40*/  IADD3 R46, P6, PT, R25, R92, RZ ;  /* 0x0000005c192e7210 */ /* 0x010fe20007fde0ff */
[----:B------:R-:W-:Y:S01]  /*20d50*/  STL [R1+0x3128], R48 ;  /* 0x0031283001007387 */ /* 0x000fe20000100800 */
[----:B------:R-:W-:-:S03]  /*20d60*/  IMAD.U32 R38, RZ, RZ, UR12 ;  /* 0x0000000cff267e24 */ /* 0x000fc6000f8e00ff */
[----:B------:R0:W-:Y:S01]  /*20d70*/  STL [R1+0x3120], R47 ;  /* 0x0031202f01007387 */ /* 0x0001e20000100800 */
[----:B------:R-:W-:-:S03]  /*20d80*/  IMAD R23, R23, 0x2, R39 ;  /* 0x0000000217177824 */ /* 0x000fc600078e0227 */
[----:B------:R3:W-:Y:S04]  /*20d90*/  STL [R1+0x3124], R46 ;  /* 0x0031242e01007387 */ /* 0x0007e80000100800 */
[----:B------:R4:W-:Y:S01]  /*20da0*/  STL [R1+0x2e28], R45 ;  /* 0x002e282d01007387 */ /* 0x0009e20000100800 */
[CC--:B0-----:R-:W-:Y:S02]  /*20db0*/  IADD3 R47, P5, PT, R44.reuse, R92.reuse, RZ ;  /* 0x0000005c2c2f7210 */ /* 0x0c1fe40007fbe0ff */
[-C--:B---3--:R-:W-:Y:S02]  /*20dc0*/  LEA.HI.X.SX32 R46, R25, R93.reuse, 0x1, P6 ;  /* 0x0000005d192e7211 */ /* 0x088fe400030f0eff */
[----:B------:R-:W-:Y:S02]  /*20dd0*/  LEA.HI.X.SX32 R44, R44, R93, 0x1, P5 ;  /* 0x0000005d2c2c7211 */ /* 0x000fe400028f0eff */
[----:B----4-:R-:W-:Y:S01]  /*20de0*/  IADD3 R45, P6, PT, R17, R92, RZ ;  /* 0x0000005c112d7210 */ /* 0x010fe20007fde0ff */
[----:B------:R-:W-:Y:S01]  /*20df0*/  IMAD.U32 R28, RZ, RZ, UR12 ;  /* 0x0000000cff1c7e24 */ /* 0x000fe2000f8e00ff */
[----:B------:R-:W-:Y:S01]  /*20e00*/  STL [R1+0x311c], R47 ;  /* 0x00311c2f01007387 */ /* 0x000fe20000100800 */
[----:B------:R-:W-:-:S03]  /*20e10*/  IMAD R38, R38, 0x2, R23 ;  /* 0x0000000226267824 */ /* 0x000fc600078e0217 */
[----:B------:R-:W-:Y:S01]  /*20e20*/  STL [R1+0x3114], R46 ;  /* 0x0031142e01007387 */ /* 0x000fe20000100800 */
[----:B------:R-:W-:-:S03]  /*20e30*/  IMAD.U32 R37, RZ, RZ, UR12 ;  /* 0x0000000cff257e24 */ /* 0x000fc6000f8e00ff */
[----:B------:R0:W-:Y:S01]  /*20e40*/  STL [R1+0x3118], R45 ;  /* 0x0031182d01007387 */ /* 0x0001e20000100800 */
[----:B------:R-:W-:-:S03]  /*20e50*/  IMAD R28, R28, 0x2, R38 ;  /* 0x000000021c1c7824 */ /* 0x000fc600078e0226 */
[----:B------:R3:W-:Y:S01]  /*20e60*/  STL [R1+0x2e2c], R44 ;  /* 0x002e2c2c01007387 */ /* 0x0007e20000100800 */
[----:B------:R-:W-:Y:S01]  /*20e70*/  IMAD.U32 R36, RZ, RZ, UR12 ;  /* 0x0000000cff247e24 */ /* 0x000fe2000f8e00ff */
[-C--:B0-----:R-:W-:Y:S02]  /*20e80*/  IADD3 R45, P5, PT, R43, R92.reuse, RZ ;  /* 0x0000005c2b2d7210 */ /* 0x081fe40007fbe0ff */
[----:B---3--:R-:W-:Y:S01]  /*20e90*/  LEA.HI.X.SX32 R44, R17, R93, 0x1, P6 ;  /* 0x0000005d112c7211 */ /* 0x008fe200030f0eff */
[----:B------:R-:W-:Y:S02]  /*20ea0*/  IMAD R37, R37, 0x2, R28 ;  /* 0x0000000225257824 */ /* 0x000fe400078e021c */
[----:B------:R-:W-:Y:S01]  /*20eb0*/  STL [R1+0x3110], R45 ;  /* 0x0031102d01007387 */ /* 0x000fe20000100800 */
[----:B------:R-:W-:-:S03]  /*20ec0*/  IADD3 R68, P6, PT, R30, R92, RZ ;  /* 0x0000005c1e447210 */ /* 0x000fc60007fde0ff */
[----:B------:R0:W-:Y:S01]  /*20ed0*/  STL [R1+0x3108], R44 ;  /* 0x0031082c01007387 */ /* 0x0001e20000100800 */
[----:B------:R-:W-:Y:S02]  /*20ee0*/  IMAD.U32 R14, RZ, RZ, UR12 ;  /* 0x0000000cff0e7e24 */ /* 0x000fe4000f8e00ff */
[----:B------:R-:W-:Y:S01]  /*20ef0*/  IMAD R36, R36, 0x4, R37 ;  /* 0x0000000424247824 */ /* 0x000fe200078e0225 */
[----:B0-----:R-:W-:Y:S02]  /*20f00*/  LEA.HI.X.SX32 R44, R43, R93, 0x1, P5 ;  /* 0x0000005d2b2c7211 */ /* 0x001fe400028f0eff */
[----:B------:R-:W-:Y:S01]  /*20f10*/  IADD3 R43, P5, PT, R42, R92, RZ ;  /* 0x0000005c2a2b7210 */ /* 0x000fe20007fbe0ff */
[----:B------:R-:W-:Y:S02]  /*20f20*/  IMAD.U32 R35, RZ, RZ, UR12 ;  /* 0x0000000cff237e24 */ /* 0x000fe4000f8e00ff */
[----:B------:R0:W-:Y:S01]  /*20f30*/  STL [R1+0x2e30], R44 ;  /* 0x002e302c01007387 */ /* 0x0001e20000100800 */
[----:B------:R-:W-:-:S03]  /*20f40*/  IMAD R14, R14, 0x2, R36 ;  /* 0x000000020e0e7824 */ /* 0x000fc600078e0224 */
[----:B------:R-:W-:Y:S01]  /*20f50*/  STL [R1+0x310c], R68 ;  /* 0x00310c4401007387 */ /* 0x000fe20000100800 */
[----:B------:R-:W-:-:S03]  /*20f60*/  LEA.HI.X.SX32 R42, R42, R93, 0x1, P5 ;  /* 0x0000005d2a2a7211 */ /* 0x000fc600028f0eff */
[----:B------:R3:W-:Y:S01]  /*20f70*/  STL [R1+0x3104], R43 ;  /* 0x0031042b01007387 */ /* 0x0007e20000100800 */
[----:B0-----:R-:W-:Y:S01]  /*20f80*/  LEA.HI.X.SX32 R44, R30, R93, 0x1, P6 ;  /* 0x0000005d1e2c7211 */ /* 0x001fe200030f0eff */
[----:B------:R-:W-:Y:S02]  /*20f90*/  IMAD.U32 R22, RZ, RZ, UR12 ;  /* 0x0000000cff167e24 */ /* 0x000fe4000f8e00ff */
[----:B------:R-:W-:Y:S02]  /*20fa0*/  IMAD R29, R29, UR12, RZ ;  /* 0x0000000c1d1d7c24 */ /* 0x000fe4000f8e02ff */
[----:B------:R-:W-:Y:S01]  /*20fb0*/  IMAD R35, R35, 0x2, R14 ;  /* 0x0000000223237824 */ /* 0x000fe200078e020e */
[-C--:B---3--:R-:W-:Y:S01]  /*20fc0*/  IADD3 R43, P6, PT, R12, R92.reuse, RZ ;  /* 0x0000005c0c2b7210 */ /* 0x088fe20007fde0ff */
[----:B------:R0:W-:Y:S01]  /*20fd0*/  STL [R1+0x30fc], R44 ;  /* 0x0030fc2c01007387 */ /* 0x0001e20000100800 */
[----:B------:R-:W-:Y:S02]  /*20fe0*/  IMAD.U32 R63, RZ, RZ, UR12 ;  /* 0x0000000cff3f7e24 */ /* 0x000fe4000f8e00ff */
[----:B------:R-:W-:Y:S01]  /*20ff0*/  IMAD R22, R22, 0x2, R35 ;  /* 0x0000000216167824 */ /* 0x000fe200078e0223 */
[----:B------:R3:W-:Y:S04]  /*21000*/  STL [R1+0x3100], R43 ;  /* 0x0031002b01007387 */ /* 0x0007e80000100800 */
[----:B------:R4:W-:Y:S01]  /*21010*/  STL [R1+0x2e34], R42 ;  /* 0x002e342a01007387 */ /* 0x0009e20000100800 */
[----:B0-----:R-:W-:-:S02]  /*21020*/  IADD3 R44, P5, PT, R41, R92, RZ ;  /* 0x0000005c292c7210 */ /* 0x001fc40007fbe0ff */
[-C--:B---3--:R-:W-:Y:S01]  /*21030*/  LEA.HI.X.SX32 R43, R12, R93.reuse, 0x1, P6 ;  /* 0x0000005d0c2b7211 */ /* 0x088fe200030f0eff */
[----:B------:R-:W-:Y:S01]  /*21040*/  IMAD.U32 R69, RZ, RZ, UR12 ;  /* 0x0000000cff457e24 */ /* 0x000fe2000f8e00ff */
[----:B------:R-:W-:Y:S02]  /*21050*/  LEA.HI.X.SX32 R41, R41, R93, 0x1, P5 ;  /* 0x0000005d29297211 */ /* 0x000fe400028f0eff */
[----:B----4-:R-:W-:Y:S01]  /*21060*/  IADD3 R42, P6, PT, R29, R92, RZ ;  /* 0x0000005c1d2a7210 */ /* 0x010fe20007fde0ff */
[----:B------:R-:W-:Y:S01]  /*21070*/  IMAD R34, R63, 0x2, R22 ;  /* 0x000000023f227824 */ /* 0x000fe200078e0216 */
[----:B------:R-:W-:Y:S01]  /*21080*/  STL [R1+0x30f4], R44 ;  /* 0x0030f42c01007387 */ /* 0x000fe20000100800 */
[----:B------:R-:W-:-:S03]  /*21090*/  IMAD.U32 R71, RZ, RZ, UR12 ;  /* 0x0000000cff477e24 */ /* 0x000fc6000f8e00ff */
[----:B------:R0:W-:Y:S01]  /*210a0*/  STL [R1+0x2e38], R43 ;  /* 0x002e382b01007387 */ /* 0x0001e20000100800 */
[----:B------:R-:W-:-:S03]  /*210b0*/  IMAD R15, R69, 0x2, R34 ;  /* 0x00000002450f7824 */ /* 0x000fc600078e0222 */
[----:B------:R3:W-:Y:S04]  /*210c0*/  STL [R1+0x30f8], R42 ;  /* 0x0030f82a01007387 */ /* 0x0007e80000100800 */
[----:B------:R4:W-:Y:S01]  /*210d0*/  STL [R1+0x30ec], R41 ;  /* 0x0030ec2901007387 */ /* 0x0009e20000100800 */
[----:B0-----:R-:W-:Y:S02]  /*210e0*/  IADD3 R43, P5, PT, R40, R92, RZ ;  /* 0x0000005c282b7210 */ /* 0x001fe40007fbe0ff */
[----:B---3--:R-:W-:-:S03]  /*210f0*/  LEA.HI.X.SX32 R42, R29, R93, 0x1, P6 ;  /* 0x0000005d1d2a7211 */ /* 0x008fc600030f0eff */
[----:B------:R-:W-:Y:S01]  /*21100*/  STL [R1+0x30f0], R43 ;  /* 0x0030f02b01007387 */ /* 0x000fe20000100800 */
[----:B------:R-:W-:Y:S02]  /*21110*/  LEA.HI.X.SX32 R40, R40, R93, 0x1, P5 ;  /* 0x0000005d28287211 */ /* 0x000fe400028f0eff */
[----:B----4-:R-:W-:Y:S01]  /*21120*/  IADD3 R41, P6, PT, R16, R92, RZ ;  /* 0x0000005c10297210 */ /* 0x010fe20007fde0ff */
[----:B------:R-:W-:Y:S01]  /*21130*/  IMAD.U32 R73, RZ, RZ, UR12 ;  /* 0x0000000cff497e24 */ /* 0x000fe2000f8e00ff */
[----:B------:R0:W-:Y:S01]  /*21140*/  STL [R1+0x2e3c], R42 ;  /* 0x002e3c2a01007387 */ /* 0x0001e20000100800 */
[----:B------:R-:W-:-:S03]  /*21150*/  IMAD R33, R71, 0x2, R15 ;  /* 0x0000000247217824 */ /* 0x000fc600078e020f */
[----:B------:R3:W-:Y:S01]  /*21160*/  STL [R1+0x30e8], R41 ;  /* 0x0030e82901007387 */ /* 0x0007e20000100800 */
[----:B------:R-:W-:Y:S02]  /*21170*/  IMAD.U32 R75, RZ, RZ, UR12 ;  /* 0x0000000cff4b7e24 */ /* 0x000fe4000f8e00ff */
[----:B------:R-:W-:Y:S01]  /*21180*/  IMAD R32, R73, 0x4, R33 ;  /* 0x0000000449207824 */ /* 0x000fe200078e0221 */
[----:B------:R4:W-:Y:S01]  /*21190*/  STL [R1+0x2e40], R40 ;  /* 0x002e402801007387 */ /* 0x0009e20000100800 */
[CC--:B0-----:R-:W-:Y:S02]  /*211a0*/  IADD3 R42, P5, PT, R39.reuse, R92.reuse, RZ ;  /* 0x0000005c272a7210 */ /* 0x0c1fe40007fbe0ff */
[-C--:B---3--:R-:W-:Y:S02]  /*211b0*/  LEA.HI.X.SX32 R41, R16, R93.reuse, 0x1, P6 ;  /* 0x0000005d10297211 */ /* 0x088fe400030f0eff */
[----:B------:R-:W-:Y:S02]  /*211c0*/  LEA.HI.X.SX32 R39, R39, R93, 0x1, P5 ;  /* 0x0000005d27277211 */ /* 0x000fe400028f0eff */
[----:B----4-:R-:W-:Y:S01]  /*211d0*/  IADD3 R40, P6, PT, R23, R92, RZ ;  /* 0x0000005c17287210 */ /* 0x010fe20007fde0ff */
[----:B------:R-:W-:Y:S01]  /*211e0*/  STL [R1+0x30e4], R42 ;  /* 0x0030e42a01007387 */ /* 0x000fe20000100800 */
[----:B------:R-:W-:-:S02]  /*211f0*/  IMAD.U32 R77, RZ, RZ, UR12 ;  /* 0x0000000cff4d7e24 */ /* 0x000fc4000f8e00ff */
[----:B------:R-:W-:Y:S01]  /*21200*/  IMAD R21, R75, 0x2, R32 ;  /* 0x000000024b157824 */ /* 0x000fe200078e0220 */
[----:B------:R0:W-:Y:S01]  /*21210*/  STL [R1+0x30dc], R41 ;  /* 0x0030dc2901007387 */ /* 0x0001e20000100800 */
[----:B------:R-:W-:-:S03]  /*21220*/  IMAD.U32 R78, RZ, RZ, UR12 ;  /* 0x0000000cff4e7e24 */ /* 0x000fc6000f8e00ff */
[----:B------:R3:W-:Y:S01]  /*21230*/  STL [R1+0x30e0], R40 ;  /* 0x0030e02801007387 */ /* 0x0007e20000100800 */
[----:B------:R-:W-:-:S03]  /*21240*/  IMAD R4, R77, 0x2, R21 ;  /* 0x000000024d047824 */ /* 0x000fc600078e0215 */
[----:B------:R4:W-:Y:S01]  /*21250*/  STL [R1+0x2e44], R39 ;  /* 0x002e442701007387 */ /* 0x0009e20000100800 */
[CC--:B0-----:R-:W-:Y:S02]  /*21260*/  IADD3 R41, P5, PT, R38.reuse, R92.reuse, RZ ;  /* 0x0000005c26297210 */ /* 0x0c1fe40007fbe0ff */
[-C--:B---3--:R-:W-:Y:S01]  /*21270*/  LEA.HI.X.SX32 R40, R23, R93.reuse, 0x1, P6 ;  /* 0x0000005d17287211 */ /* 0x088fe200030f0eff */
[----:B------:R-:W-:Y:S01]  /*21280*/  IMAD R5, R5, UR12, RZ ;  /* 0x0000000c05057c24 */ /* 0x000fe2000f8e02ff */
[----:B------:R-:W-:Y:S02]  /*21290*/  LEA.HI.X.SX32 R38, R38, R93, 0x1, P5 ;  /* 0x0000005d26267211 */ /* 0x000fe400028f0eff */
[----:B----4-:R-:W-:Y:S01]  /*212a0*/  IADD3 R39, P6, PT, R28, R92, RZ ;  /* 0x0000005c1c277210 */ /* 0x010fe20007fde0ff */
[----:B------:R-:W-:Y:S01]  /*212b0*/  STL [R1+0x30d8], R41 ;  /* 0x0030d82901007387 */ /* 0x000fe20000100800 */
[----:B------:R-:W-:Y:S02]  /*212c0*/  IMAD R31, R78, 0x2, R4 ;  /* 0x000000024e1f7824 */ /* 0x000fe400078e0204 */
[----:B------:R-:W-:Y:S01]  /*212d0*/  IMAD.U32 R72, RZ, RZ, UR12 ;  /* 0x0000000cff487e24 */ /* 0x000fe2000f8e00ff */
[----:B------:R0:W-:Y:S04]  /*212e0*/  STL [R1+0x30d0], R40 ;  /* 0x0030d02801007387 */ /* 0x0001e80000100800 */
        /* <DEDUP_REMOVED lines=9> */
[----:B------:R-:W-:-:S03]  /*21380*/  IMAD R17, R72, 0x2, R25 ;  /* 0x0000000248117824 */ /* 0x000fc600078e0219 */
[----:B------:R3:W-:Y:S01]  /*21390*/  STL [R1+0x30c8], R38 ;  /* 0x0030c82601007387 */ /* 0x0007e20000100800 */
[----:B------:R-:W-:-:S03]  /*213a0*/  IMAD R30, R72, 0x2, R17 ;  /* 0x00000002481e7824 */ /* 0x000fc600078e0211 */
[----:B------:R4:W-:Y:S01]  /*213b0*/  STL [R1+0x2e4c], R37 ;  /* 0x002e4c2501007387 */ /* 0x0009e20000100800 */
[CC--:B0-----:R-:W-:Y:S02]  /*213c0*/  IADD3 R39, P5, PT, R36.reuse, R92.reuse, RZ ;  /* 0x0000005c24277210 */ /* 0x0c1fe40007fbe0ff */
[-C--:B---3--:R-:W-:Y:S02]  /*213d0*/  LEA.HI.X.SX32 R38, R5, R93.reuse, 0x1, P6 ;  /* 0x0000005d05267211 */ /* 0x088fe400030f0eff */
[----:B------:R-:W-:Y:S02]  /*213e0*/  LEA.HI.X.SX32 R36, R36, R93, 0x1, P5 ;  /* 0x0000005d24247211 */ /* 0x000fe400028f0eff */
[----:B----4-:R-:W-:Y:S01]  /*213f0*/  IADD3 R37, P6, PT, R14, R92, RZ ;  /* 0x0000005c0e257210 */ /* 0x010fe20007fde0ff */
[----:B------:R-:W-:Y:S01]  /*21400*/  STL [R1+0x30c0], R39 ;  /* 0x0030c02701007387 */ /* 0x000fe20000100800 */
[----:B------:R-:W-:-:S03]  /*21410*/  IMAD R12, R72, 0x4, R30 ;  /* 0x00000004480c7824 */ /* 0x000fc600078e021e */
[----:B------:R-:W-:Y:S04]  /*21420*/  STL [R1+0x30b8], R38 ;  /* 0x0030b82601007387 */ /* 0x000fe80000100800 */
[----:B------:R0:W-:Y:S04]  /*21430*/  STL [R1+0x30bc], R37 ;  /* 0x0030bc2501007387 */ /* 0x0001e80000100800 */
[----:B------:R3:W-:Y:S01]  /*21440*/  STL [R1+0x2e50], R36 ;  /* 0x002e502401007387 */ /* 0x0007e20000100800 */
[----:B------:R-:W-:Y:S01]  /*21450*/  IMAD R29, R72, 0x2, R12 ;  /* 0x00000002481d7824 */ /* 0x000fe200078e020c */
[----:B0-----:R-:W-:-:S02]  /*21460*/  IADD3 R37, P5, PT, R35, R92, RZ ;  /* 0x0000005c23257210 */ /* 0x001fc40007fbe0ff */
[----:B---3--:R-:W-:-:S03]  /*21470*/  LEA.HI.X.SX32 R36, R14, R93, 0x1, P6 ;  /* 0x0000005d0e247211 */ /* 0x008fc600030f0eff */
[----:B------:R-:W-:Y:S01]  /*21480*/  STL [R1+0x30b4], R37 ;  /* 0x0030b42501007387 */ /* 0x000fe20000100800 */
[----:B------:R-:W-:Y:S01]  /*21490*/  IMAD R16, R72, 0x2, R29 ;  /* 0x0000000248107824 */ /* 0x000fe200078e021d */
[-C--:B------:R-:W-:Y:S02]  /*214a0*/  IADD3 R56, P6, PT, R22, R92.reuse, RZ ;  /* 0x0000005c16387210 */ /* 0x080fe40007fde0ff */
[----:B------:R0:W-:Y:S01]  /*214b0*/  STL [R1+0x30ac], R36 ;  /* 0x0030ac2401007387 */ /* 0x0001e20000100800 */
[----:B------:R-:W-:Y:S01]  /*214c0*/  IMAD R23, R72, 0x2, R16 ;  /* 0x0000000248177824 */ /* 0x000fe200078e0210 */
[----:B0-----:R-:W-:Y:S02]  /*214d0*/  LEA.HI.X.SX32 R36, R35, R93, 0x1, P5 ;  /* 0x0000005d23247211 */ /* 0x001fe400028f0eff */
[----:B------:R-:W-:-:S03]  /*214e0*/  IADD3 R35, P5, PT, R34, R92, RZ ;  /* 0x0000005c22237210 */ /* 0x000fc60007fbe0ff */
[----:B------:R0:W-:Y:S01]  /*214f0*/  STL [R1+0x2e54], R36 ;  /* 0x002e542401007387 */ /* 0x0001e20000100800 */
[----:B------:R-:W-:-:S03]  /*21500*/  IMAD R28, R72, 0x2, R23 ;  /* 0x00000002481c7824 */ /* 0x000fc600078e0217 */
[----:B------:R-:W-:Y:S01]  /*21510*/  STL [R1+0x30b0], R56 ;  /* 0x0030b03801007387 */ /* 0x000fe20000100800 */
[----:B------:R-:W-:-:S03]  /*21520*/  LEA.HI.X.SX32 R34, R34, R93, 0x1, P5 ;  /* 0x0000005d22227211 */ /* 0x000fc600028f0eff */
[----:B------:R3:W-:Y:S01]  /*21530*/  STL [R1+0x30a8], R35 ;  /* 0x0030a82301007387 */ /* 0x0007e20000100800 */
[----:B0-----:R-:W-:Y:S01]  /*21540*/  LEA.HI.X.SX32 R36, R22, R93, 0x1, P6 ;  /* 0x0000005d16247211 */ /* 0x001fe200030f0eff */
[----:B------:R-:W-:Y:S01]  /*21550*/  IMAD R5, R72, 0x2, R28 ;  /* 0x0000000248057824 */ /* 0x000fe200078e021c */
[----:B---3--:R-:W-:-:S03]  /*21560*/  IADD3 R35, P6, PT, R15, R92, RZ ;  /* 0x0000005c0f237210 */ /* 0x008fc60007fde0ff */
[----:B------:R-:W-:Y:S04]  /*21570*/  STL [R1+0x30a0], R36 ;  /* 0x0030a02401007387 */ /* 0x000fe80000100800 */
[----:B------:R0:W-:Y:S01]  /*21580*/  STL [R1+0x30a4], R35 ;  /* 0x0030a42301007387 */ /* 0x0001e20000100800 */
[----:B------:R-:W-:-:S03]  /*21590*/  IMAD R26, R26, UR12, RZ ;  /* 0x0000000c1a1a7c24 */ /* 0x000fc6000f8e02ff */
[----:B------:R3:W-:Y:S01]  /*215a0*/  STL [R1+0x2e58], R34 ;  /* 0x002e582201007387 */ /* 0x0007e20000100800 */
[----:B------:R-:W-:Y:S01]  /*215b0*/  IMAD R14, R72, 0x2, R5 ;  /* 0x00000002480e7824 */ /* 0x000fe200078e0205 */
[----:B0-----:R-:W-:Y:S02]  /*215c0*/  IADD3 R35, P5, PT, R33, R92, RZ ;  /* 0x0000005c21237210 */ /* 0x001fe40007fbe0ff */
[----:B---3--:R-:W-:-:S03]  /*215d0*/  LEA.HI.X.SX32 R34, R15, R93, 0x1, P6 ;  /* 0x0000005d0f227211 */ /* 0x008fc600030f0eff */
[----:B------:R-:W-:Y:S01]  /*215e0*/  STL [R1+0x309c], R35 ;  /* 0x00309c2301007387 */ /* 0x000fe20000100800 */
[----:B------:R-:W-:Y:S01]  /*215f0*/  IMAD R22, R72, 0x4, R14 ;  /* 0x0000000448167824 */ /* 0x000fe200078e020e */
[CC--:B------:R-:W-:Y:S02]  /*21600*/  IADD3 R72, P6, PT, R26.reuse, R92.reuse, RZ ;  /* 0x0000005c1a487210 */ /* 0x0c0fe40007fde0ff */
[----:B------:R0:W-:Y:S02]  /*21610*/  STL [R1+0x3094], R34 ;  /* 0x0030942201007387 */ /* 0x0001e40000100800 */
[-C--:B------:R-:W-:Y:S02]  /*21620*/  LEA.HI.X.SX32 R73, R26, R93.reuse, 0x1, P6 ;  /* 0x0000005d1a497211 */ /* 0x080fe400030f0eff */
[----:B0-----:R-:W-:Y:S02]  /*21630*/  LEA.HI.X.SX32 R34, R33, R93, 0x1, P5 ;  /* 0x0000005d21227211 */ /* 0x001fe400028f0eff */
[----:B------:R-:W-:-:S03]  /*21640*/  IADD3 R33, P5, PT, R32, R92, RZ ;  /* 0x0000005c20217210 */ /* 0x000fc60007fbe0ff */
[----:B------:R-:W-:Y:S04]  /*21650*/  STL [R1+0x2e5c], R34 ;  /* 0x002e5c2201007387 */ /* 0x000fe80000100800 */
[----:B------:R-:W-:Y:S01]  /*21660*/  STL [R1+0x3098], R72 ;  /* 0x0030984801007387 */ /* 0x000fe20000100800 */
[----:B------:R-:W-:-:S03]  /*21670*/  IMAD.U32 R70, RZ, RZ, UR12 ;  /* 0x0000000cff467e24 */ /* 0x000fc6000f8e00ff */
[----:B------:R0:W-:Y:S01]  /*21680*/  STL [R1+0x3090], R33 ;  /* 0x0030902101007387 */ /* 0x0001e20000100800 */
[----:B------:R-:W-:Y:S01]  /*21690*/  LEA.HI.X.SX32 R32, R32, R93, 0x1, P5 ;  /* 0x0000005d20207211 */ /* 0x000fe200028f0eff */
[----:B------:R-:W-:Y:S01]  /*216a0*/  IMAD R15, R70, 0x2, R22 ;  /* 0x00000002460f7824 */ /* 0x000fe200078e0216 */
[----:B0-----:R-:W-:-:S05]  /*216b0*/  IADD3 R33, P6, PT, R21, R92, RZ ;  /* 0x0000005c15217210 */ /* 0x001fca0007fde0ff */
[----:B------:R0:W-:Y:S04]  /*216c0*/  STL [R1+0x308c], R33 ;  /* 0x00308c2101007387 */ /* 0x0001e80000100800 */
[----:B------:R-:W-:Y:S01]  /*216d0*/  STL [R1+0x3088], R73 ;  /* 0x0030884901007387 */ /* 0x000fe20000100800 */
[----:B------:R-:W-:-:S03]  /*216e0*/  IMAD R26, R70, 0x2, R15 ;  /* 0x00000002461a7824 */ /* 0x000fc600078e020f */
[----:B------:R3:W-:Y:S01]  /*216f0*/  STL [R1+0x2e60], R32 ;  /* 0x002e602001007387 */ /* 0x0007e20000100800 */
[----:B0-----:R-:W-:-:S05]  /*21700*/  IADD3 R33, P5, PT, R4, R92, RZ ;  /* 0x0000005c04217210 */ /* 0x001fca0007fbe0ff */
[----:B------:R0:W-:Y:S01]  /*21710*/  STL [R1+0x3084], R33 ;  /* 0x0030842101007387 */ /* 0x0001e20000100800 */
[----:B---3--:R-:W-:Y:S01]  /*21720*/  LEA.HI.X.SX32 R32, R21, R93, 0x1, P6 ;  /* 0x0000005d15207211 */ /* 0x008fe200030f0eff */
[----:B------:R-:W-:Y:S01]  /*21730*/  IMAD R21, R70, 0x2, R26 ;  /* 0x0000000246157824 */ /* 0x000fe200078e021a */
[----:B------:R-:W-:-:S03]  /*21740*/  IADD3 R69, P6, PT, R31, R92, RZ ;  /* 0x0000005c1f457210 */ /* 0x000fc60007fde0ff */
[----:B------:R3:W-:Y:S01]  /*21750*/  STL [R1+0x307c], R32 ;  /* 0x00307c2001007387 */ /* 0x0007e20000100800 */
[-C--:B0-----:R-:W-:Y:S01]  /*21760*/  LEA.HI.X.SX32 R33, R4, R93.reuse, 0x1, P5 ;  /* 0x0000005d04217211 */ /* 0x081fe200028f0eff */
[----:B------:R-:W-:Y:S01]  /*21770*/  IMAD R4, R70, 0x2, R21 ;  /* 0x0000000246047824 */ /* 0x000fe200078e0215 */
[----:B------:R-:W-:-:S03]  /*21780*/  LEA.HI.X.SX32 R70, R31, R93, 0x1, P6 ;  /* 0x0000005d1f467211 */ /* 0x000fc600030f0eff */
[----:B------:R-:W-:Y:S01]  /*21790*/  STL [R1+0x3074], R33 ;  /* 0x0030742101007387 */ /* 0x000fe20000100800 */
[----:B---3--:R-:W-:-:S03]  /*217a0*/  IADD3 R32, P5, PT, R25, R92, RZ ;  /* 0x0000005c19207210 */ /* 0x008fc60007fbe0ff */
[----:B------:R-:W-:Y:S04]  /*217b0*/  STL [R1+0x3080], R69 ;  /* 0x0030804501007387 */ /* 0x000fe80000100800 */
[----:B------:R0:W-:Y:S01]  /*217c0*/  STL [R1+0x3078], R32 ;  /* 0x0030782001007387 */ /* 0x0001e20000100800 */
[----:B------:R-:W-:Y:S02]  /*217d0*/  LEA.HI.X.SX32 R31, R25, R93, 0x1, P5 ;  /* 0x0000005d191f7211 */ /* 0x000fe400028f0eff */
[----:B0-----:R-:W-:-:S05]  /*217e0*/  IADD3 R32, P6, PT, R17, R92, RZ ;  /* 0x0000005c11207210 */ /* 0x001fca0007fde0ff */
[----:B------:R0:W-:Y:S04]  /*217f0*/  STL [R1+0x3070], R32 ;  /* 0x0030702001007387 */ /* 0x0001e80000100800 */
[----:B------:R-:W-:Y:S01]  /*21800*/  STL [R1+0x2e64], R70 ;  /* 0x002e644601007387 */ /* 0x000fe20000100800 */
[----:B------:R-:W-:-:S03]  /*21810*/  IMAD R24, R24, UR12, RZ ;  /* 0x0000000c18187c24 */ /* 0x000fc6000f8e02ff */
[----:B------:R3:W-:Y:S01]  /*21820*/  STL [R1+0x3068], R31 ;  /* 0x0030681f01007387 */ /* 0x0007e20000100800 */
[----:B0-----:R-:W-:Y:S02]  /*21830*/  IADD3 R32, P5, PT, R30, R92, RZ ;  /* 0x0000005c1e207210 */ /* 0x001fe40007fbe0ff */
[----:B---3--:R-:W-:-:S03]  /*21840*/  LEA.HI.X.SX32 R31, R17, R93, 0x1, P6 ;  /* 0x0000005d111f7211 */ /* 0x008fc600030f0eff */
[----:B------:R-:W-:Y:S01]  /*21850*/  STL [R1+0x306c], R32 ;  /* 0x00306c2001007387 */ /* 0x000fe20000100800 */
[----:B------:R-:W-:-:S03]  /*21860*/  IADD3 R57, P6, PT, R24, R92, RZ ;  /* 0x0000005c18397210 */ /* 0x000fc60007fde0ff */
[----:B------:R0:W-:Y:S01]  /*21870*/  STL [R1+0x3060], R31 ;  /* 0x0030601f01007387 */ /* 0x0001e20000100800 */
[-C--:B------:R-:W-:Y:S02]  /*21880*/  LEA.HI.X.SX32 R58, R24, R93.reuse, 0x1, P6 ;  /* 0x0000005d183a7211 */ /* 0x080fe400030f0eff */
[----:B0-----:R-:W-:Y:S02]  /*21890*/  LEA.HI.X.SX32 R31, R30, R93, 0x1, P5 ;  /* 0x0000005d1e1f7211 */ /* 0x001fe400028f0eff */
[----:B------:R-:W-:-:S03]  /*218a0*/  IADD3 R30, P5, PT, R12, R92, RZ ;  /* 0x0000005c0c1e7210 */ /* 0x000fc60007fbe0ff */
[----:B------:R-:W-:Y:S04]  /*218b0*/  STL [R1+0x2e68], R31 ;  /* 0x002e681f01007387 */ /* 0x000fe80000100800 */
[----:B------:R-:W-:Y:S04]  /*218c0*/  STL [R1+0x3064], R57 ;  /* 0x0030643901007387 */ /* 0x000fe80000100800 */
[----:B------:R0:W-:Y:S01]  /*218d0*/  STL [R1+0x305c], R30 ;  /* 0x00305c1e01007387 */ /* 0x0001e20000100800 */
[----:B------:R-:W-:Y:S02]  /*218e0*/  LEA.HI.X.SX32 R12, R12, R93, 0x1, P5 ;  /* 0x0000005d0c0c7211 */ /* 0x000fe400028f0eff */
[----:B0-----:R-:W-:-:S05]  /*218f0*/  IADD3 R30, P6, PT, R29, R92, RZ ;  /* 0x0000005c1d1e7210 */ /* 0x001fca0007fde0ff */
[----:B------:R0:W-:Y:S01]  /*21900*/  STL [R1+0x3058], R30 ;  /* 0x0030581e01007387 */ /* 0x0001e20000100800 */
[----:B------:R-:W-:-:S03]  /*21910*/  LEA.HI.X.SX32 R29, R29, R93, 0x1, P6 ;  /* 0x0000005d1d1d7211 */ /* 0x000fc600030f0eff */
[----:B------:R-:W-:Y:S01]  /*21920*/  STL [R1+0x3054], R58 ;  /* 0x0030543a01007387 */ /* 0x000fe20000100800 */
[----:B0-----:R-:W-:-:S03]  /*21930*/  IADD3 R30, P5, PT, R16, R92, RZ ;  /* 0x0000005c101e7210 */ /* 0x001fc60007fbe0ff */
[----:B------:R-:W-:Y:S01]  /*21940*/  STL [R1+0x304c], R12 ;  /* 0x00304c0c01007387 */ /* 0x000fe20000100800 */
[----:B------:R-:W-:-:S03]  /*21950*/  IADD3 R45, P6, PT, R23, R92, RZ ;  /* 0x0000005c172d7210 */ /* 0x000fc60007fde0ff */
[----:B------:R0:W-:Y:S04]  /*21960*/  STL [R1+0x3050], R30 ;  /* 0x0030501e01007387 */ /* 0x0001e80000100800 */
[----:B------:R3:W-:Y:S01]  /*21970*/  STL [R1+0x2e6c], R29 ;  /* 0x002e6c1d01007387 */ /* 0x0007e20000100800 */
[----:B0-----:R-:W-:Y:S02]  /*21980*/  LEA.HI.X.SX32 R30, R16, R93, 0x1, P5 ;  /* 0x0000005d101e7211 */ /* 0x001fe400028f0eff */
[----:B---3--:R-:W-:-:S03]  /*21990*/  IADD3 R29, P5, PT, R28, R92, RZ ;  /* 0x0000005c1c1d7210 */ /* 0x008fc60007fbe0ff */
[----:B------:R-:W-:Y:S01]  /*219a0*/  STL [R1+0x3040], R30 ;  /* 0x0030401e01007387 */ /* 0x000fe20000100800 */
[----:B------:R-:W-:-:S03]  /*219b0*/  LEA.HI.X.SX32 R63, R23, R93, 0x1, P6 ;  /* 0x0000005d173f7211 */ /* 0x000fc600030f0eff */
[----:B------:R-:W-:Y:S01]  /*219c0*/  STL [R1+0x3048], R45 ;  /* 0x0030482d01007387 */ /* 0x000fe20000100800 */
[----:B------:R-:W-:-:S03]  /*219d0*/  LEA.HI.X.SX32 R28, R28, R93, 0x1, P5 ;  /* 0x0000005d1c1c7211 */ /* 0x000fc600028f0eff */
[----:B------:R0:W-:Y:S01]  /*219e0*/  STL [R1+0x3044], R29 ;  /* 0x0030441d01007387 */ /* 0x0001e20000100800 */
[----:B------:R-:W-:Y:S01]  /*219f0*/  IMAD R27, R27, UR12, RZ ;  /* 0x0000000c1b1b7c24 */ /* 0x000fe2000f8e02ff */
[----:B0-----:R-:W-:-:S05]  /*21a00*/  IADD3 R29, P6, PT, R5, R92, RZ ;  /* 0x0000005c051d7210 */ /* 0x001fca0007fde0ff */
[----:B------:R0:W-:Y:S04]  /*21a10*/  STL [R1+0x303c], R29 ;  /* 0x00303c1d01007387 */ /* 0x0001e80000100800 */
[----:B------:R-:W-:Y:S04]  /*21a20*/  STL [R1+0x3038], R63 ;  /* 0x0030383f01007387 */ /* 0x000fe80000100800 */
[----:B------:R3:W-:Y:S01]  /*21a30*/  STL [R1+0x2e70], R28 ;  /* 0x002e701c01007387 */ /* 0x0007e20000100800 */
[----:B0-----:R-:W-:-:S05]  /*21a40*/  IADD3 R29, P5, PT, R14, R92, RZ ;  /* 0x0000005c0e1d7210 */ /* 0x001fca0007fbe0ff */
[----:B------:R0:W-:Y:S01]  /*21a50*/  STL [R1+0x3034], R29 ;  /* 0x0030341d01007387 */ /* 0x0001e20000100800 */
[----:B---3--:R-:W-:Y:S02]  /*21a60*/  LEA.HI.X.SX32 R28, R5, R93, 0x1, P6 ;  /* 0x0000005d051c7211 */ /* 0x008fe400030f0eff */
[----:B------:R-:W-:-:S03]  /*21a70*/  IADD3 R60, P6, PT, R27, R92, RZ ;  /* 0x0000005c1b3c7210 */ /* 0x000fc60007fde0ff */
[----:B------:R3:W-:Y:S01]  /*21a80*/  STL [R1+0x302c], R28 ;  /* 0x00302c1c01007387 */ /* 0x0007e20000100800 */
[-C--:B0-----:R-:W-:Y:S02]  /*21a90*/  LEA.HI.X.SX32 R29, R14, R93.reuse, 0x1, P5 ;  /* 0x0000005d0e1d7211 */ /* 0x081fe400028f0eff */
        /* <DEDUP_REMOVED lines=8> */
[----:B------:R-:W-:Y:S04]  /*21b20*/  STL [R1+0x2e74], R61 ;  /* 0x002e743d01007387 */ /* 0x000fe80000100800 */
[----:B------:R3:W-:Y:S01]  /*21b30*/  STL [R1+0x3018], R27 ;  /* 0x0030181b01007387 */ /* 0x0007e20000100800 */
[----:B0-----:R-:W-:Y:S01]  /*21b40*/  IADD3 R28, P5, PT, R26, R92, RZ ;  /* 0x0000005c1a1c7210 */ /* 0x001fe20007fbe0ff */
[----:B------:R-:W-:Y:S01]  /*21b50*/  IMAD.U32 R66, RZ, RZ, UR12 ;  /* 0x0000000cff427e24 */ /* 0x000fe2000f8e00ff */
[----:B---3--:R-:W-:-:S03]  /*21b60*/  LEA.HI.X.SX32 R27, R15, R93, 0x1, P6 ;  /* 0x0000005d0f1b7211 */ /* 0x008fc600030f0eff */
[----:B------:R-:W-:Y:S01]  /*21b70*/  STL [R1+0x301c], R28 ;  /* 0x00301c1c01007387 */ /* 0x000fe20000100800 */
[----:B------:R-:W-:-:S03]  /*21b80*/  IADD3 R53, P6, PT, R21, R92, RZ ;  /* 0x0000005c15357210 */ /* 0x000fc60007fde0ff */
[----:B------:R0:W-:Y:S01]  /*21b90*/  STL [R1+0x3010], R27 ;  /* 0x0030101b01007387 */ /* 0x0001e20000100800 */
[----:B------:R-:W-:Y:S01]  /*21ba0*/  IMAD R25, R66, 0x2, R4 ;  /* 0x0000000242197824 */ /* 0x000fe200078e0204 */
[-C--:B------:R-:W-:Y:S02]  /*21bb0*/  LEA.HI.X.SX32 R55, R21, R93.reuse, 0x1, P6 ;  /* 0x0000005d15377211 */ /* 0x080fe400030f0eff */
[----:B0-----:R-:W-:Y:S02]  /*21bc0*/  LEA.HI.X.SX32 R27, R26, R93, 0x1, P5 ;  /* 0x0000005d1a1b7211 */ /* 0x001fe400028f0eff */
[----:B------:R-:W-:-:S03]  /*21bd0*/  IADD3 R26, P5, PT, R4, R92, RZ ;  /* 0x0000005c041a7210 */ /* 0x000fc60007fbe0ff */
[----:B------:R-:W-:Y:S01]  /*21be0*/  STL [R1+0x2e78], R27 ;  /* 0x002e781b01007387 */ /* 0x000fe20000100800 */
[----:B------:R-:W-:-:S03]  /*21bf0*/  IMAD R17, R66, 0x2, R25 ;  /* 0x0000000242117824 */ /* 0x000fc600078e0219 */
[----:B------:R-:W-:Y:S04]  /*21c00*/  STL [R1+0x3014], R53 ;  /* 0x0030143501007387 */ /* 0x000fe80000100800 */
[----:B------:R0:W-:Y:S01]  /*21c10*/  STL [R1+0x300c], R26 ;  /* 0x00300c1a01007387 */ /* 0x0001e20000100800 */
[----:B------:R-:W-:Y:S01]  /*21c20*/  LEA.HI.X.SX32 R4, R4, R93, 0x1, P5 ;  /* 0x0000005d04047211 */ /* 0x000fe200028f0eff */
[----:B------:R-:W-:Y:S01]  /*21c30*/  IMAD R20, R20, UR12, RZ ;  /* 0x0000000c14147c24 */ /* 0x000fe2000f8e02ff */
[----:B0-----:R-:W-:Y:S01]  /*21c40*/  IADD3 R26, P6, PT, R25, R92, RZ ;  /* 0x0000005c191a7210 */ /* 0x001fe20007fde0ff */
[----:B------:R-:W-:-:S04]  /*21c50*/  IMAD R24, R66, 0x4, R17 ;  /* 0x0000000442187824 */ /* 0x000fc800078e0211 */
[----:B------:R0:W-:Y:S01]  /*21c60*/  STL [R1+0x3008], R26 ;  /* 0x0030081a01007387 */ /* 0x0001e20000100800 */
[----:B------:R-:W-:-:S03]  /*21c70*/  LEA.HI.X.SX32 R25, R25, R93, 0x1, P6 ;  /* 0x0000005d19197211 */ /* 0x000fc600030f0eff */
[----:B------:R-:W-:Y:S01]  /*21c80*/  STL [R1+0x3004], R55 ;  /* 0x0030043701007387 */ /* 0x000fe20000100800 */
[----:B0-----:R-:W-:-:S03]  /*21c90*/  IADD3 R26, P5, PT, R17, R92, RZ ;  /* 0x0000005c111a7210 */ /* 0x001fc60007fbe0ff */
[----:B------:R-:W-:Y:S01]  /*21ca0*/  STL [R1+0x2ffc], R4 ;  /* 0x002ffc0401007387 */ /* 0x000fe20000100800 */
[----:B------:R-:W-:-:S03]  /*21cb0*/  IADD3 R46, P6, PT, R20, R92, RZ ;  /* 0x0000005c142e7210 */ /* 0x000fc60007fde0ff */
[----:B------:R0:W-:Y:S01]  /*21cc0*/  STL [R1+0x3000], R26 ;  /* 0x0030001a01007387 */ /* 0x0001e20000100800 */
[----:B------:R-:W-:-:S03]  /*21cd0*/  IMAD R12, R66, 0x2, R24 ;  /* 0x00000002420c7824 */ /* 0x000fc600078e0218 */
[----:B------:R3:W-:Y:S01]  /*21ce0*/  STL [R1+0x2e7c], R25 ;  /* 0x002e7c1901007387 */ /* 0x0007e20000100800 */
[----:B0-----:R-:W-:Y:S02]  /*21cf0*/  LEA.HI.X.SX32 R26, R17, R93, 0x1, P5 ;  /* 0x0000005d111a7211 */ /* 0x001fe400028f0eff */
[----:B---3--:R-:W-:-:S03]  /*21d00*/  IADD3 R25, P5, PT, R24, R92, RZ ;  /* 0x0000005c18197210 */ /* 0x008fc60007fbe0ff */
[----:B------:R-:W-:Y:S01]  /*21d10*/  STL [R1+0x2ff0], R26 ;  /* 0x002ff01a01007387 */ /* 0x000fe20000100800 */
[----:B------:R-:W-:-:S03]  /*21d20*/  LEA.HI.X.SX32 R47, R20, R93, 0x1, P6 ;  /* 0x0000005d142f7211 */ /* 0x000fc600030f0eff */
[----:B------:R-:W-:Y:S01]  /*21d30*/  STL [R1+0x2ff8], R46 ;  /* 0x002ff82e01007387 */ /* 0x000fe20000100800 */
[----:B------:R-:W-:-:S03]  /*21d40*/  IMAD R16, R66, 0x2, R12 ;  /* 0x0000000242107824 */ /* 0x000fc600078e020c */
[----:B------:R0:W-:Y:S01]  /*21d50*/  STL [R1+0x2ff4], R25 ;  /* 0x002ff41901007387 */ /* 0x0001e20000100800 */
[----:B------:R-:W-:Y:S01]  /*21d60*/  LEA.HI.X.SX32 R24, R24, R93, 0x1, P5 ;  /* 0x0000005d18187211 */ /* 0x000fe200028f0eff */
[----:B------:R-:W-:Y:S01]  /*21d70*/  IMAD R23, R66, 0x2, R16 ;  /* 0x0000000242177824 */ /* 0x000fe200078e0210 */
[----:B0-----:R-:W-:-:S03]  /*21d80*/  IADD3 R25, P6, PT, R12, R92, RZ ;  /* 0x0000005c0c197210 */ /* 0x001fc60007fde0ff */
[----:B------:R-:W-:Y:S02]  /*21d90*/  IMAD R5, R66, 0x2, R23 ;  /* 0x0000000242057824 */ /* 0x000fe400078e0217 */
[----:B------:R0:W-:Y:S04]  /*21da0*/  STL [R1+0x2fec], R25 ;  /* 0x002fec1901007387 */ /* 0x0001e80000100800 */
[----:B------:R-:W-:Y:S04]  /*21db0*/  STL [R1+0x2fe8], R47 ;  /* 0x002fe82f01007387 */ /* 0x000fe80000100800 */
[----:B------:R3:W-:Y:S01]  /*21dc0*/  STL [R1+0x2e80], R24 ;  /* 0x002e801801007387 */ /* 0x0007e20000100800 */
[----:B0-----:R-:W-:Y:S01]  /*21dd0*/  IADD3 R25, P5, PT, R16, R92, RZ ;  /* 0x0000005c10197210 */ /* 0x001fe20007fbe0ff */
[----:B------:R-:W-:-:S04]  /*21de0*/  IMAD R14, R66, 0x2, R5 ;  /* 0x00000002420e7824 */ /* 0x000fc800078e0205 */
        /* <DEDUP_REMOVED lines=8> */
[----:B------:R-:W-:Y:S01]  /*21e70*/  STL [R1+0x2fe0], R30 ;  /* 0x002fe01e01007387 */ /* 0x000fe20000100800 */
[----:B------:R-:W-:-:S03]  /*21e80*/  IMAD R22, R66, 0x2, R14 ;  /* 0x0000000242167824 */ /* 0x000fc600078e020e */
[----:B------:R0:W-:Y:S01]  /*21e90*/  STL [R1+0x2fd8], R24 ;  /* 0x002fd81801007387 */ /* 0x0001e20000100800 */
[----:B------:R-:W-:Y:S02]  /*21ea0*/  LEA.HI.X.SX32 R23, R5, R93, 0x1, P5 ;  /* 0x0000005d05177211 */ /* 0x000fe400028f0eff */
[----:B0-----:R-:W-:-:S05]  /*21eb0*/  IADD3 R24, P6, PT, R14, R92, RZ ;  /* 0x0000005c0e187210 */ /* 0x001fca0007fde0ff */
[----:B------:R0:W-:Y:S04]  /*21ec0*/  STL [R1+0x2fd0], R24 ;  /* 0x002fd01801007387 */ /* 0x0001e80000100800 */
[----:B------:R-:W-:Y:S01]  /*21ed0*/  STL [R1+0x2e84], R51 ;  /* 0x002e843301007387 */ /* 0x000fe20000100800 */
[----:B------:R-:W-:-:S03]  /*21ee0*/  IMAD R18, R18, UR12, RZ ;  /* 0x0000000c12127c24 */ /* 0x000fc6000f8e02ff */
[----:B------:R3:W-:Y:S01]  /*21ef0*/  STL [R1+0x2fc8], R23 ;  /* 0x002fc81701007387 */ /* 0x0007e20000100800 */
[----:B0-----:R-:W-:Y:S01]  /*21f00*/  IADD3 R24, P5, PT, R22, R92, RZ ;  /* 0x0000005c16187210 */ /* 0x001fe20007fbe0ff */
[----:B------:R-:W-:Y:S01]  /*21f10*/  IMAD R15, R66, 0x4, R22 ;  /* 0x00000004420f7824 */ /* 0x000fe200078e0216 */
        /* <DEDUP_REMOVED lines=12> */
[C---:B------:R-:W-:Y:S01]  /*21fe0*/  IMAD R17, R66.reuse, 0x2, R4 ;  /* 0x0000000242117824 */ /* 0x040fe200078e0204 */
[----:B------:R-:W-:Y:S02]  /*21ff0*/  LEA.HI.X.SX32 R15, R15, R93, 0x1, P5 ;  /* 0x0000005d0f0f7211 */ /* 0x000fe400028f0eff */
        /* <DEDUP_REMOVED lines=19> */
[----:B------:R-:W-:Y:S01]  /*22130*/  IMAD R19, R19, UR12, RZ ;  /* 0x0000000c13137c24 */ /* 0x000fe2000f8e02ff */
[----:B0-----:R-:W-:Y:S01]  /*22140*/  IADD3 R21, P6, PT, R12, R92, RZ ;  /* 0x0000005c0c157210 */ /* 0x001fe20007fde0ff */
[----:B------:R-:W-:-:S04]  /*22150*/  IMAD R5, R66, 0x4, R16 ;  /* 0x0000000442057824 */ /* 0x000fc800078e0210 */
        /* <DEDUP_REMOVED lines=16> */
[----:B------:R-:W-:Y:S01]  /*22260*/  LEA.HI.X.SX32 R19, R5, R93, 0x1, P5 ;  /* 0x0000005d05137211 */ /* 0x000fe200028f0eff */
[----:B------:R-:W-:Y:S01]  /*22270*/  IMAD R15, R66, 0x2, R18 ;  /* 0x00000002420f7824 */ /* 0x000fe200078e0212 */
[----:B0-----:R-:W-:-:S05]  /*22280*/  IADD3 R20, P6, PT, R14, R92, RZ ;  /* 0x0000005c0e147210 */ /* 0x001fca0007fde0ff */
[----:B------:R0:W-:Y:S04]  /*22290*/  STL [R1+0x2f80], R20 ;  /* 0x002f801401007387 */ /* 0x0001e80000100800 */
[----:B------:R-:W-:Y:S04]  /*222a0*/  STL [R1+0x2e94], R38 ;  /* 0x002e942601007387 */ /* 0x000fe80000100800 */
        /* <DEDUP_REMOVED lines=54> */
[----:B------:R-:W-:Y:S01]  /*22610*/  LEA.HI.X.SX32 R15, R4, R93, 0x1, P5 ;  /* 0x0000005d040f7211 */ /* 0x000fe200028f0eff */
[----:B------:R-:W-:Y:S01]  /*22620*/  IMAD R13, R66, 0x2, R12 ;  /* 0x00000002420d7824 */ /* 0x000fe200078e020c */
[----:B0-----:R-:W-:-:S03]  /*22630*/  IADD3 R16, P6, PT, R12, R92, RZ ;  /* 0x0000005c0c107210 */ /* 0x001fc60007fde0ff */
[----:B------:R-:W-:Y:S02]  /*22640*/  IMAD R5, R66, 0x4, R13 ;  /* 0x0000000442057824 */ /* 0x000fe400078e020d */
[----:B------:R-:W-:Y:S04]  /*22650*/  STL [R1+0x2f30], R16 ;  /* 0x002f301001007387 */ /* 0x000fe80000100800 */
[----:B------:R-:W-:Y:S01]  /*22660*/  STL [R1+0x2ea4], R33 ;  /* 0x002ea42101007387 */ /* 0x000fe20000100800 */
[----:B------:R-:W-:-:S03]  /*22670*/  IMAD R65, R65, UR12, RZ ;  /* 0x0000000c41417c24 */ /* 0x000fc6000f8e02ff */
[----:B------:R0:W-:Y:S01]  /*22680*/  STL [R1+0x2f28], R15 ;  /* 0x002f280f01007387 */ /* 0x0001e20000100800 */
[----:B------:R-:W-:Y:S01]  /*22690*/  IADD3 R21, P5, PT, R13, R92, RZ ;  /* 0x0000005c0d157210 */ /* 0x000fe20007fbe0ff */
[----:B------:R-:W-:Y:S01]  /*226a0*/  IMAD R14, R66, 0x2, R5 ;  /* 0x00000002420e7824 */ /* 0x000fe200078e0205 */
[----:B0-----:R-:W-:-:S03]  /*226b0*/  LEA.HI.X.SX32 R15, R12, R93, 0x1, P6 ;  /* 0x0000005d0c0f7211 */ /* 0x001fc600030f0eff */
[C---:B------:R-:W-:Y:S01]  /*226c0*/  IMAD R4, R66.reuse, 0x2, R14 ;  /* 0x0000000242047824 */ /* 0x040fe200078e020e */
[CC--:B------:R-:W-:Y:S01]  /*226d0*/  IADD3 R25, P6, PT, R65.reuse, R92.reuse, RZ ;  /* 0x0000005c41197210 */ /* 0x0c0fe20007fde0ff */
[----:B------:R0:W-:Y:S03]  /*226e0*/  STL [R1+0x2f20], R15 ;  /* 0x002f200f01007387 */ /* 0x0001e60000100800 */
[-C--:B------:R-:W-:Y:S01]  /*226f0*/  LEA.HI.X.SX32 R37, R65, R93.reuse, 0x1, P6 ;  /* 0x0000005d41257211 */ /* 0x080fe200030f0eff */
[----:B------:R-:W-:Y:S01]  /*22700*/  IMAD R12, R66, 0x2, R4 ;  /* 0x00000002420c7824 */ /* 0x000fe200078e0204 */
[----:B------:R-:W-:Y:S01]  /*22710*/  STL [R1+0x2f2c], R21 ;  /* 0x002f2c1501007387 */ /* 0x000fe20000100800 */
[----:B0-----:R-:W-:Y:S02]  /*22720*/  LEA.HI.X.SX32 R15, R13, R93, 0x1, P5 ;  /* 0x0000005d0d0f7211 */ /* 0x001fe400028f0eff */
[----:B------:R-:W-:-:S03]  /*22730*/  IADD3 R13, P5, PT, R5, R92, RZ ;  /* 0x0000005c050d7210 */ /* 0x000fc60007fbe0ff */
[----:B------:R0:W-:Y:S01]  /*22740*/  STL [R1+0x2f10], R15 ;  /* 0x002f100f01007387 */ /* 0x0001e20000100800 */
[----:B------:R-:W-:-:S03]  /*22750*/  LEA.HI.X.SX32 R5, R5, R93, 0x1, P5 ;  /* 0x0000005d05057211 */ /* 0x000fc600028f0eff */
[----:B------:R-:W-:Y:S01]  /*22760*/  STL [R1+0x2f24], R25 ;  /* 0x002f241901007387 */ /* 0x000fe20000100800 */
[----:B0-----:R-:W-:-:S03]  /*22770*/  IADD3 R15, P6, PT, R14, R92, RZ ;  /* 0x0000005c0e0f7210 */ /* 0x001fc60007fde0ff */
[----:B------:R0:W-:Y:S01]  /*22780*/  STL [R1+0x2f18], R13 ;  /* 0x002f180d01007387 */ /* 0x0001e20000100800 */
[----:B------:R-:W-:-:S03]  /*22790*/  LEA.HI.X.SX32 R14, R14, R93, 0x1, P6 ;  /* 0x0000005d0e0e7211 */ /* 0x000fc600030f0eff */
[----:B------:R-:W-:Y:S01]  /*227a0*/  STL [R1+0x2f1c], R15 ;  /* 0x002f1c0f01007387 */ /* 0x000fe20000100800 */
[----:B------:R-:W-:Y:S02]  /*227b0*/  IMAD.U32 R64, RZ, RZ, UR12 ;  /* 0x0000000cff407e24 */ /* 0x000fe4000f8e00ff */
[----:B0-----:R-:W-:Y:S01]  /*227c0*/  IMAD R13, R66, 0x2, R12 ;  /* 0x00000002420d7824 */ /* 0x001fe200078e020c */
[-C--:B------:R-:W-:Y:S01]  /*227d0*/  IADD3 R66, P5, PT, R4, R92.reuse, RZ ;  /* 0x0000005c04427210 */ /* 0x080fe20007fbe0ff */
[----:B------:R-:W-:Y:S01]  /*227e0*/  STL [R1+0x2f14], R37 ;  /* 0x002f142501007387 */ /* 0x000fe20000100800 */
[----:B------:R-:W-:Y:S02]  /*227f0*/  IADD3 R35, P6, PT, R12, R92, RZ ;  /* 0x0000005c0c237210 */ /* 0x000fe40007fde0ff */
[-C--:B------:R-:W-:Y:S01]  /*22800*/  LEA.HI.X.SX32 R77, R4, R93.reuse, 0x1, P5 ;  /* 0x0000005d044d7211 */ /* 0x080fe200028f0eff */
[----:B------:R0:W-:Y:S04]  /*22810*/  STL [R1+0x2f08], R5 ;  /* 0x002f080501007387 */ /* 0x0001e80000100800 */
[----:B------:R3:W-:Y:S01]  /*22820*/  STL [R1+0x2ea8], R14 ;  /* 0x002ea80e01007387 */ /* 0x0007e20000100800 */
[----:B------:R-:W-:-:S03]  /*22830*/  LEA.HI.X.SX32 R36, R12, R93, 0x1, P6 ;  /* 0x0000005d0c247211 */ /* 0x000fc600030f0eff */
[----:B------:R-:W-:Y:S01]  /*22840*/  STL [R1+0x2f0c], R66 ;  /* 0x002f0c4201007387 */ /* 0x000fe20000100800 */
[C---:B0-----:R-:W-:Y:S01]  /*22850*/  IMAD R5, R64.reuse, 0x2, R13 ;  /* 0x0000000240057824 */ /* 0x041fe200078e020d */
[C---:B---3--:R-:W-:Y:S02]  /*22860*/  IADD3 R14, P5, PT, R13.reuse, R92, RZ ;  /* 0x0000005c0d0e7210 */ /* 0x048fe40007fbe0ff */
[----:B------:R-:W-:Y:S04]  /*22870*/  STL [R1+0x2f04], R35 ;  /* 0x002f042301007387 */ /* 0x000fe80000100800 */
[----:B------:R0:W-:Y:S01]  /*22880*/  STL [R1+0x2f00], R14 ;  /* 0x002f000e01007387 */ /* 0x0001e20000100800 */
[----:B------:R-:W-:Y:S01]  /*22890*/  LEA.HI.X.SX32 R13, R13, R93, 0x1, P5 ;  /* 0x0000005d0d0d7211 */ /* 0x000fe200028f0eff */
[----:B------:R-:W-:-:S02]  /*228a0*/  IMAD R4, R64, 0x2, R5 ;  /* 0x0000000240047824 */ /* 0x000fc400078e0205 */
[----:B------:R-:W-:Y:S01]  /*228b0*/  STL [R1+0x2efc], R77 ;  /* 0x002efc4d01007387 */ /* 0x000fe20000100800 */
[----:B0-----:R-:W-:Y:S01]  /*228c0*/  IADD3 R14, P6, PT, R5, R92, RZ ;  /* 0x0000005c050e7210 */ /* 0x001fe20007fde0ff */
[----:B------:R-:W-:-:S04]  /*228d0*/  IMAD R12, R64, 0x4, R4 ;  /* 0x00000004400c7824 */ /* 0x000fc800078e0204 */
[----:B------:R-:W-:Y:S01]  /*228e0*/  STL [R1+0x2ef8], R14 ;  /* 0x002ef80e01007387 */ /* 0x000fe20000100800 */
[----:B------:R-:W-:-:S03]  /*228f0*/  IADD3 R31, P5, PT, R67, R92, RZ ;  /* 0x0000005c431f7210 */ /* 0x000fc60007fbe0ff */
[----:B------:R-:W-:Y:S04]  /*22900*/  STL [R1+0x2ef4], R36 ;  /* 0x002ef42401007387 */ /* 0x000fe80000100800 */
[----:B------:R0:W-:Y:S01]  /*22910*/  STL [R1+0x2ee0], R13 ;  /* 0x002ee00d01007387 */ /* 0x0001e20000100800 */
[-C--:B------:R-:W-:Y:S02]  /*22920*/  LEA.HI.X.SX32 R32, R67, R93.reuse, 0x1, P5 ;  /* 0x0000005d43207211 */ /* 0x080fe400028f0eff */
[----:B0-----:R-:W-:Y:S02]  /*22930*/  LEA.HI.X.SX32 R13, R5, R93, 0x1, P6 ;  /* 0x0000005d050d7211 */ /* 0x001fe400030f0eff */
[----:B------:R-:W-:Y:S01]  /*22940*/  IADD3 R17, P6, PT, R4, R92, RZ ;  /* 0x0000005c04117210 */ /* 0x000fe20007fde0ff */
[----:B------:R-:W-:-:S03]  /*22950*/  IMAD R5, R64, 0x2, R12 ;  /* 0x0000000240057824 */ /* 0x000fc600078e020c */
[----:B------:R-:W-:Y:S01]  /*22960*/  LEA.HI.X.SX32 R22, R4, R93, 0x1, P6 ;  /* 0x0000005d04167211 */ /* 0x000fe200030f0eff */
[----:B------:R0:W-:Y:S01]  /*22970*/  STL [R1+0x2ee4], R13 ;  /* 0x002ee40d01007387 */ /* 0x0001e20000100800 */
[----:B------:R-:W-:-:S03]  /*22980*/  IADD3 R4, P5, PT, R12, R92, RZ ;  /* 0x0000005c0c047210 */ /* 0x000fc60007fbe0ff */
[----:B------:R-:W-:Y:S01]  /*22990*/  STL [R1+0x2ef0], R31 ;  /* 0x002ef01f01007387 */ /* 0x000fe20000100800 */
[----:B------:R-:W-:-:S03]  /*229a0*/  IADD3 R14, P6, PT, R5, R92, RZ ;  /* 0x0000005c050e7210 */ /* 0x000fc60007fde0ff */
[----:B------:R-:W-:Y:S01]  /*229b0*/  STL [R1+0x2ee8], R17 ;  /* 0x002ee81101007387 */ /* 0x000fe20000100800 */
[----:B0-----:R-:W-:-:S03]  /*229c0*/  IMAD R13, R64, 0x2, R5 ;  /* 0x00000002400d7824 */ /* 0x001fc600078e0205 */
[----:B------:R-:W-:Y:S01]  /*229d0*/  STL [R1+0x2eec], R32 ;  /* 0x002eec2001007387 */ /* 0x000fe20000100800 */
[----:B------:R-:W-:Y:S01]  /*229e0*/  IMAD.U32 R15, RZ, RZ, UR12 ;  /* 0x0000000cff0f7e24 */ /* 0x000fe2000f8e00ff */
[-C--:B------:R-:W-:Y:S02]  /*229f0*/  LEA.HI.X.SX32 R16, R12, R93.reuse, 0x1, P5 ;  /* 0x0000005d0c107211 */ /* 0x080fe400028f0eff */
[----:B------:R0:W-:Y:S01]  /*22a00*/  STL [R1+0x2ed8], R4 ;  /* 0x002ed80401007387 */ /* 0x0001e20000100800 */
[----:B------:R-:W-:Y:S01]  /*22a10*/  LEA.HI.X.SX32 R5, R5, R93, 0x1, P6 ;  /* 0x0000005d05057211 */ /* 0x000fe200030f0eff */
[----:B------:R-:W3:Y:S02]  /*22a20*/  S2R R2, SR_TID.X ;  /* 0x0000000000027919 */ /* 0x000ee40000002100 */
[----:B------:R-:W-:Y:S01]  /*22a30*/  STL [R1+0x2ed4], R22 ;  /* 0x002ed41601007387 */ /* 0x000fe20000100800 */
[----:B0-----:R-:W-:-:S03]  /*22a40*/  IMAD R4, R64, 0x2, R13 ;  /* 0x0000000240047824 */ /* 0x001fc600078e020d */
[----:B------:R0:W-:Y:S01]  /*22a50*/  STL [R1+0x2edc], R14 ;  /* 0x002edc0e01007387 */ /* 0x0001e20000100800 */
[----:B------:R-:W-:Y:S01]  /*22a60*/  IMAD R12, R15, 0x2, R4 ;  /* 0x000000020f0c7824 */ /* 0x000fe200078e0204 */
[CC--:B------:R-:W-:Y:S02]  /*22a70*/  IADD3 R19, P5, PT, R13.reuse, R92.reuse, RZ ;  /* 0x0000005c0d137210 */ /* 0x0c0fe40007fbe0ff */
[----:B------:R-:W-:Y:S01]  /*22a80*/  STL [R1+0x2ec4], R16 ;  /* 0x002ec41001007387 */ /* 0x000fe20000100800 */
[C---:B------:R-:W-:Y:S01]  /*22a90*/  IADD3 R26, P6, PT, R4.reuse, R92, RZ ;  /* 0x0000005c041a7210 */ /* 0x040fe20007fde0ff */
[----:B0-----:R-:W-:Y:S02]  /*22aa0*/  IMAD.U32 R14, RZ, RZ, UR12 ;  /* 0x0000000cff0e7e24 */ /* 0x001fe4000f8e00ff */
[----:B------:R0:W-:Y:S01]  /*22ab0*/  STL [R1+0x2ec8], R5 ;  /* 0x002ec80501007387 */ /* 0x0001e20000100800 */
[-C--:B------:R-:W-:Y:S02]  /*22ac0*/  LEA.HI.X.SX32 R20, R13, R93.reuse, 0x1, P5 ;  /* 0x0000005d0d147211 */ /* 0x080fe400028f0eff */
[----:B------:R-:W-:-:S02]  /*22ad0*/  LEA.HI.X.SX32 R27, R4, R93, 0x1, P6 ;  /* 0x0000005d041b7211 */ /* 0x000fc400030f0eff */
[-C--:B------:R-:W-:Y:S01]  /*22ae0*/  IADD3 R4, P5, PT, R12, R92.reuse, RZ ;  /* 0x0000005c0c047210 */ /* 0x080fe20007fbe0ff */
[----:B0-----:R-:W-:Y:S01]  /*22af0*/  IMAD R5, R14, 0x2, R12 ;  /* 0x000000020e057824 */ /* 0x001fe200078e020c */
[----:B------:R-:W-:Y:S04]  /*22b00*/  STL [R1+0x2ecc], R19 ;  /* 0x002ecc1301007387 */ /* 0x000fe80000100800 */
[----:B------:R-:W-:Y:S01]  /*22b10*/  IADD3 R13, P6, PT, R5, R92, RZ ;  /* 0x0000005c050d7210 */ /* 0x000fe20007fde0ff */
[----:B------:R-:W-:Y:S04]  /*22b20*/  STL [R1+0x2ed0], R26 ;  /* 0x002ed01a01007387 */ /* 0x000fe80000100800 */
[----:B------:R-:W-:Y:S04]  /*22b30*/  STL [R1+0x2eac], R20 ;  /* 0x002eac1401007387 */ /* 0x000fe80000100800 */
[----:B------:R0:W-:Y:S04]  /*22b40*/  STL [R1+0x2ebc], R4 ;  /* 0x002ebc0401007387 */ /* 0x0001e80000100800 */
[----:B------:R-:W-:Y:S04]  /*22b50*/  STL [R1+0x2eb8], R27 ;  /* 0x002eb81b01007387 */ /* 0x000fe80000100800 */
[----:B------:R4:W-:Y:S01]  /*22b60*/  STL [R1+0x2ec0], R13 ;  /* 0x002ec00d01007387 */ /* 0x0009e20000100800 */
[----:B0-----:R-:W-:Y:S01]  /*22b70*/  IMAD R4, R15, 0x2, R5 ;  /* 0x000000020f047824 */ /* 0x001fe200078e0205 */
[----:B------:R-:W-:-:S02]  /*22b80*/  LEA.HI.X.SX32 R5, R5, R93, 0x1, P6 ;  /* 0x0000005d05057211 */ /* 0x000fc400030f0eff */
[----:B----4-:R-:W-:Y:S02]  /*22b90*/  LEA.HI.X.SX32 R13, R12, R93, 0x1, P5 ;  /* 0x0000005d0c0d7211 */ /* 0x010fe400028f0eff */
[----:B------:R-:W-:-:S03]  /*22ba0*/  IADD3 R16, P6, PT, R4, R92, RZ ;  /* 0x0000005c04107210 */ /* 0x000fc60007fde0ff */
[----:B------:R-:W-:Y:S01]  /*22bb0*/  STL [R1+0x2eb0], R13 ;  /* 0x002eb00d01007387 */ /* 0x000fe20000100800 */
[----:B------:R-:W-:-:S03]  /*22bc0*/  LEA.HI.X.SX32 R15, R4, R93, 0x1, P6 ;  /* 0x0000005d040f7211 */ /* 0x000fc600030f0eff */
[----:B------:R0:W-:Y:S01]  /*22bd0*/  STL [R1+0x2eb4], R5 ;  /* 0x002eb40501007387 */ /* 0x0001e20000100800 */
[----:B------:R-:W-:Y:S01]  /*22be0*/  PRMT R12, RZ, 0x7610, R12 ;  /* 0x00007610ff0c7816 */ /* 0x000fe2000000000c */
[----:B------:R-:W-:Y:S01]  /*22bf0*/  VIADD R64, R0, 0x1bd ;  /* 0x000001bd00407836 */ /* 0x000fe20000000000 */
[----:B------:R-:W-:Y:S01]  /*22c00*/  PRMT R4, RZ, 0x7610, R4 ;  /* 0x00007610ff047816 */ /* 0x000fe20000000004 */
[----:B------:R-:W-:Y:S01]  /*22c10*/  STL [R1+0x2da0], R16 ;  /* 0x002da01001007387 */ /* 0x000fe20000100800 */
[----:B0-----:R-:W-:Y:S01]  /*22c20*/  IMAD.MOV.U32 R5, RZ, RZ, R80 ;  /* 0x000000ffff057224 */ /* 0x001fe200078e0050 */
[----:B---3--:R-:W-:-:S03]  /*22c30*/  LOP3.LUT R2, R2, 0x7f, RZ, 0xc0, !PT ;  /* 0x0000007f02027812 */ /* 0x008fc600078ec0ff */
[----:B------:R-:W-:Y:S01]  /*22c40*/  @!P1 IMAD.MOV R5, RZ, RZ, -R5 ;  /* 0x000000ffff059224 */ /* 0x000fe200078e0a05 */
[----:B------:R-:W-:Y:S01]  /*22c50*/  STL [R1+0x2d9c], R15 ;  /* 0x002d9c0f01007387 */ /* 0x000fe20000100800 */
[----:B------:R-:W-:-:S03]  /*22c60*/  ISETP.GE.AND P5, PT, R64, RZ, PT ;  /* 0x000000ff4000720c */ /* 0x000fc60003fa6270 */
[----:B------:R0:W-:Y:S01]  /*22c70*/  STL.S16 [R1+0x498], R12 ;  /* 0x0004980c01007387 */ /* 0x0001e20000100600 */
[----:B------:R-:W-:-:S03]  /*22c80*/  ISETP.NE.U32.AND P1, PT, R2, RZ, PT ;  /* 0x000000ff0200720c */ /* 0x000fc60003f25070 */
[----:B------:R3:W-:Y:S04]  /*22c90*/  STL [R1+0x798], R5 ;  /* 0x0007980501007387 */ /* 0x0007e80000100800 */
[----:B------:R4:W-:Y:S01]  /*22ca0*/  STL.S16 [R1+0x448], R4 ;  /* 0x0004480401007387 */ /* 0x0009e20000100600 */
[C---:B0-----:R-:W-:Y:S01]  /*22cb0*/  LOP3.LUT R12, R3.reuse, 0x8, RZ, 0xfc, !PT ;  /* 0x00000008030c7812 */ /* 0x041fe200078efcff */
[----:B------:R-:W0:Y:S01]  /*22cc0*/  LDCU.64 UR16, c[0x0][0x358] ;  /* 0x00006b00ff1077ac */ /* 0x000e220008000a00 */
[C---:B---3--:R-:W-:Y:S01]  /*22cd0*/  LOP3.LUT R5, R3.reuse, 0x10, RZ, 0xfc, !PT ;  /* 0x0000001003057812 */ /* 0x048fe200078efcff */
[----:B------:R-:W-:Y:S01]  /*22ce0*/  UMOV UR4, 0x1 ;  /* 0x0000000100047882 */ /* 0x000fe20000000000 */
[----:B----4-:R-:W-:Y:S01]  /*22cf0*/  LOP3.LUT R4, R3, 0x18, RZ, 0xfc, !PT ;  /* 0x0000001803047812 */ /* 0x010fe200078efcff */
[----:B------:R-:W-:Y:S01]  /*22d00*/  UIADD3 UR10, UPT, UPT, UR6, 0x48000, URZ ;  /* 0x00048000060a7890 */ /* 0x000fe2000fffe0ff */
[----:B-12---:R-:W-:Y:S11]  /*22d10*/  BRA.U UP0, `(.L_x_5) ;  /* 0x0000000100187547 */ /* 0x006ff6000b800000 */
[----:B------:R-:W-:Y:S01]  /*22d20*/  ELECT P6, URZ, PT ;  /* 0x0000000000ff782f */ /* 0x000fe200038c0000 */
[----:B------:R-:W-:Y:S01]  /*22d30*/  IMAD.MOV.U32 R4, RZ, RZ, 0x1 ;  /* 0x00000001ff047424 */ /* 0x000fe200078e00ff */
[----:B------:R-:W-:Y:S01]  /*22d40*/  UMOV UR8, 0x40 ;  /* 0x0000004000087882 */ /* 0x000fe20000000000 */
[----:B------:R-:W-:Y:S01]  /*22d50*/  UVIRTCOUNT.DEALLOC.SMPOOL 0x80 ;  /* 0x000000800000784c */ /* 0x000fe20000000000 */
[----:B------:R-:W-:-:S09]  /*22d60*/  ULEA UR8, UR5, UR8, 0x18 ;  /* 0x0000000805087291 */ /* 0x000fd2000f8ec0ff */
[----:B------:R1:W-:Y:S03]  /*22d70*/  @P6 STS.U8 [UR8], R4 ;  /* 0x00000004ff006988 */ /* 0x0003e60008000008 */
.L_x_5:
[----:B------:R-:W-:Y:S01]  /*22d80*/  STL [R1+0x4b8], R81 ;  /* 0x0004b85101007387 */ /* 0x000fe20000100800 */
[----:B------:R-:W-:Y:S01]  /*22d90*/  UIADD3 UR8, UPT, UPT, UR7, UR9, URZ ;  /* 0x0000000907087290 */ /* 0x000fe2000fffe0ff */
[----:B------:R-:W-:Y:S02]  /*22da0*/  VOTEU.ALL UP1, P1 ;  /* 0x0000000000ff7886 */ /* 0x000fe40000820000 */
[----:B------:R2:W-:Y:S01]  /*22db0*/  STL [R1+0x4320], R77 ;  /* 0x0043204d01007387 */ /* 0x0005e20000100800 */
[----:B------:R-:W-:Y:S01]  /*22dc0*/  VOTEU.ALL UP2, P1 ;  /* 0x0000000000ff7886 */ /* 0x000fe20000840000 */
[----:B------:R-:W3:Y:S02]  /*22dd0*/  LDCU UR9, c[0x0][0x3a0] ;  /* 0x00007400ff0977ac */ /* 0x000ee40008000800 */
[----:B------:R4:W-:Y:S01]  /*22de0*/  STL [R1+0x431c], R12 ;  /* 0x00431c0c01007387 */ /* 0x0009e20000100800 */
[----:B------:R-:W1:Y:S01]  /*22df0*/  LDCU UR5, c[0x0][0x3a0] ;  /* 0x00007400ff0577ac */ /* 0x000e620008000800 */
[----:B--2---:R-:W2:Y:S01]  /*22e00*/  LDC R77, c[0x0][0x3a0] ;  /* 0x0000e800ff4d7b82 */ /* 0x004ea20000000800 */
[----:B------:R-:W-:Y:S01]  /*22e10*/  PRMT R80, RZ, 0x7610, R80 ;  /* 0x00007610ff507816 */ /* 0x000fe20000000050 */
[----:B------:R-:W0:Y:S01]  /*22e20*/  LDCU UR75, c[0x0][0x3b0] ;  /* 0x00007600ff4b77ac */ /* 0x000e220008000800 */
[----:B----4-:R-:W4:Y:S01]  /*22e30*/  LDL R12, [R1+0x4b8] ;  /* 0x0004b800010c7983 */ /* 0x010f220000100800 */
[----:B------:R-:W-:Y:S01]  /*22e40*/  PRMT R13, RZ, 0x7610, R13 ;  /* 0x00007610ff0d7816 */ /* 0x000fe2000000000d */
[----:B------:R-:W0:Y:S02]  /*22e50*/  LDCU UR74, c[0x0][0x3b0] ;  /* 0x00007600ff4a77ac */ /* 0x000e240008000800 */
[----:B------:R-:W-:Y:S01]  /*22e60*/  STL [R1+0x4318], R17 ;  /* 0x0043181101007387 */ /* 0x000fe20000100800 */
[----:B------:R-:W-:Y:S01]  /*22e70*/  PRMT R65, RZ, 0x7610, R65 ;  /* 0x00007610ff417816 */ /* 0x000fe20000000041 */
[----:B------:R-:W0:Y:S02]  /*22e80*/  LDCU UR73, c[0x0][0x3b0] ;  /* 0x00007600ff4977ac */ /* 0x000e240008000800 */
[----:B------:R-:W3:Y:S01]  /*22e90*/  LDL R5, [R1+0x2da4] ;  /* 0x002da40001057983 */ /* 0x000ee20000100800 */
[----:B------:R-:W0:Y:S03]  /*22ea0*/  LDCU UR72, c[0x0][0x3b0] ;  /* 0x00007600ff4877ac */ /* 0x000e260008000800 */
[----:B-1----:R-:W3:Y:S01]  /*22eb0*/  LDL R4, [R1+0x2da8] ;  /* 0x002da80001047983 */ /* 0x002ee20000100800 */
[----:B------:R-:W1:Y:S03]  /*22ec0*/  LDCU UR71, c[0x0][0x3b0] ;  /* 0x00007600ff4777ac */ /* 0x000e660008000800 */
[----:B------:R-:W3:Y:S01]  /*22ed0*/  LDL R93, [R1+0x2dc8] ;  /* 0x002dc800015d7983 */ /* 0x000ee20000100800 */
[----:B------:R-:W0:Y:S03]  /*22ee0*/  LDCU UR70, c[0x0][0x3b0] ;  /* 0x00007600ff4677ac */ /* 0x000e260008000800 */
[----:B------:R-:W3:Y:S01]  /*22ef0*/  LDL R92, [R1+0x448] ;  /* 0x00044800015c7983 */ /* 0x000ee20000100800 */
[----:B------:R-:W0:Y:S03]  /*22f00*/  LDCU UR69, c[0x0][0x3b0] ;  /* 0x00007600ff4577ac */ /* 0x000e260008000800 */
[----:B------:R1:W-:Y:S01]  /*22f10*/  STL [R1+0x4314], R22 ;  /* 0x0043141601007387 */ /* 0x0003e20000100800 */
[----:B------:R-:W0:Y:S01]  /*22f20*/  LDCU UR68, c[0x0][0x3b0] ;  /* 0x00007600ff4477ac */ /* 0x000e220008000800 */
[----:B------:R-:W0:Y:S02]  /*22f30*/  LDCU UR67, c[0x0][0x3b0] ;  /* 0x00007600ff4377ac */ /* 0x000e240008000800 */
[----:B-1----:R-:W3:Y:S01]  /*22f40*/  LDL R22, [R1+0x2dc4] ;  /* 0x002dc40001167983 */ /* 0x002ee20000100800 */
[----:B--2---:R-:W-:Y:S01]  /*22f50*/  VIADD R77, R77, 0xff ;  /* 0x000000ff4d4d7836 */ /* 0x004fe20000000000 */
[----:B------:R-:W-:-:S04]  /*22f60*/  @!UP1 UIADD3 UR38, UPT, UPT, -UR4, 0x100000, URZ ;  /* 0x0010000004269890 */ /* 0x000fc8000fffe1ff */
[----:B------:R-:W-:Y:S02]  /*22f70*/  @!UP1 USHF.L.U32 UR39, UR38, 0xb, URZ ;  /* 0x0000000b26279899 */ /* 0x000fe400080006ff */
[----:B------:R-:W-:Y:S01]  /*22f80*/  @!UP1 USHF.L.U32 UR38, UR38, 0x1, URZ ;  /* 0x0000000126269899 */ /* 0x000fe200080006ff */
[----:B------:R-:W-:Y:S01]  /*22f90*/  IMAD.MOV.U32 R17, RZ, RZ, R82 ;  /* 0x000000ffff117224 */ /* 0x000fe200078e0052 */
[----:B------:R-:W-:Y:S01]  /*22fa0*/  STL [R1+0x4310], R18 ;  /* 0x0043101201007387 */ /* 0x000fe20000100800 */
[----:B------:R-:W1:Y:S02]  /*22fb0*/  LDCU UR66, c[0x0][0x3b0] ;  /* 0x00007600ff4277ac */ /* 0x000e640008000800 */
[----:B------:R-:W-:Y:S01]  /*22fc0*/  @!P3 IMAD.MOV R17, RZ, RZ, -R17 ;  /* 0x000000ffff11b224 */ /* 0x000fe200078e0a11 */
[----:B------:R-:W-:Y:S01]  /*22fd0*/  STL [R1+0x430c], R14 ;  /* 0x00430c0e01007387 */ /* 0x000fe20000100800 */
[----:B------:R-:W2:Y:S03]  /*22fe0*/  LDCU UR64, c[0x0][0x3b0] ;  /* 0x00007600ff4077ac */ /* 0x000ea60008000800 */
[----:B------:R-:W-:Y:S01]  /*22ff0*/  STL [R1+0x4308], R19 ;  /* 0x0043081301007387 */ /* 0x000fe20000100800 */
[----:B------:R-:W0:Y:S03]  /*23000*/  LDCU UR65, c[0x0][0x3b0] ;  /* 0x00007600ff4177ac */ /* 0x000e260008000800 */
        /* <DEDUP_REMOVED lines=42> */
[----:B------:R-:W-:Y:S04]  /*232b0*/  STL [R1+0x42b0], R69 ;  /* 0x0042b04501007387 */ /* 0x000fe80000100800 */
        /* <DEDUP_REMOVED lines=40> */
[----:B------:R-:W-:Y:S01]  /*23540*/  STL [R1+0x420c], R32 ;  /* 0x00420c2001007387 */ /* 0x000fe20000100800 */
[----:B----4-:R-:W-:-:S03]  /*23550*/  @!P0 IMAD.MOV R12, RZ, RZ, -R12 ;  /* 0x000000ffff0c8224 */ /* 0x010fc600078e0a0c */
[----:B------:R-:W-:Y:S04]  /*23560*/  STL [R1+0x4208], R26 ;  /* 0x0042081a01007387 */ /* 0x000fe80000100800 */
[----:B------:R-:W-:Y:S04]  /*23570*/  STL [R1+0x4204], R27 ;  /* 0x0042041b01007387 */ /* 0x000fe80000100800 */
[----:B------:R-:W-:Y:S04]  /*23580*/  STL [R1+0x4200], R0 ;  /* 0x0042000001007387 */ /* 0x000fe80000100800 */
[----:B------:R-:W-:Y:S04]  /*23590*/  STL [R1+0x41fc], R91 ;  /* 0x0041fc5b01007387 */ /* 0x000fe80000100800 */
[----:B-----5:R-:W-:Y:S04]  /*235a0*/  STL [R1+0x41f8], R6 ;  /* 0x0041f80601007387 */ /* 0x020fe80000100800 */
[----:B------:R-:W-:Y:S04]  /*235b0*/  STL [R1+0x41f4], R8 ;  /* 0x0041f40801007387 */ /* 0x000fe80000100800 */
[----:B------:R-:W-:Y:S04]  /*235c0*/  STL [R1+0x41f0], R9 ;  /* 0x0041f00901007387 */ /* 0x000fe80000100800 */
[----:B------:R-:W-:Y:S04]  /*235d0*/  STL [R1+0x41ec], R10 ;  /* 0x0041ec0a01007387 */ /* 0x000fe80000100800 */
[----:B------:R-:W-:Y:S04]  /*235e0*/  STL [R1+0x41e8], R11 ;  /* 0x0041e80b01007387 */ /* 0x000fe80000100800 */
[----:B------:R-:W-:Y:S04]  /*235f0*/  STL [R1+0x41e4], R7 ;  /* 0x0041e40701007387 */ /* 0x000fe80000100800 */
[----:B------:R4:W-:Y:S01]  /*23600*/  @!P0 STL [R1+0x4b8], R12 ;  /* 0x0004b80c01008387 */ /* 0x0009e20000100800 */
[----:B------:R-:W-:Y:S01]  /*23610*/  ISETP.GT.AND P0, PT, R77, 0xff, PT ;  /* 0x000000ff4d00780c */ /* 0x000fe20003f04270 */
[----:B------:R-:W-:-:S02]  /*23620*/  IMAD.MOV.U32 R77, RZ, RZ, R83 ;  /* 0x000000ffff4d7224 */ /* 0x000fc400078e0053 */
[----:B------:R0:W-:Y:S01]  /*23630*/  STL [R1+0x8c4], R17 ;  /* 0x0008c41101007387 */ /* 0x0001e20000100800 */
[----:B------:R-:W-:-:S03]  /*23640*/  ISETP.LT.AND P3, PT, R3, UR11, P0 ;  /* 0x0000000b03007c0c */ /* 0x000fc60008761270 */
[----:B------:R-:W3:Y:S01]  /*23650*/  LDL R3, [R1+0x498] ;  /* 0x0004980001037983 */ /* 0x000ee20000100800 */
[----:B------:R-:W-:Y:S01]  /*23660*/  STTM.x64 tmem[UR8], RZ ;  /* 0x000000ff000079ed */ /* 0x000fe20008340008 */
[----:B------:R-:W-:Y:S01]  /*23670*/  STTM.x64 tmem[UR8+0x40], RZ ;  /* 0x000040ff000079ed */ /* 0x000fe20008340008 */
[----:B------:R-:W-:Y:S01]  /*23680*/  STTM.x64 tmem[UR8+0x80], RZ ;  /* 0x000080ff000079ed */ /* 0x000fe20008340008 */
[----:B------:R-:W-:Y:S01]  /*23690*/  STTM.x64 tmem[UR8+0xc0], RZ ;  /* 0x0000c0ff000079ed */ /* 0x000fe20008340008 */
[----:B------:R-:W0:Y:S02]  /*236a0*/  FENCE.VIEW.ASYNC.T ;  /* 0x00000000000073c6 */ /* 0x000e240000000200 */
[----:B0-----:R-:W-:Y:S06]  /*236b0*/  BAR.SYNC.DEFER_BLOCKING 0x0 ;  /* 0x0000000000007b1d */ /* 0x001fec0000010000 */
[----:B----4-:R-:W0:Y:S01]  /*236c0*/  S2R R12, SR_TID.X ;  /* 0x00000000000c7919 */ /* 0x010e220000002100 */
[----:B------:R-:W4:Y:S02]  /*236d0*/  FENCE.VIEW.ASYNC.S ;  /* 0x00000000000073c6 */ /* 0x000f240000000000 */
[----:B----4-:R4:W4:Y:S02]  /*236e0*/  @!UP2 SYNCS.EXCH.64 URZ, [UR10], UR38 ;  /* 0x000000260affa5b2 */ /* 0x0109240008000100 */
[----:B----4-:R-:W-:Y:S01]  /*236f0*/  BAR.SYNC.DEFER_BLOCKING 0x0 ;  /* 0x0000000000007b1d */ /* 0x010fe20000010000 */
[----:B------:R-:W-:Y:S01]  /*23700*/  @!P4 IMAD.MOV R77, RZ, RZ, -R77 ;  /* 0x000000ffff4dc224 */ /* 0x000fe200078e0a4d */
[----:B------:R-:W-:-:S02]  /*23710*/  PRMT R18, RZ, 0x7610, R18 ;  /* 0x00007610ff127816 */ /* 0x000fc40000000012 */
[----:B------:R-:W-:Y:S02]  /*23720*/  PRMT R14, RZ, 0x7610, R14 ;  /* 0x00007610ff0e7816 */ /* 0x000fe4000000000e */
[----:B------:R-:W-:Y:S02]  /*23730*/  PRMT R19, RZ, 0x7610, R19 ;  /* 0x00007610ff137816 */ /* 0x000fe40000000013 */
[----:B------:R-:W-:Y:S01]  /*23740*/  PRMT R20, RZ, 0x7610, R20 ;  /* 0x00007610ff147816 */ /* 0x000fe20000000014 */
[----:B------:R-:W4:Y:S01]  /*23750*/  LDCU UR38, c[0x0][0x3a0] ;  /* 0x00007400ff2677ac */ /* 0x000f220008000800 */
[--C-:B0-----:R-:W-:Y:S01]  /*23760*/  SHF.R.U32.HI R17, RZ, 0x6, R12.reuse ;  /* 0x00000006ff117819 */ /* 0x101fe2000001160c */
[----:B------:R-:W0:Y:S01]  /*23770*/  LDCU UR39, c[0x0][0x3b0] ;  /* 0x00007600ff2777ac */ /* 0x000e220008000800 */
[----:B------:R-:W-:Y:S02]  /*23780*/  SHF.R.U32.HI R12, RZ, 0x6, R12 ;  /* 0x00000006ff0c7819 */ /* 0x000fe4000001160c */
[----:B------:R-:W-:-:S02]  /*23790*/  SGXT.U32 R17, R17, 0x1 ;  /* 0x000000011111781a */ /* 0x000fc40000000000 */
[----:B------:R-:W-:Y:S02]  /*237a0*/  SGXT.U32 R12, R12, 0x1 ;  /* 0x000000010c0c781a */ /* 0x000fe40000000000 */
[----:B------:R-:W-:Y:S02]  /*237b0*/  LOP3.LUT R17, R17, 0x10, RZ, 0xfc, !PT ;  /* 0x0000001011117812 */ /* 0x000fe400078efcff */
[----:B------:R-:W-:Y:S01]  /*237c0*/  LOP3.LUT R12, R12, 0x8, RZ, 0xfc, !PT ;  /* 0x000000080c0c7812 */ /* 0x000fe200078efcff */
[----:B---3--:R3:W2:Y:S03]  /*237d0*/  @P3 LDG.E.U8 R3, desc[UR16][R4.64] ;  /* 0x0000001004033981 */ /* 0x0086a6000c1e1100 */
[----:B------:R-:W-:Y:S01]  /*237e0*/  ISETP.LT.AND P4, PT, R12, UR43, P0 ;  /* 0x0000002b0c007c0c */ /* 0x000fe20008781270 */
[----:B------:R-:W0:Y:S01]  /*237f0*/  LDCU UR43, c[0x0][0x3a0] ;  /* 0x00007400ff2b77ac */ /* 0x000e220008000800 */
[----:B------:R1:W-:Y:S01]  /*23800*/  STL [R1+0x4a0], R77 ;  /* 0x0004a04d01007387 */ /* 0x0003e20000100800 */
[----:B------:R-:W-:Y:S01]  /*23810*/  ISETP.LT.AND P6, PT, R17, UR42, P0 ;  /* 0x0000002a11007c0c */ /* 0x000fe200087c1270 */
[----:B------:R-:W0:Y:S02]  /*23820*/  LDCU UR42, c[0x0][0x3a0] ;  /* 0x00007400ff2a77ac */ /* 0x000e240008000800 */
[----:B-1----:R-:W4:Y:S04]  /*23830*/  LDL.LU R77, [R1+0x4320] ;  /* 0x00432000014d7983 */ /* 0x002f280000300800 */
[----:B------:R-:W4:Y:S04]  /*23840*/  LDL.LU R12, [R1+0x431c] ;  /* 0x00431c00010c7983 */ /* 0x000f280000300800 */
[----:B------:R-:W4:Y:S01]  /*23850*/  LDL.LU R17, [R1+0x4318] ;  /* 0x0043180001117983 */ /* 0x000f220000300800 */
[----:B---3--:R-:W-:-:S03]  /*23860*/  @P4 IMAD.MOV.U32 R4, RZ, RZ, R93 ;  /* 0x000000ffff044224 */ /* 0x008fc600078e005d */
[----:B--2---:R1:W-:Y:S04]  /*23870*/  @P3 STL [R1+0x498], R3 ;  /* 0x0004980301003387 */ /* 0x0043e80000100800 */
[----:B------:R-:W2:Y:S01]  /*23880*/  LDL R93, [R1+0x2e24] ;  /* 0x002e2400015d7983 */ /* 0x000ea20000100800 */
[----:B-1----:R-:W1:Y:S02]  /*23890*/  S2R R3, SR_TID.X ;  /* 0x0000000000037919 */ /* 0x002e640000002100 */
[----:B-1----:R-:W-:-:S04]  /*238a0*/  SHF.R.U32.HI R3, RZ, 0x6, R3 ;  /* 0x00000006ff037819 */ /* 0x002fc80000011603 */
[----:B------:R-:W-:-:S04]  /*238b0*/  SGXT.U32 R3, R3, 0x1 ;  /* 0x000000010303781a */ /* 0x000fc80000000000 */
[----:B------:R-:W-:-:S04]  /*238c0*/  LOP3.LUT R5, R3, 0x18, RZ, 0xfc, !PT ;  /* 0x0000001803057812 */ /* 0x000fc800078efcff */
[----:B------:R-:W-:Y:S01]  /*238d0*/  ISETP.LT.AND P3, PT, R5, UR41, P0 ;  /* 0x0000002905007c0c */ /* 0x000fe20008761270 */
[----:B------:R-:W-:Y:S01]  /*238e0*/  @P4 IMAD.MOV.U32 R5, RZ, RZ, R22 ;  /* 0x000000ffff054224 */ /* 0x000fe200078e0016 */
[----:B------:R-:W-:Y:S01]  /*238f0*/  PRMT R16, RZ, 0x7610, R16 ;  /* 0x00007610ff107816 */ /* 0x000fe20000000010 */
[----:B------:R-:W1:Y:S03]  /*23900*/  LDCU UR41, c[0x0][0x3a0] ;  /* 0x00007400ff2977ac */ /* 0x000e660008000800 */
[----:B------:R3:W2:Y:S04]  /*23910*/  @P4 LDG.E.U8 R92, desc[UR16][R4.64] ;  /* 0x00000010045c4981 */ /* 0x0006a8000c1e1100 */
[----:B------:R-:W3:Y:S04]  /*23920*/  LDL R4, [R1+0x2de4] ;  /* 0x002de40001047983 */ /* 0x000ee80000100800 */
[----:B------:R-:W3:Y:S02]  /*23930*/  LDL R5, [R1+0x2de8] ;  /* 0x002de80001057983 */ /* 0x000ee40000100800 */
[----:B---3--:R-:W-:-:S04]  /*23940*/  @P6 LOP3.LUT R5, R5, R4, RZ, 0x3c, !PT ;  /* 0x0000000405056212 */ /* 0x008fc800078e3cff */
[----:B------:R-:W-:-:S04]  /*23950*/  @P6 LOP3.LUT R4, R5, R4, RZ, 0x3c, !PT ;  /* 0x0000000405046212 */ /* 0x000fc800078e3cff */
[----:B------:R-:W-:-:S05]  /*23960*/  @P6 LOP3.LUT R5, R5, R4, RZ, 0x3c, !PT ;  /* 0x0000000405056212 */ /* 0x000fca00078e3cff */
[----:B------:R-:W3:Y:S01]  /*23970*/  @P6 LDG.E.U8 R18, desc[UR16][R4.64] ;  /* 0x0000001004126981 */ /* 0x000ee2000c1e1100 */
[----:B------:R-:W-:-:S03]  /*23980*/  LOP3.LUT R22, R3, 0x20, RZ, 0xfc, !PT ;  /* 0x0000002003167812 */ /* 0x000fc600078efcff */
[----:B--2---:R2:W-:Y:S01]  /*23990*/  @P4 STL [R1+0x448], R92 ;  /* 0x0004485c01004387 */ /* 0x0045e20000100800 */
[----:B------:R-:W-:Y:S01]  /*239a0*/  ISETP.LT.AND P4, PT, R22, UR40, P0 ;  /* 0x0000002816007c0c */ /* 0x000fe20008781270 */
[----:B------:R-:W0:Y:S02]  /*239b0*/  LDCU UR40, c[0x0][0x3a0] ;  /* 0x00007400ff2877ac */ /* 0x000e240008000800 */
[----:B--2---:R-:W2:Y:S04]  /*239c0*/  LDL R92, [R1+0x3134] ;  /* 0x00313400015c7983 */ /* 0x004ea80000100800 */
[----:B------:R-:W2:Y:S04]  /*239d0*/  LDL.LU R22, [R1+0x4314] ;  /* 0x0043140001167983 */ /* 0x000ea80000300800 */
[----:B---3--:R3:W-:Y:S04]  /*239e0*/  STL [R1+0x440], R18 ;  /* 0x0004401201007387 */ /* 0x0087e80000100800 */
[----:B---3--:R-:W3:Y:S04]  /*239f0*/  LDL.LU R18, [R1+0x4310] ;  /* 0x0043100001127983 */ /* 0x008ee80000300800 */
[----:B------:R-:W2:Y:S04]  /*23a00*/  LDL R4, [R1+0x2dfc] ;  /* 0x002dfc0001047983 */ /* 0x000ea80000100800 */
[----:B------:R-:W2:Y:S02]  /*23a10*/  LDL R5, [R1+0x3188] ;  /* 0x0031880001057983 */ /* 0x000ea40000100800 */
[----:B--2---:R-:W-:-:S04]  /*23a20*/  @P3 LOP3.LUT R5, R5, R4, RZ, 0x3c, !PT ;  /* 0x0000000405053212 */ /* 0x004fc800078e3cff */
[----:B------:R-:W-:-:S04]  /*23a30*/  @P3 LOP3.LUT R4, R5, R4, RZ, 0x3c, !PT ;  /* 0x0000000405043212 */ /* 0x000fc800078e3cff */
[----:B------:R-:W-:-:S05]  /*23a40*/  @P3 LOP3.LUT R5, R5, R4, RZ, 0x3c, !PT ;  /* 0x0000000405053212 */ /* 0x000fca00078e3cff */
[----:B------:R2:W2:Y:S04]  /*23a50*/  @P3 LDG.E.U8 R14, desc[UR16][R4.64] ;  /* 0x00000010040e3981 */ /* 0x0004a8000c1e1100 */
[----:B------:R-:W2:Y:S04]  /*23a60*/  LDL R4, [R1+0x2e0c] ;  /* 0x002e0c0001047983 */ /* 0x000ea80000100800 */
[----:B------:R-:W2:Y:S01]  /*23a70*/  LDL R5, [R1+0x3178] ;  /* 0x0031780001057983 */ /* 0x000ea20000100800 */
[----:B------:R-:W-:-:S04]  /*23a80*/  LOP3.LUT R3, R3, 0x28, RZ, 0xfc, !PT ;  /* 0x0000002803037812 */ /* 0x000fc800078efcff */
[----:B------:R-:W-:Y:S01]  /*23a90*/  ISETP.LT.AND P6, PT, R3, UR37, P0 ;  /* 0x0000002503007c0c */ /* 0x000fe200087c1270 */
[----:B------:R-:W0:Y:S01]  /*23aa0*/  LDCU UR37, c[0x0][0x3a0] ;  /* 0x00007400ff2577ac */ /* 0x000e220008000800 */
[----:B------:R-:W0:Y:S01]  /*23ab0*/  S2R R3, SR_TID.X ;  /* 0x0000000000037919 */ /* 0x000e220000002100 */
[----:B--2---:R-:W-:-:S04]  /*23ac0*/  @P4 LOP3.LUT R5, R5, R4, RZ, 0x3c, !PT ;  /* 0x0000000405054212 */ /* 0x004fc800078e3cff */
[----:B------:R-:W-:-:S04]  /*23ad0*/  @P4 LOP3.LUT R4, R5, R4, RZ, 0x3c, !PT ;  /* 0x0000000405044212 */ /* 0x000fc800078e3cff */
[----:B------:R-:W-:-:S05]  /*23ae0*/  @P4 LOP3.LUT R5, R5, R4, RZ, 0x3c, !PT ;  /* 0x0000000405054212 */ /* 0x000fca00078e3cff */
[----:B------:R-:W2:Y:S01]  /*23af0*/  @P4 LDG.E.U8 R19, desc[UR16][R4.64] ;  /* 0x0000001004134981 */ /* 0x000ea2000c1e1100 */
[----:B0-----:R-:W-:-:S04]  /*23b00*/  SHF.R.U32.HI R3, RZ, 0x6, R3 ;  /* 0x00000006ff037819 */ /* 0x001fc80000011603 */
[----:B------:R-:W-:Y:S01]  /*23b10*/  SGXT.U32 R3, R3, 0x1 ;  /* 0x000000010303781a */ /* 0x000fe20000000000 */
[----:B------:R0:W-:Y:S03]  /*23b20*/  STL [R1+0x418], R14 ;  /* 0x0004180e01007387 */ /* 0x0001e60000100800 */
[----:B0-----:R-:W-:-:S04]  /*23b30*/  LOP3.LUT R14, R3, 0x30, RZ, 0xfc, !PT ;  /* 0x00000030030e7812 */ /* 0x001fc800078efcff */
[----:B------:R-:W-:Y:S01]  /*23b40*/  ISETP.LT.AND P3, PT, R14, UR9, P0 ;  /* 0x000000090e007c0c */ /* 0x000fe20008761270 */
[----:B------:R-:W0:Y:S01]  /*23b50*/  LDCU UR9, c[0x0][0x3a0] ;  /* 0x00007400ff0977ac */ /* 0x000e220008000800 */
[----:B------:R-:W3:Y:S04]  /*23b60*/  LDL.LU R14, [R1+0x430c] ;  /* 0x00430c00010e7983 */ /* 0x000ee80000300800 */
[----:B--2---:R2:W-:Y:S04]  /*23b70*/  STL [R1+0x3fc], R19 ;  /* 0x0003fc1301007387 */ /* 0x0045e80000100800 */
[----:B--2---:R-:W2:Y:S04]  /*23b80*/  LDL.LU R19, [R1+0x4308] ;  /* 0x0043080001137983 */ /* 0x004ea80000300800 */
        /* <DEDUP_REMOVED lines=12> */
[----:B------:R-:W3:Y:S04]  /*23c50*/  LDL R4, [R1+0x2e1c] ;  /* 0x002e1c0001047983 */ /* 0x000ee80000100800 */
[----:B------:R-:W3:Y:S04]  /*23c60*/  LDL R5, [R1+0x314c] ;  /* 0x00314c0001057983 */ /* 0x000ee80000100800 */
[----:B--2---:R0:W-:Y:S02]  /*23c70*/  STL [R1+0x3e8], R20 ;  /* 0x0003e81401007387 */ /* 0x0041e40000100800 */
[----:B0-----:R-:W-:-:S02]  /*23c80*/  LOP3.LUT R20, R3, 0x40, RZ, 0xfc, !PT ;  /* 0x0000004003147812 */ /* 0x001fc400078efcff */
[----:B------:R-:W-:-:S05]  /*23c90*/  PRMT R3, RZ, 0x7610, R3 ;  /* 0x00007610ff037816 */ /* 0x000fca0000000003 */
[----:B------:R0:W-:Y:S02]  /*23ca0*/  STL.S16 [R1+0x3d4], R3 ;  /* 0x0003d40301007387 */ /* 0x0001e40000100600 */
[----:B0-----:R-:W0:Y:S02]  /*23cb0*/  S2R R3, SR_TID.X ;  /* 0x0000000000037919 */ /* 0x001e240000002100 */
[----:B0-----:R-:W-:-:S04]  /*23cc0*/  SHF.R.U32.HI R3, RZ, 0x6, R3 ;  /* 0x00000006ff037819 */ /* 0x001fc80000011603 */
[----:B------:R-:W-:-:S04]  /*23cd0*/  SGXT.U32 R3, R3, 0x1 ;  /* 0x000000010303781a */ /* 0x000fc80000000000 */
[----:B------:R-:W-:-:S06]  /*23ce0*/  LOP3.LUT R3, R3, 0x48, RZ, 0xfc, !PT ;  /* 0x0000004803037812 */ /* 0x000fcc00078efcff */
[----:B------:R-:W2:Y:S01]  /*23cf0*/  LDL R3, [R1+0x3d4] ;  /* 0x0003d40001037983 */ /* 0x000ea20000100800 */
[----:B---3--:R-:W-:-:S04]  /*23d00*/  @P3 LOP3.LUT R5, R5, R4, RZ, 0x3c, !PT ;  /* 0x0000000405053212 */ /* 0x008fc800078e3cff */
[----:B------:R-:W-:-:S04]  /*23d10*/  @P3 LOP3.LUT R4, R5, R4, RZ, 0x3c, !PT ;  /* 0x0000000405043212 */ /* 0x000fc800078e3cff */
[----:B------:R-:W-:-:S05]  /*23d20*/  @P3 LOP3.LUT R5, R5, R4, RZ, 0x3c, !PT ;  /* 0x0000000405053212 */ /* 0x000fca00078e3cff */
[----:B--2---:R0:W2:Y:S01]  /*23d30*/  @P3 LDG.E.U8 R3, desc[UR16][R4.64] ;  /* 0x0000001004033981 */ /* 0x0040a2000c1e1100 */
[----:B----4-:R-:W-:Y:S01]  /*23d40*/  ISETP.LT.AND P6, PT, R20, UR38, P0 ;  /* 0x0000002614007c0c */ /* 0x010fe200087c1270 */
[----:B------:R-:W3:Y:S02]  /*23d50*/  LDCU UR38, c[0x0][0x3a0] ;  /* 0x00007400ff2677ac */ /* 0x000ee40008000800 */
[----:B------:R-:W4:Y:S01]  /*23d60*/  LDL.LU R20, [R1+0x4304] ;  /* 0x0043040001147983 */ /* 0x000f220000300800 */
[----:B0-----:R-:W-:-:S03]  /*23d70*/  @P4 IMAD.MOV.U32 R4, RZ, RZ, R92 ;  /* 0x000000ffff044224 */ /* 0x001fc600078e005c */
[----:B--2---:R0:W-:Y:S01]  /*23d80*/  @P3 STL [R1+0x3d4], R3 ;  /* 0x0003d40301003387 */ /* 0x0041e20000100800 */
[----:B------:R-:W-:-:S03]  /*23d90*/  PRMT R15, RZ, 0x7610, R15 ;  /* 0x00007610ff0f7816 */ /* 0x000fc6000000000f */
[----:B------:R-:W2:Y:S01]  /*23da0*/  LDL R92, [R1+0x30a8] ;  /* 0x0030a800015c7983 */ /* 0x000ea20000100800 */
[----:B0-----:R-:W0:Y:S02]  /*23db0*/  S2R R3, SR_TID.X ;  /* 0x0000000000037919 */ /* 0x001e240000002100 */
[----:B0-----:R-:W-:-:S04]  /*23dc0*/  SHF.R.U32.HI R3, RZ, 0x6, R3 ;  /* 0x00000006ff037819 */ /* 0x001fc80000011603 */
[----:B------:R-:W-:-:S04]  /*23dd0*/  SGXT.U32 R3, R3, 0x1 ;  /* 0x000000010303781a */ /* 0x000fc80000000000 */
[----:B------:R-:W-:-:S04]  /*23de0*/  LOP3.LUT R5, R3, 0x48, RZ, 0xfc, !PT ;  /* 0x0000004803057812 */ /* 0x000fc800078efcff */
[----:B------:R-:W-:Y:S01]  /*23df0*/  ISETP.LT.AND P3, PT, R5, UR37, P0 ;  /* 0x0000002505007c0c */ /* 0x000fe20008761270 */
[----:B------:R-:W-:Y:S01]  /*23e00*/  @P4 IMAD.MOV.U32 R5, RZ, RZ, R93 ;  /* 0x000000ffff054224 */ /* 0x000fe200078e005d */
[----:B------:R-:W-:Y:S01]  /*23e10*/  PRMT R78, RZ, 0x7610, R78 ;  /* 0x00007610ff4e7816 */ /* 0x000fe2000000004e */
[----:B------:R-:W2:Y:S01]  /*23e20*/  LDL R93, [R1+0x2e58] ;  /* 0x002e5800015d7983 */ /* 0x000ea20000100800 */
[----:B------:R-:W-:Y:S01]  /*23e30*/  PRMT R74, RZ, 0x7610, R74 ;  /* 0x00007610ff4a7816 */ /* 0x000fe2000000004a */
[----:B------:R-:W0:Y:S02]  /*23e40*/  LDCU UR37, c[0x0][0x3a0] ;  /* 0x00007400ff2577ac */ /* 0x000e240008000800 */
[----:B------:R0:W2:Y:S04]  /*23e50*/  @P4 LDG.E.U8 R16, desc[UR16][R4.64] ;  /* 0x0000001004104981 */ /* 0x0000a8000c1e1100 */
[----:B------:R-:W0:Y:S04]  /*23e60*/  LDL R4, [R1+0x2e2c] ;  /* 0x002e2c0001047983 */ /* 0x000e280000100800 */
[----:B------:R-:W0:Y:S02]  /*23e70*/  LDL R5, [R1+0x311c] ;  /* 0x00311c0001057983 */ /* 0x000e240000100800 */
[----:B0-----:R-:W-:-:S04]  /*23e80*/  @P6 LOP3.LUT R5, R5, R4, RZ, 0x3c, !PT ;  /* 0x0000000405056212 */ /* 0x001fc800078e3cff */
[----:B------:R-:W-:-:S04]  /*23e90*/  @P6 LOP3.LUT R4, R5, R4, RZ, 0x3c, !PT ;  /* 0x0000000405046212 */ /* 0x000fc800078e3cff */
[----:B------:R-:W-:-:S05]  /*23ea0*/  @P6 LOP3.LUT R5, R5, R4, RZ, 0x3c, !PT ;  /* 0x0000000405056212 */ /* 0x000fca00078e3cff */
[----:B------:R-:W3:Y:S04]  /*23eb0*/  @P6 LDG.E.U8 R15, desc[UR16][R4.64] ;  /* 0x00000010040f6981 */ /* 0x000ee8000c1e1100 */
[----:B--2---:R0:W-:Y:S02]  /*23ec0*/  STL [R1+0x3d0], R16 ;  /* 0x0003d01001007387 */ /* 0x0041e40000100800 */
[----:B0-----:R-:W-:-:S04]  /*23ed0*/  LOP3.LUT R16, R3, 0x50, RZ, 0xfc, !PT ;  /* 0x0000005003107812 */ /* 0x001fc800078efcff */
[----:B------:R-:W-:Y:S01]  /*23ee0*/  ISETP.LT.AND P4, PT, R16, UR9, P0 ;  /* 0x0000000910007c0c */ /* 0x000fe20008781270 */
[----:B------:R-:W0:Y:S01]  /*23ef0*/  LDCU UR9, c[0x0][0x3a0] ;  /* 0x00007400ff0977ac */ /* 0x000e220008000800 */
        /* <DEDUP_REMOVED lines=30> */
[----:B------:R-:W-:-:S02]  /*240e0*/  PRMT R75, RZ, 0x7610, R75 ;  /* 0x00007610ff4b7816 */ /* 0x000fc4000000004b */
        /* <DEDUP_REMOVED lines=25> */
[----:B------:R-:W-:Y:S01]  /*24280*/  ISETP.LT.AND P6, PT, R75, UR9, P0 ;  /* 0x000000094b007c0c */ /* 0x000fe200087c1270 */
[----:B------:R-:W3:Y:S02]  /*24290*/  LDCU UR9, c[0x0][0x3a0] ;  /* 0x00007400ff0977ac */ /* 0x000ee40008000800 */
[----:B------:R-:W3:Y:S01]  /*242a0*/  LDL.LU R75, [R1+0x42f0] ;  /* 0x0042f000014b7983 */ /* 0x000ee20000300800 */
[----:B------:R-:W-:Y:S01]  /*242b0*/  PRMT R84, RZ, 0x7610, R84 ;  /* 0x00007610ff547816 */ /* 0x000fe20000000054 */
[----:B0-----:R-:W-:Y:S02]  /*242c0*/  @P4 IMAD.MOV.U32 R4, RZ, RZ, R92 ;  /* 0x000000ffff044224 */ /* 0x001fe400078e005c */
        /* <DEDUP_REMOVED lines=250> */
[----:B------:R-:W-:-:S03]  /*25270*/  ISETP.LT.AND P6, PT, R64, UR11, P0 ;  /* 0x0000000b40007c0c */ /* 0x000fc600087c1270 */
        /* <DEDUP_REMOVED lines=11> */
[----:B------:R-:W-:Y:S02]  /*25330*/  @P4 IMAD.MOV.U32 R5, RZ, RZ, R93 ;  /* 0x000000ffff054224 */ /* 0x000fe400078e005d */
[----:B------:R-:W2:Y:S04]  /*25340*/  LDL R93, [R1+0x3150] ;  /* 0x00315000015d7983 */ /* 0x000ea80000100800 */
        /* <DEDUP_REMOVED lines=9> */
[----:B------:R-:W-:Y:S02]  /*253e0*/  ISETP.LT.AND P4, PT, R69, UR11, P0 ;  /* 0x0000000b45007c0c */ /* 0x000fe40008781270 */
[----:B------:R-:W2:Y:S04]  /*253f0*/  LDL.LU R69, [R1+0x42b0] ;  /* 0x0042b00001457983 */ /* 0x000ea80000300800 */
[----:B---3--:R0:W-:Y:S04]  /*25400*/  STL [R1+0x358], R70 ;  /* 0x0003584601007387 */ /* 0x0081e80000100800 */
[----:B0-----:R-:W3:Y:S04]  /*25410*/  LDL.LU R70, [R1+0x42ac] ;  /* 0x0042ac0001467983 */ /* 0x001ee80000300800 */
[----:B------:R-:W2:Y:S04]  /*25420*/  LDL R4, [R1+0x2dcc] ;  /* 0x002dcc0001047983 */ /* 0x000ea80000100800 */
[----:B------:R-:W2:Y:S01]  /*25430*/  LDL R5, [R1+0x2dd0] ;  /* 0x002dd00001057983 */ /* 0x000ea20000100800 */
[----:B------:R-:W-:-:S02]  /*25440*/  PRMT R87, RZ, 0x7610, R87 ;  /* 0x00007610ff577816 */ /* 0x000fc40000000057 */
[----:B--2---:R-:W-:-:S04]  /*25450*/  @P3 LOP3.LUT R5, R5, R4, RZ, 0x3c, !PT ;  /* 0x0000000405053212 */ /* 0x004fc800078e3cff */
[----:B------:R-:W-:-:S04]  /*25460*/  @P3 LOP3.LUT R4, R5, R4, RZ, 0x3c, !PT ;  /* 0x0000000405043212 */ /* 0x000fc800078e3cff */
[----:B------:R-:W-:-:S05]  /*25470*/  @P3 LOP3.LUT R5, R5, R4, RZ, 0x3c, !PT ;  /* 0x0000000405053212 */ /* 0x000fca00078e3cff */
[----:B------:R0:W2:Y:S04]  /*25480*/  @P3 LDG.E.U8 R87, desc[UR16][R4.64] ;  /* 0x0000001004573981 */ /* 0x0000a8000c1e1100 */
[----:B------:R-:W0:Y:S04]  /*25490*/  LDL R4, [R1+0x2dec] ;  /* 0x002dec0001047983 */ /* 0x000e280000100800 */
[----:B------:R-:W0:Y:S01]  /*254a0*/  LDL R5, [R1+0x2df0] ;  /* 0x002df00001057983 */ /* 0x000e220000100800 */
[----:B------:R-:W-:Y:S02]  /*254b0*/  PRMT R48, RZ, 0x7610, R48 ;  /* 0x00007610ff307816 */ /* 0x000fe40000000030 */
[----:B------:R-:W-:-:S04]  /*254c0*/  LOP3.LUT R3, R3, 0x1a, RZ, 0xfc, !PT ;  /* 0x0000001a03037812 */ /* 0x000fc800078efcff */
[----:B------:R-:W-:Y:S02]  /*254d0*/  ISETP.LT.AND P6, PT, R3, UR11, P0 ;  /* 0x0000000b03007c0c */ /* 0x000fe400087c1270 */
[----:B------:R-:W0:Y:S02]  /*254e0*/  S2R R3, SR_TID.X ;  /* 0x0000000000037919 */ /* 0x000e240000002100 */
[----:B0-----:R-:W-:-:S04]  /*254f0*/  @P4 LOP3.LUT R5, R5, R4, RZ, 0x3c, !PT ;  /* 0x0000000405054212 */ /* 0x001fc800078e3cff */
[----:B------:R-:W-:-:S04]  /*25500*/  @P4 LOP3.LUT R4, R5, R4, RZ, 0x3c, !PT ;  /* 0x0000000405044212 */ /* 0x000fc800078e3cff */
[----:B------:R-:W-:-:S05]  /*25510*/  @P4 LOP3.LUT R5, R5, R4, RZ, 0x3c, !PT ;  /* 0x0000000405054212 */ /* 0x000fca00078e3cff */
[----:B------:R-:W3:Y:S01]  /*25520*/  @P4 LDG.E.U8 R48, desc[UR16][R4.64] ;  /* 0x0000001004304981 */ /* 0x000ee2000c1e1100 */
[----:B------:R-:W-:-:S04]  /*25530*/  SHF.R.U32.HI R3, RZ, 0x6, R3 ;  /* 0x00000006ff037819 */ /* 0x000fc80000011603 */
[----:B------:R-:W-:Y:S01]  /*25540*/  SGXT.U32 R3, R3, 0x1 ;  /* 0x000000010303781a */ /* 0x000fe20000000000 */
[----:B--2---:R0:W-:Y:S03]  /*25550*/  STL [R1+0x354], R87 ;  /* 0x0003545701007387 */ /* 0x0041e60000100800 */
        /* <DEDUP_REMOVED lines=8> */
[----:B------:R-:W-:-:S04]  /*255e0*/  LOP3.LUT R3, R3, 0x2a, RZ, 0xfc, !PT ;  /* 0x0000002a03037812 */ /* 0x000fc800078efcff */
[----:B------:R-:W-:Y:S02]  /*255f0*/  ISETP.LT.AND P4, PT, R3, UR11, P0 ;  /* 0x0000000b03007c0c */ /* 0x000fe40008781270 */
        /* <DEDUP_REMOVED lines=367> */
[----:B------:R-:W2:Y:S01]  /*26cf0*/  LDL R5, [R1+0x2ec0] ;  /* 0x002ec00001057983 */ /* 0x000ea20000100800 */
[----:B------:R-:W-:-:S02]  /*26d00*/  PRMT R28, RZ, 0x7610, R28 ;  /* 0x00007610ff1c7816 */ /* 0x000fc4000000001c */
[----:B--2---:R-:W-:-:S04]  /*26d10*/  @P3 LOP3.LUT R5, R5, R4, RZ, 0x3c, !PT ;  /* 0x0000000405053212 */ /* 0x004fc800078e3cff */
[----:B------:R-:W-:-:S04]  /*26d20*/  @P3 LOP3.LUT R4, R5, R4, RZ, 0x3c, !PT ;  /* 0x0000000405043212 */ /* 0x000fc800078e3cff */
[----:B------:R-:W-:-:S05]  /*26d30*/  @P3 LOP3.LUT R5, R5, R4, RZ, 0x3c, !PT ;  /* 0x0000000405053212 */ /* 0x000fca00078e3cff */
[----:B------:R2:W2:Y:S04]  /*26d40*/  @P3 LDG.E.U8 R28, desc[UR16][R4.64] ;  /* 0x00000010041c3981 */ /* 0x0004a8000c1e1100 */
[----:B------:R-:W2:Y:S04]  /*26d50*/  LDL R4, [R1+0x2dd4] ;  /* 0x002dd40001047983 */ /* 0x000ea80000100800 */
[----:B------:R-:W2:Y:S01]  /*26d60*/  LDL R5, [R1+0x2dd8] ;  /* 0x002dd80001057983 */ /* 0x000ea20000100800 */
[----:B------:R-:W-:Y:S02]  /*26d70*/  PRMT R38, RZ, 0x7610, R38 ;  /* 0x00007610ff267816 */ /* 0x000fe40000000026 */
        /* <DEDUP_REMOVED lines=11> */
[----:B-1----:R-:W-:Y:S01]  /*26e30*/  ISETP.LT.AND P3, PT, R28, UR41, P0 ;  /* 0x000000291c007c0c */ /* 0x002fe20008761270 */
[----:B------:R-:W0:Y:S01]  /*26e40*/  LDCU UR41, c[0x0][0x3a0] ;  /* 0x00007400ff2977ac */ /* 0x000e220008000800 */
[----:B------:R-:W3:Y:S04]  /*26e50*/  LDL.LU R28, [R1+0x4244] ;  /* 0x00424400011c7983 */ /* 0x000ee80000300800 */
[----:B--2---:R1:W-:Y:S04]  /*26e60*/  STL [R1+0x298], R38 ;  /* 0x0002982601007387 */ /* 0x0043e80000100800 */
[----:B-1----:R-:W2:Y:S04]  /*26e70*/  LDL.LU R38, [R1+0x4240] ;  /* 0x0042400001267983 */ /* 0x002ea80000300800 */
[----:B------:R-:W2:Y:S04]  /*26e80*/  LDL R4, [R1+0x2db4] ;  /* 0x002db40001047983 */ /* 0x000ea80000100800 */
[----:B------:R-:W2:Y:S01]  /*26e90*/  LDL R5, [R1+0x2db8] ;  /* 0x002db80001057983 */ /* 0x000ea20000100800 */
[----:B------:R-:W-:-:S02]  /*26ea0*/  PRMT R23, RZ, 0x7610, R23 ;  /* 0x00007610ff177816 */ /* 0x000fc40000000017 */
[----:B------:R-:W-:-:S04]  /*26eb0*/  LOP3.LUT R3, R3, 0x1c, RZ, 0xfc, !PT ;  /* 0x0000001c03037812 */ /* 0x000fc800078efcff */
[----:B------:R-:W-:Y:S01]  /*26ec0*/  ISETP.LT.AND P4, PT, R3, UR40, P0 ;  /* 0x0000002803007c0c */ /* 0x000fe20008781270 */
[----:B------:R-:W1:Y:S01]  /*26ed0*/  LDCU UR40, c[0x0][0x3a0] ;  /* 0x00007400ff2877ac */ /* 0x000e620008000800 */
        /* <DEDUP_REMOVED lines=63> */
[----:B-1----:R-:W-:Y:S01]  /*272d0*/  ISETP.LT.AND P6, PT, R3, UR40, P0 ;  /* 0x0000002803007c0c */ /* 0x002fe200087c1270 */
        /* <DEDUP_REMOVED lines=55> */
[----:B-1----:R-:W-:Y:S01]  /*27650*/  ISETP.LT.AND P3, PT, R5, UR40, P0 ;  /* 0x0000002805007c0c */ /* 0x002fe20008761270 */
[----:B------:R-:W-:Y:S01]  /*27660*/  @P4 IMAD.MOV.U32 R5, RZ, RZ, R93 ;  /* 0x000000ffff054224 */ /* 0x000fe200078e005d */
[----:B------:R-:W-:Y:S01]  /*27670*/  PRMT R37, RZ, 0x7610, R37 ;  /* 0x00007610ff257816 */ /* 0x000fe20000000025 */
[----:B------:R-:W2:Y:S01]  /*27680*/  LDL R93, [R1+0x2e68] ;  /* 0x002e6800015d7983 */ /* 0x000ea20000100800 */
[----:B------:R-:W-:Y:S01]  /*27690*/  PRMT R35, RZ, 0x7610, R35 ;  /* 0x00007610ff237816 */ /* 0x000fe20000000023 */
[----:B------:R-:W0:Y:S02]  /*276a0*/  LDCU UR40, c[0x0][0x3a0] ;  /* 0x00007400ff2877ac */ /* 0x000e240008000800 */
[----:B------:R1:W2:Y:S04]  /*276b0*/  @P4 LDG.E.U8 R90, desc[UR16][R4.64] ;  /* 0x00000010045a4981 */ /* 0x0002a8000c1e1100 */
[----:B------:R-:W1:Y:S04]  /*276c0*/  LDL R4, [R1+0x2e44] ;  /* 0x002e440001047983 */ /* 0x000e680000100800 */
[----:B------:R-:W1:Y:S02]  /*276d0*/  LDL R5, [R1+0x30e4] ;  /* 0x0030e40001057983 */ /* 0x000e640000100800 */
[----:B-1----:R-:W-:-:S04]  /*276e0*/  @P6 LOP3.LUT R5, R5, R4, RZ, 0x3c, !PT ;  /* 0x0000000405056212 */ /* 0x002fc800078e3cff */
[----:B------:R-:W-:-:S04]  /*276f0*/  @P6 LOP3.LUT R4, R5, R4, RZ, 0x3c, !PT ;  /* 0x0000000405046212 */ /* 0x000fc800078e3cff */
[----:B------:R-:W-:-:S05]  /*27700*/  @P6 LOP3.LUT R5, R5, R4, RZ, 0x3c, !PT ;  /* 0x0000000405056212 */ /* 0x000fca00078e3cff */
[----:B------:R-:W3:Y:S04]  /*27710*/  @P6 LDG.E.U8 R25, desc[UR16][R4.64] ;  /* 0x0000001004196981 */ /* 0x000ee8000c1e1100 */
[----:B--2---:R1:W-:Y:S02]  /*27720*/  STL [R1+0x26c], R90 ;  /* 0x00026c5a01007387 */ /* 0x0043e40000100800 */
[----:B-1----:R-:W-:-:S04]  /*27730*/  LOP3.LUT R90, R3, 0x64, RZ, 0xfc, !PT ;  /* 0x00000064035a7812 */ /* 0x002fc800078efcff */
[----:B------:R-:W-:Y:S01]  /*27740*/  ISETP.LT.AND P4, PT, R90, UR43, P0 ;  /* 0x0000002b5a007c0c */ /* 0x000fe20008781270 */
[----:B------:R-:W1:Y:S01]  /*27750*/  LDCU UR43, c[0x0][0x3a0] ;  /* 0x00007400ff2b77ac */ /* 0x000e620008000800 */
        /* <DEDUP_REMOVED lines=39> */
[----:B0-----:R-:W-:Y:S02]  /*279d0*/  SHF.R.U32.HI R3, RZ, 0x6, R3 ;  /* 0x00000006ff037819 */ /* 0x001fe40000011603 */
[----:B------:R-:W-:Y:S01]  /*279e0*/  PRMT R83, RZ, 0x7610, R83 ;  /* 0x00007610ff537816 */ /* 0x000fe20000000053 */
[----:B------:R-:W3:Y:S04]  /*279f0*/  LDL R4, [R1+0x3074] ;  /* 0x0030740001047983 */ /* 0x000ee80000100800 */
[----:B------:R-:W3:Y:S01]  /*27a00*/  LDL R5, [R1+0x3084] ;  /* 0x0030840001057983 */ /* 0x000ee20000100800 */
[----:B------:R-:W-:-:S03]  /*27a10*/  SGXT.U32 R3, R3, 0x1 ;  /* 0x000000010303781a */ /* 0x000fc60000000000 */
[----:B--2---:R0:W-:Y:S04]  /*27a20*/  STL [R1+0x258], R36 ;  /* 0x0002582401007387 */ /* 0x0041e80000100800 */
[----:B------:R2:W-:Y:S01]  /*27a30*/  STL.S16 [R1+0x254], R83 ;  /* 0x0002545301007387 */ /* 0x0005e20000100600 */
[C---:B0-----:R-:W-:Y:S02]  /*27a40*/  LOP3.LUT R36, R3.reuse, 0x84, RZ, 0xfc, !PT ;  /* 0x0000008403247812 */ /* 0x041fe400078efcff */
[----:B--2---:R-:W-:Y:S02]  /*27a50*/  LOP3.LUT R83, R3, 0x8c, RZ, 0xfc, !PT ;  /* 0x0000008c03537812 */ /* 0x004fe400078efcff */
[----:B------:R-:W2:Y:S01]  /*27a60*/  LDL R3, [R1+0x254] ;  /* 0x0002540001037983 */ /* 0x000ea20000100800 */
[----:B---3--:R-:W-:-:S04]  /*27a70*/  @P3 LOP3.LUT R5, R5, R4, RZ, 0x3c, !PT ;  /* 0x0000000405053212 */ /* 0x008fc800078e3cff */
[----:B------:R-:W-:-:S04]  /*27a80*/  @P3 LOP3.LUT R4, R5, R4, RZ, 0x3c, !PT ;  /* 0x0000000405043212 */ /* 0x000fc800078e3cff */
[----:B------:R-:W-:-:S05]  /*27a90*/  @P3 LOP3.LUT R5, R5, R4, RZ, 0x3c, !PT ;  /* 0x0000000405053212 */ /* 0x000fca00078e3cff */
[----:B--2---:R0:W2:Y:S01]  /*27aa0*/  @P3 LDG.E.U8 R3, desc[UR16][R4.64] ;  /* 0x0000001004033981 */ /* 0x0040a2000c1e1100 */
[----:B------:R-:W-:Y:S02]  /*27ab0*/  PRMT R31, RZ, 0x7610, R31 ;  /* 0x00007610ff1f7816 */ /* 0x000fe4000000001f */
[----:B-1----:R-:W-:Y:S01]  /*27ac0*/  ISETP.LT.AND P6, PT, R36, UR43, P0 ;  /* 0x0000002b24007c0c */ /* 0x002fe200087c1270 */
[----:B------:R-:W1:Y:S01]  /*27ad0*/  LDCU UR43, c[0x0][0x3a0] ;  /* 0x00007400ff2b77ac */ /* 0x000e620008000800 */
[----:B------:R-:W3:Y:S01]  /*27ae0*/  LDL.LU R36, [R1+0x4214] ;  /* 0x0042140001247983 */ /* 0x000ee20000300800 */
[----:B0-----:R-:W-:Y:S02]  /*27af0*/  @P4 IMAD.MOV.U32 R4, RZ, RZ, R92 ;  /* 0x000000ffff044224 */ /* 0x001fe400078e005c */
[----:B------:R-:W-:-:S05]  /*27b00*/  @P4 IMAD.MOV.U32 R5, RZ, RZ, R93 ;  /* 0x000000ffff054224 */ /* 0x000fca00078e005d */
[----:B------:R0:W3:Y:S04]  /*27b10*/  @P4 LDG.E.U8 R31, desc[UR16][R4.64] ;  /* 0x00000010041f4981 */ /* 0x0000e8000c1e1100 */
[----:B--2---:R2:W-:Y:S04]  /*27b20*/  @P3 STL [R1+0x254], R3 ;  /* 0x0002540301003387 */ /* 0x0045e80000100800 */
[----:B------:R-:W0:Y:S04]  /*27b30*/  LDL R4, [R1+0x3040] ;  /* 0x0030400001047983 */ /* 0x000e280000100800 */
[----:B------:R-:W0:Y:S01]  /*27b40*/  LDL R5, [R1+0x3050] ;  /* 0x0030500001057983 */ /* 0x000e220000100800 */
[----:B------:R-:W-:Y:S01]  /*27b50*/  PRMT R32, RZ, 0x7610, R32 ;  /* 0x00007610ff207816 */ /* 0x000fe20000000020 */
[----:B--2---:R-:W2:Y:S01]  /*27b60*/  S2R R3, SR_TID.X ;  /* 0x0000000000037919 */ /* 0x004ea20000002100 */
[----:B------:R-:W-:Y:S01]  /*27b70*/  ISETP.LT.AND P3, PT, R83, UR42, P0 ;  /* 0x0000002a53007c0c */ /* 0x000fe20008761270 */
[----:B------:R-:W0:Y:S01]  /*27b80*/  LDCU UR42, c[0x0][0x3a0] ;  /* 0x00007400ff2a77ac */ /* 0x000e220008000800 */
[----:B------:R-:W2:Y:S04]  /*27b90*/  LDL R83, [R1+0x2fe4] ;  /* 0x002fe40001537983 */ /* 0x000ea80000100800 */
[----:B------:R-:W2:Y:S04]  /*27ba0*/  LDL R93, [R1+0x2e88] ;  /* 0x002e8800015d7983 */ /* 0x000ea80000100800 */
[----:B------:R-:W2:Y:S01]  /*27bb0*/  LDL R92, [R1+0x2fcc] ;  /* 0x002fcc00015c7983 */ /* 0x000ea20000100800 */
[----:B0-----:R-:W-:-:S04]  /*27bc0*/  @P6 LOP3.LUT R5, R5, R4, RZ, 0x3c, !PT ;  /* 0x0000000405056212 */ /* 0x001fc800078e3cff */
[----:B------:R-:W-:-:S04]  /*27bd0*/  @P6 LOP3.LUT R4, R5, R4, RZ, 0x3c, !PT ;  /* 0x0000000405046212 */ /* 0x000fc800078e3cff */
[----:B------:R-:W-:-:S05]  /*27be0*/  @P6 LOP3.LUT R5, R5, R4, RZ, 0x3c, !PT ;  /* 0x0000000405056212 */ /* 0x000fca00078e3cff */
[----:B------:R-:W4:Y:S01]  /*27bf0*/  @P6 LDG.E.U8 R32, desc[UR16][R4.64] ;  /* 0x0000001004206981 */ /* 0x000f22000c1e1100 */
[----:B--2---:R-:W-:-:S04]  /*27c00*/  SHF.R.U32.HI R3, RZ, 0x6, R3 ;  /* 0x00000006ff037819 */ /* 0x004fc80000011603 */
[----:B------:R-:W-:Y:S01]  /*27c10*/  SGXT.U32 R3, R3, 0x1 ;  /* 0x000000010303781a */ /* 0x000fe20000000000 */
[----:B---3--:R0:W-:Y:S03]  /*27c20*/  STL [R1+0x250], R31 ;  /* 0x0002501f01007387 */ /* 0x0081e60000100800 */
[----:B0-----:R-:W-:-:S04]  /*27c30*/  LOP3.LUT R31, R3, 0x94, RZ, 0xfc, !PT ;  /* 0x00000094031f7812 */ /* 0x001fc800078efcff */
[----:B------:R-:W-:Y:S01]  /*27c40*/  ISETP.LT.AND P4, PT, R31, UR41, P0 ;  /* 0x000000291f007c0c */ /* 0x000fe20008781270 */
[----:B------:R-:W0:Y:S01]  /*27c50*/  LDCU UR41, c[0x0][0x3a0] ;  /* 0x00007400ff2977ac */ /* 0x000e220008000800 */
[----:B------:R-:W2:Y:S04]  /*27c60*/  LDL.LU R31, [R1+0x4210] ;  /* 0x00421000011f7983 */ /* 0x000ea80000300800 */
[----:B----4-:R3:W-:Y:S04]  /*27c70*/  STL [R1+0x24c], R32 ;  /* 0x00024c2001007387 */ /* 0x0107e80000100800 */
[----:B---3--:R-:W3:Y:S04]  /*27c80*/  LDL.LU R32, [R1+0x420c] ;  /* 0x00420c0001207983 */ /* 0x008ee80000300800 */
[----:B------:R-:W4:Y:S04]  /*27c90*/  LDL R4, [R1+0x3024] ;  /* 0x0030240001047983 */ /* 0x000f280000100800 */
[----:B------:R-:W4:Y:S01]  /*27ca0*/  LDL R5, [R1+0x3034] ;  /* 0x0030340001057983 */ /* 0x000f220000100800 */
[----:B------:R-:W-:-:S02]  /*27cb0*/  PRMT R26, RZ, 0x7610, R26 ;  /* 0x00007610ff1a7816 */ /* 0x000fc4000000001a */
[----:B----4-:R-:W-:-:S04]  /*27cc0*/  @P3 LOP3.LUT R5, R5, R4, RZ, 0x3c, !PT ;  /* 0x0000000405053212 */ /* 0x010fc800078e3cff */
[----:B------:R-:W-:-:S04]  /*27cd0*/  @P3 LOP3.LUT R4, R5, R4, RZ, 0x3c, !PT ;  /* 0x0000000405043212 */ /* 0x000fc800078e3cff */
[----:B------:R-:W-:-:S05]  /*27ce0*/  @P3 LOP3.LUT R5, R5, R4, RZ, 0x3c, !PT ;  /* 0x0000000405053212 */ /* 0x000fca00078e3cff */
[----:B------:R4:W2:Y:S04]  /*27cf0*/  @P3 LDG.E.U8 R26, desc[UR16][R4.64] ;  /* 0x00000010041a3981 */ /* 0x0008a8000c1e1100 */
[----:B------:R-:W4:Y:S04]  /*27d00*/  LDL R4, [R1+0x2e78] ;  /* 0x002e780001047983 */ /* 0x000f280000100800 */
[----:B------:R-:W4:Y:S01]  /*27d10*/  LDL R5, [R1+0x301c] ;  /* 0x00301c0001057983 */ /* 0x000f220000100800 */
[----:B------:R-:W-:Y:S02]  /*27d20*/  PRMT R27, RZ, 0x7610, R27 ;  /* 0x00007610ff1b7816 */ /* 0x000fe4000000001b */
[----:B------:R-:W-:-:S04]  /*27d30*/  LOP3.LUT R3, R3, 0x9c, RZ, 0xfc, !PT ;  /* 0x0000009c03037812 */ /* 0x000fc800078efcff */
[----:B------:R-:W-:Y:S01]  /*27d40*/  ISETP.LT.AND P6, PT, R3, UR40, P0 ;  /* 0x0000002803007c0c */ /* 0x000fe200087c1270 */
[----:B------:R-:W0:Y:S01]  /*27d50*/  LDCU UR40, c[0x0][0x3a0] ;  /* 0x00007400ff2877ac */ /* 0x000e220008000800 */
[----:B------:R-:W0:Y:S01]  /*27d60*/  S2R R3, SR_TID.X ;  /* 0x0000000000037919 */ /* 0x000e220000002100 */
[----:B----4-:R-:W-:-:S04]  /*27d70*/  @P4 LOP3.LUT R5, R5, R4, RZ, 0x3c, !PT ;  /* 0x0000000405054212 */ /* 0x010fc800078e3cff */
[----:B------:R-:W-:-:S04]  /*27d80*/  @P4 LOP3.LUT R4, R5, R4, RZ, 0x3c, !PT ;  /* 0x0000000405044212 */ /* 0x000fc800078e3cff */
[----:B------:R-:W-:-:S05]  /*27d90*/  @P4 LOP3.LUT R5, R5, R4, RZ, 0x3c, !PT ;  /* 0x0000000405054212 */ /* 0x000fca00078e3cff */
[----:B------:R-:W4:Y:S01]  /*27da0*/  @P4 LDG.E.U8 R27, desc[UR16][R4.64] ;  /* 0x00000010041b4981 */ /* 0x000f22000c1e1100 */
[----:B0-----:R-:W-:Y:S02]  /*27db0*/  SHF.R.U32.HI R3, RZ, 0x6, R3 ;  /* 0x00000006ff037819 */ /* 0x001fe40000011603 */
[----:B------:R-:W-:Y:S02]  /*27dc0*/  PRMT R0, RZ, 0x7610, R0 ;  /* 0x00007610ff007816 */ /* 0x000fe40000000000 */
[----:B------:R-:W-:Y:S01]  /*27dd0*/  SGXT.U32 R3, R3, 0x1 ;  /* 0x000000010303781a */ /* 0x000fe20000000000 */
[----:B--2---:R0:W-:Y:S04]  /*27de0*/  STL [R1+0x248], R26 ;  /* 0x0002481a01007387 */ /* 0x0041e80000100800 */
[----:B------:R2:W-:Y:S01]  /*27df0*/  STL.S16 [R1+0x23c], R0 ;  /* 0x00023c0001007387 */ /* 0x0005e20000100600 */
[----:B0-----:R-:W-:-:S02]  /*27e00*/  LOP3.LUT R26, R3, 0xa4, RZ, 0xfc, !PT ;  /* 0x000000a4031a7812 */ /* 0x001fc400078efcff */
[----:B--2---:R-:W-:Y:S02]  /*27e10*/  LOP3.LUT R0, R3, 0xac, RZ, 0xfc, !PT ;  /* 0x000000ac03007812 */ /* 0x004fe400078efcff */
[----:B------:R-:W2:Y:S01]  /*27e20*/  LDL R3, [R1+0x23c] ;  /* 0x00023c0001037983 */ /* 0x000ea20000100800 */
[----:B-1----:R-:W-:Y:S01]  /*27e30*/  ISETP.LT.AND P3, PT, R26, UR43, P0 ;  /* 0x0000002b1a007c0c */ /* 0x002fe20008761270 */
[----:B------:R-:W0:Y:S02]  /*27e40*/  LDCU UR43, c[0x0][0x3a0] ;  /* 0x00007400ff2b77ac */ /* 0x000e240008000800 */
[----:B------:R-:W2:Y:S04]  /*27e50*/  LDL.LU R26, [R1+0x4208] ;  /* 0x00420800011a7983 */ /* 0x000ea80000300800 */
[----:B----4-:R1:W-:Y:S04]  /*27e60*/  STL [R1+0x240], R27 ;  /* 0x0002401b01007387 */ /* 0x0103e80000100800 */
[----:B-1----:R-:W4:Y:S04]  /*27e70*/  LDL.LU R27, [R1+0x4204] ;  /* 0x00420400011b7983 */ /* 0x002f280000300800 */
[----:B------:R-:W2:Y:S04]  /*27e80*/  LDL R4, [R1+0x2ff0] ;  /* 0x002ff00001047983 */ /* 0x000ea80000100800 */
[----:B------:R-:W2:Y:S02]  /*27e90*/  LDL R5, [R1+0x3000] ;  /* 0x0030000001057983 */ /* 0x000ea40000100800 */
[----:B--2---:R-:W-:-:S04]  /*27ea0*/  @P6 LOP3.LUT R5, R5, R4, RZ, 0x3c, !PT ;  /* 0x0000000405056212 */ /* 0x004fc800078e3cff */
[----:B------:R-:W-:-:S04]  /*27eb0*/  @P6 LOP3.LUT R4, R5, R4, RZ, 0x3c, !PT ;  /* 0x0000000405046212 */ /* 0x000fc800078e3cff */
[----:B------:R-:W-:-:S05]  /*27ec0*/  @P6 LOP3.LUT R5, R5, R4, RZ, 0x3c, !PT ;  /* 0x0000000405056212 */ /* 0x000fca00078e3cff */
[----:B------:R-:W2:Y:S01]  /*27ed0*/  @P6 LDG.E.U8 R3, desc[UR16][R4.64] ;  /* 0x0000001004036981 */ /* 0x000ea2000c1e1100 */
[----:B------:R-:W-:Y:S01]  /*27ee0*/  ISETP.LT.AND P4, PT, R0, UR42, P0 ;  /* 0x0000002a00007c0c */ /* 0x000fe20008781270 */
[----:B------:R-:W1:Y:S02]  /*27ef0*/  LDCU UR42, c[0x0][0x3a0] ;  /* 0x00007400ff2a77ac */ /* 0x000e640008000800 */
[----:B------:R-:W3:Y:S01]  /*27f00*/  LDL.LU R0, [R1+0x4200] ;  /* 0x0042000001007983 */ /* 0x000ee20000300800 */
[----:B------:R-:W-:-:S03]  /*27f10*/  PRMT R91, RZ, 0x7610, R91 ;  /* 0x00007610ff5b7816 */ /* 0x000fc6000000005b */
[----:B--2---:R2:W-:Y:S04]  /*27f20*/  @P6 STL [R1+0x23c], R3 ;  /* 0x00023c0301006387 */ /* 0x0045e80000100800 */
[----:B------:R-:W3:Y:S01]  /*27f30*/  LDL R5, [R1+0x2fd4] ;  /* 0x002fd40001057983 */ /* 0x000ee20000100800 */
[----:B--2---:R-:W2:Y:S03]  /*27f40*/  S2R R3, SR_TID.X ;  /* 0x0000000000037919 */ /* 0x004ea60000002100 */
[----:B------:R0:W-:Y:S01]  /*27f50*/  STL.S16 [R1+0x238], R91 ;  /* 0x0002385b01007387 */ /* 0x0001e20000100600 */
[----:B--2---:R-:W-:-:S04]  /*27f60*/  SHF.R.U32.HI R3, RZ, 0x6, R3 ;  /* 0x00000006ff037819 */ /* 0x004fc80000011603 */
[----:B------:R-:W-:-:S04]  /*27f70*/  SGXT.U32 R3, R3, 0x1 ;  /* 0x000000010303781a */ /* 0x000fc80000000000 */
[C---:B------:R-:W-:Y:S02]  /*27f80*/  LOP3.LUT R4, R3.reuse, 0xb4, RZ, 0xfc, !PT ;  /* 0x000000b403047812 */ /* 0x040fe400078efcff */
[----:B0-----:R-:W-:Y:S02]  /*27f90*/  LOP3.LUT R91, R3, 0xbc, RZ, 0xfc, !PT ;  /* 0x000000bc035b7812 */ /* 0x001fe400078efcff */
[----:B------:R-:W3:Y:S01]  /*27fa0*/  LDL R3, [R1+0x238] ;  /* 0x0002380001037983 */ /* 0x000ee20000100800 */
[----:B------:R-:W-:Y:S01]  /*27fb0*/  ISETP.LT.AND P6, PT, R4, UR41, P0 ;  /* 0x0000002904007c0c */ /* 0x000fe200087c1270 */
[----:B------:R-:W-:Y:S01]  /*27fc0*/  @P3 IMAD.MOV.U32 R4, RZ, RZ, R83 ;  /* 0x000000ffff043224 */ /* 0x000fe200078e0053 */
[----:B------:R-:W-:Y:S01]  /*27fd0*/  PRMT R6, RZ, 0x7610, R6 ;  /* 0x00007610ff067816 */ /* 0x000fe20000000006 */
[----:B------:R-:W2:Y:S01]  /*27fe0*/  LDL R83, [R1+0x2f60] ;  /* 0x002f600001537983 */ /* 0x000ea20000100800 */
[----:B------:R-:W-:Y:S01]  /*27ff0*/  PRMT R8, RZ, 0x7610, R8 ;  /* 0x00007610ff087816 */ /* 0x000fe20000000008 */
[----:B------:R-:W0:Y:S02]  /*28000*/  LDCU UR41, c[0x0][0x3a0] ;  /* 0x00007400ff2977ac */ /* 0x000e240008000800 */
[----:B---3--:R3:W2:Y:S02]  /*28010*/  @P3 LDG.E.U8 R3, desc[UR16][R4.64] ;  /* 0x0000001004033981 */ /* 0x0086a4000c1e1100 */
[----:B---3--:R-:W-:-:S02]  /*28020*/  @P4 IMAD.MOV.U32 R4, RZ, RZ, R92 ;  /* 0x000000ffff044224 */ /* 0x008fc400078e005c */
[----:B------:R-:W-:-:S05]  /*28030*/  @P4 IMAD.MOV.U32 R5, RZ, RZ, R93 ;  /* 0x000000ffff054224 */ /* 0x000fca00078e005d */
[----:B------:R3:W3:Y:S04]  /*28040*/  @P4 LDG.E.U8 R80, desc[UR16][R4.64] ;  /* 0x0000001004504981 */ /* 0x0006e8000c1e1100 */
[----:B--2---:R2:W-:Y:S04]  /*28050*/  @P3 STL [R1+0x238], R3 ;  /* 0x0002380301003387 */ /* 0x0045e80000100800 */
[----:B------:R-:W3:Y:S04]  /*28060*/  LDL R4, [R1+0x2fa0] ;  /* 0x002fa00001047983 */ /* 0x000ee80000100800 */
[----:B------:R-:W3:Y:S01]  /*28070*/  LDL R5, [R1+0x2fb0] ;  /* 0x002fb00001057983 */ /* 0x000ee20000100800 */
[----:B--2---:R-:W2:Y:S01]  /*28080*/  S2R R3, SR_TID.X ;  /* 0x0000000000037919 */ /* 0x004ea20000002100 */
[----:B------:R-:W-:Y:S01]  /*28090*/  ISETP.LT.AND P3, PT, R91, UR40, P0 ;  /* 0x000000285b007c0c */ /* 0x000fe20008761270 */
[----:B------:R-:W0:Y:S01]  /*280a0*/  LDCU UR40, c[0x0][0x3a0] ;  /* 0x00007400ff2877ac */ /* 0x000e220008000800 */
[----:B------:R-:W2:Y:S04]  /*280b0*/  LDL R93, [R1+0x2f34] ;  /* 0x002f3400015d7983 */ /* 0x000ea80000100800 */
[----:B------:R-:W2:Y:S01]  /*280c0*/  LDL R92, [R1+0x2f44] ;  /* 0x002f4400015c7983 */ /* 0x000ea20000100800 */
[----:B---3--:R-:W-:-:S04]  /*280d0*/  @P6 LOP3.LUT R5, R5, R4, RZ, 0x3c, !PT ;  /* 0x0000000405056212 */ /* 0x008fc800078e3cff */
[----:B------:R-:W-:-:S04]  /*280e0*/  @P6 LOP3.LUT R4, R5, R4, RZ, 0x3c, !PT ;  /* 0x0000000405046212 */ /* 0x000fc800078e3cff */
[----:B------:R-:W-:-:S05]  /*280f0*/  @P6 LOP3.LUT R5, R5, R4, RZ, 0x3c, !PT ;  /* 0x0000000405056212 */ /* 0x000fca00078e3cff */
[----:B------:R-:W3:Y:S01]  /*28100*/  @P6 LDG.E.U8 R6, desc[UR16][R4.64] ;  /* 0x0000001004066981 */ /* 0x000ee2000c1e1100 */
[----:B--2---:R-:W-:-:S04]  /*28110*/  SHF.R.U32.HI R3, RZ, 0x6, R3 ;  /* 0x00000006ff037819 */ /* 0x004fc80000011603 */
[----:B------:R-:W-:-:S04]  /*28120*/  SGXT.U32 R3, R3, 0x1 ;  /* 0x000000010303781a */ /* 0x000fc80000000000 */
[----:B------:R-:W-:Y:S01]  /*28130*/  LOP3.LUT R91, R3, 0xc4, RZ, 0xfc, !PT ;  /* 0x000000c4035b7812 */ /* 0x000fe200078efcff */
[----:B------:R2:W-:Y:S03]  /*28140*/  STL [R1+0x234], R80 ;  /* 0x0002345001007387 */ /* 0x0005e60000100800 */
[----:B------:R-:W-:Y:S01]  /*28150*/  ISETP.LT.AND P4, PT, R91, UR43, P0 ;  /* 0x0000002b5b007c0c */ /* 0x000fe20008781270 */
[----:B------:R-:W0:Y:S01]  /*28160*/  LDCU UR43, c[0x0][0x3a0] ;  /* 0x00007400ff2b77ac */ /* 0x000e220008000800 */
[----:B--2---:R-:W2:Y:S04]  /*28170*/  LDL R80, [R1+0x2f10] ;  /* 0x002f100001507983 */ /* 0x004ea80000100800 */
[----:B------:R-:W2:Y:S04]  /*28180*/  LDL.LU R91, [R1+0x41fc] ;  /* 0x0041fc00015b7983 */ /* 0x000ea80000300800 */
[----:B---3--:R3:W-:Y:S04]  /*28190*/  STL [R1+0x230], R6 ;  /* 0x0002300601007387 */ /* 0x0087e80000100800 */
[----:B---3--:R-:W3:Y:S04]  /*281a0*/  LDL.LU R6, [R1+0x41f8] ;  /* 0x0041f80001067983 */ /* 0x008ee80000300800 */
        /* <DEDUP_REMOVED lines=26> */
[----:B--2---:R-:W2:Y:S01]  /*28350*/  @P4 LDG.E.U8 R3, desc[UR16][R4.64] ;  /* 0x0000001004034981 */ /* 0x004ea2000c1e1100 */
[----:B------:R-:W-:Y:S01]  /*28360*/  ISETP.LT.AND P3, PT, R8, UR41, P0 ;  /* 0x0000002908007c0c */ /* 0x000fe20008761270 */
[----:B------:R-:W0:Y:S02]  /*28370*/  LDCU UR41, c[0x0][0x3a0] ;  /* 0x00007400ff2977ac */ /* 0x000e240008000800 */
[----:B------:R-:W3:Y:S01]  /*28380*/  LDL.LU R8, [R1+0x41f4] ;  /* 0x0041f40001087983 */ /* 0x000ee20000300800 */
[----:B------:R-:W-:-:S03]  /*28390*/  PRMT R81, RZ, 0x7610, R81 ;  /* 0x00007610ff517816 */ /* 0x000fc60000000051 */
[----:B--2---:R2:W-:Y:S04]  /*283a0*/  @P4 STL [R1+0x228], R3 ;  /* 0x0002280301004387 */ /* 0x0045e80000100800 */
[----:B------:R-:W3:Y:S01]  /*283b0*/  LDL R5, [R1+0x2f50] ;  /* 0x002f500001057983 */ /* 0x000ee20000100800 */
[----:B--2---:R-:W2:Y:S02]  /*283c0*/  S2R R3, SR_TID.X ;  /* 0x0000000000037919 */ /* 0x004ea40000002100 */
[----:B--2---:R-:W-:-:S04]  /*283d0*/  SHF.R.U32.HI R3, RZ, 0x6, R3 ;  /* 0x00000006ff037819 */ /* 0x004fc80000011603 */
[----:B------:R-:W-:-:S04]  /*283e0*/  SGXT.U32 R3, R3, 0x1 ;  /* 0x000000010303781a */ /* 0x000fc80000000000 */
[----:B------:R-:W-:-:S04]  /*283f0*/  LOP3.LUT R4, R3, 0xdc, RZ, 0xfc, !PT ;  /* 0x000000dc03047812 */ /* 0x000fc800078efcff */
[----:B------:R-:W-:Y:S01]  /*28400*/  ISETP.LT.AND P4, PT, R4, UR40, P0 ;  /* 0x0000002804007c0c */ /* 0x000fe20008781270 */
[----:B------:R-:W-:Y:S01]  /*28410*/  @P6 IMAD.MOV.U32 R4, RZ, RZ, R83 ;  /* 0x000000ffff046224 */ /* 0x000fe200078e0053 */
[----:B------:R-:W-:Y:S01]  /*28420*/  PRMT R82, RZ, 0x7610, R82 ;  /* 0x00007610ff527816 */ /* 0x000fe20000000052 */
[----:B------:R-:W2:Y:S03]  /*28430*/  LDCU UR40, c[0x0][0x3a0] ;  /* 0x00007400ff2877ac */ /* 0x000ea60008000800 */
[----:B---3--:R3:W2:Y:S02]  /*28440*/  @P6 LDG.E.U8 R81, desc[UR16][R4.64] ;  /* 0x0000001004516981 */ /* 0x0086a4000c1e1100 */
[----:B---3--:R-:W-:Y:S02]  /*28450*/  @P3 IMAD.MOV.U32 R4, RZ, RZ, R92 ;  /* 0x000000ffff043224 */ /* 0x008fe400078e005c */
[----:B------:R-:W-:-:S05]  /*28460*/  @P3 IMAD.MOV.U32 R5, RZ, RZ, R93 ;  /* 0x000000ffff053224 */ /* 0x000fca00078e005d */
[----:B------:R3:W4:Y:S02]  /*28470*/  @P3 LDG.E.U8 R82, desc[UR16][R4.64] ;  /* 0x0000001004523981 */ /* 0x000724000c1e1100 */
[----:B---3--:R-:W-:Y:S02]  /*28480*/  @P4 IMAD.MOV.U32 R4, RZ, RZ, R21 ;  /* 0x000000ffff044224 */ /* 0x008fe400078e0015 */
[----:B------:R-:W-:-:S05]  /*28490*/  @P4 IMAD.MOV.U32 R5, RZ, RZ, R80 ;  /* 0x000000ffff054224 */ /* 0x000fca00078e0050 */
[----:B------:R3:W4:Y:S01]  /*284a0*/  @P4 LDG.E.U8 R13, desc[UR16][R4.64] ;  /* 0x00000010040d4981 */ /* 0x000722000c1e1100 */
[----:B------:R-:W-:-:S03]  /*284b0*/  PRMT R12, RZ, 0x7610, R12 ;  /* 0x00007610ff0c7816 */ /* 0x000fc6000000000c */
[----:B--2---:R2:W-:Y:S02]  /*284c0*/  STL [R1+0x220], R81 ;  /* 0x0002205101007387 */ /* 0x0045e40000100800 */
[----:B--2---:R-:W-:-:S04]  /*284d0*/  LOP3.LUT R81, R3, 0xe4, RZ, 0xfc, !PT ;  /* 0x000000e403517812 */ /* 0x004fc800078efcff */
[----:B------:R-:W-:Y:S01]  /*284e0*/  ISETP.LT.AND P6, PT, R81, UR43, P0 ;  /* 0x0000002b51007c0c */ /* 0x000fe200087c1270 */
[----:B------:R-:W2:Y:S01]  /*284f0*/  LDCU UR43, c[0x0][0x3b0] ;  /* 0x00007600ff2b77ac */ /* 0x000ea20008000800 */
[----:B------:R-:W-:-:S04]  /*28500*/  LOP3.LUT R81, R3, 0xec, RZ, 0xfc, !PT ;  /* 0x000000ec03517812 */ /* 0x000fc800078efcff */
[----:B-1----:R-:W-:Y:S01]  /*28510*/  ISETP.LT.AND P3, PT, R81, UR42, P0 ;  /* 0x0000002a51007c0c */ /* 0x002fe20008761270 */
[----:B------:R-:W1:Y:S06]  /*28520*/  LDCU UR42, c[0x0][0x3b0] ;  /* 0x00007600ff2a77ac */ /* 0x000e6c0008000800 */
[----:B---3--:R-:W-:Y:S02]  /*28530*/  @P6 IMAD.MOV.U32 R4, RZ, RZ, R66 ;  /* 0x000000ffff046224 */ /* 0x008fe400078e0042 */
[----:B------:R-:W-:-:S05]  /*28540*/  @P6 IMAD.MOV.U32 R5, RZ, RZ, R77 ;  /* 0x000000ffff056224 */ /* 0x000fca00078e004d */
[----:B------:R3:W2:Y:S02]  /*28550*/  @P6 LDG.E.U8 R65, desc[UR16][R4.64] ;  /* 0x0000001004416981 */ /* 0x0006a4000c1e1100 */
[----:B---3--:R-:W-:Y:S02]  /*28560*/  @P3 IMAD.MOV.U32 R4, RZ, RZ, R17 ;  /* 0x000000ffff043224 */ /* 0x008fe400078e0011 */
[----:B------:R-:W-:-:S05]  /*28570*/  @P3 IMAD.MOV.U32 R5, RZ, RZ, R22 ;  /* 0x000000ffff053224 */ /* 0x000fca00078e0016 */
[----:B------:R3:W2:Y:S04]  /*28580*/  @P3 LDG.E.U8 R12, desc[UR16][R4.64] ;  /* 0x00000010040c3981 */ /* 0x0006a8000c1e1100 */
[----:B----4-:R4:W-:Y:S01]  /*28590*/  STL [R1+0x218], R13 ;  /* 0x0002180d01007387 */ /* 0x0109e20000100800 */
[C---:B------:R-:W-:Y:S02]  /*285a0*/  LOP3.LUT R21, R3.reuse, 0xfc, RZ, 0xfc, !PT ;  /* 0x000000fc03157812 */ /* 0x040fe400078efcff */
[----:B----4-:R-:W-:-:S04]  /*285b0*/  LOP3.LUT R13, R3, 0xf4, RZ, 0xfc, !PT ;  /* 0x000000f4030d7812 */ /* 0x010fc800078efcff */
[----:B0-----:R-:W-:Y:S02]  /*285c0*/  ISETP.LT.AND P4, PT, R13, UR41, P0 ;  /* 0x000000290d007c0c */ /* 0x001fe40008781270 */
[----:B------:R-:W-:Y:S01]  /*285d0*/  PRMT R18, RZ, 0x7610, R18 ;  /* 0x00007610ff127816 */ /* 0x000fe20000000012 */
[----:B------:R-:W4:Y:S01]  /*285e0*/  LDL R13, [R1+0x2dbc] ;  /* 0x002dbc00010d7983 */ /* 0x000f220000100800 */
[----:B------:R-:W-:Y:S01]  /*285f0*/  ISETP.LT.AND P6, PT, R21, UR40, P0 ;  /* 0x0000002815007c0c */ /* 0x000fe200087c1270 */
[----:B------:R-:W0:Y:S01]  /*28600*/  LDCU UR40, c[0x0][0x3b0] ;  /* 0x00007600ff2877ac */ /* 0x000e220008000800 */
[----:B------:R-:W-:Y:S01]  /*28610*/  PRMT R14, RZ, 0x7610, R14 ;  /* 0x00007610ff0e7816 */ /* 0x000fe2000000000e */
[----:B------:R-:W4:Y:S01]  /*28620*/  LDL.LU R77, [R1+0x8a8] ;  /* 0x0008a800014d7983 */ /* 0x000f220000300800 */
[----:B------:R-:W-:Y:S01]  /*28630*/  PRMT R78, RZ, 0x7610, R78 ;  /* 0x00007610ff4e7816 */ /* 0x000fe2000000004e */
[----:B------:R-:W0:Y:S04]  /*28640*/  LDCU UR41, c[0x0][0x3b0] ;  /* 0x00007600ff2977ac */ /* 0x000e280008000800 */
[----:B---3--:R-:W-:-:S02]  /*28650*/  @P4 IMAD.MOV.U32 R4, RZ, RZ, R19 ;  /* 0x000000ffff044224 */ /* 0x008fc400078e0013 */
[----:B------:R-:W-:-:S05]  /*28660*/  @P4 IMAD.MOV.U32 R5, RZ, RZ, R20 ;  /* 0x000000ffff054224 */ /* 0x000fca00078e0014 */
[----:B------:R3:W4:Y:S02]  /*28670*/  @P4 LDG.E.U8 R18, desc[UR16][R4.64] ;  /* 0x0000001004124981 */ /* 0x000724000c1e1100 */
[----:B---3--:R-:W-:Y:S02]  /*28680*/  @P6 IMAD.MOV.U32 R4, RZ, RZ, R16 ;  /* 0x000000ffff046224 */ /* 0x008fe400078e0010 */
[----:B------:R-:W-:-:S05]  /*28690*/  @P6 IMAD.MOV.U32 R5, RZ, RZ, R15 ;  /* 0x000000ffff056224 */ /* 0x000fca00078e000f */
[----:B------:R3:W4:Y:S04]  /*286a0*/  @P6 LDG.E.U8 R14, desc[UR16][R4.64] ;  /* 0x00000010040e6981 */ /* 0x000728000c1e1100 */
[----:B--2---:R2:W-:Y:S04]  /*286b0*/  STL [R1+0x214], R65 ;  /* 0x0002144101007387 */ /* 0x0045e80000100800 */
[----:B--2---:R-:W2:Y:S04]  /*286c0*/  LDL R65, [R1+0x2ddc] ;  /* 0x002ddc0001417983 */ /* 0x004ea80000100800 */
[----:B------:R0:W-:Y:S04]  /*286d0*/  STL [R1+0x210], R12 ;  /* 0x0002100c01007387 */ /* 0x0001e80000100800 */
[----:B0-----:R-:W2:Y:S01]  /*286e0*/  LDL R12, [R1+0x2de0] ;  /* 0x002de000010c7983 */ /* 0x001ea20000100800 */
[----:B------:R-:W0:Y:S01]  /*286f0*/  S2R R17, SR_TID.X ;  /* 0x0000000000117919 */ /* 0x000e220000002100 */
[----:B------:R-:W-:-:S04]  /*28700*/  LOP3.LUT R21, R3, 0x6, RZ, 0xfc, !PT ;  /* 0x0000000603157812 */ /* 0x000fc800078efcff */
[----:B------:R-:W-:Y:S01]  /*28710*/  ISETP.LT.AND P3, PT, R21, UR11, P0 ;  /* 0x0000000b15007c0c */ /* 0x000fe20008761270 */
[----:B------:R-:W-:Y:S04]  /*28720*/  STL [R1+0x21c], R82 ;  /* 0x00021c5201007387 */ /* 0x000fe80000100800 */
[----:B------:R-:W2:Y:S04]  /*28730*/  LDL.LU R21, [R1+0x67c] ;  /* 0x00067c0001157983 */ /* 0x000ea80000300800 */
[----:B------:R-:W2:Y:S01]  /*28740*/  LDL.LU R20, [R1+0x678] ;  /* 0x0006780001147983 */ /* 0x000ea20000300800 */
[----:B0-----:R-:W-:-:S03]  /*28750*/  SHF.R.U32.HI R17, RZ, 0x6, R17 ;  /* 0x00000006ff117819 */ /* 0x001fc60000011611 */
[----:B---3--:R-:W-:Y:S01]  /*28760*/  @P3 IMAD.MOV.U32 R4, RZ, RZ, R74 ;  /* 0x000000ffff043224 */ /* 0x008fe200078e004a */
[----:B------:R-:W3:Y:S01]  /*28770*/  LDL.LU R19, [R1+0x674] ;  /* 0x0006740001137983 */ /* 0x000ee20000300800 */
[----:B------:R-:W-:-:S05]  /*28780*/  VIADD R17, R17, 0xe ;  /* 0x0000000e11117836 */ /* 0x000fca0000000000 */
[----:B------:R-:W-:Y:S01]  /*28790*/  ISETP.LT.AND P4, PT, R17, UR11, P0 ;  /* 0x0000000b11007c0c */ /* 0x000fe20008781270 */
[----:B----4-:R-:W-:Y:S01]  /*287a0*/  @P3 IMAD.MOV.U32 R5, RZ, RZ, R13 ;  /* 0x000000ffff053224 */ /* 0x010fe200078e000d */
[----:B------:R0:W-:Y:S01]  /*287b0*/  STL [R1+0x20c], R18 ;  /* 0x00020c1201007387 */ /* 0x0001e20000100800 */
[----:B------:R-:W-:-:S03]  /*287c0*/  PRMT R11, RZ, 0x7610, R11 ;  /* 0x00007610ff0b7816 */ /* 0x000fc6000000000b */
[----:B------:R2:W4:Y:S04]  /*287d0*/  @P3 LDG.E.U8 R78, desc[UR16][R4.64] ;  /* 0x00000010044e3981 */ /* 0x000528000c1e1100 */
[----:B0-----:R-:W3:Y:S04]  /*287e0*/  LDL.LU R18, [R1+0x670] ;  /* 0x0006700001127983 */ /* 0x001ee80000300800 */
[----:B------:R0:W-:Y:S04]  /*287f0*/  STL [R1+0x208], R14 ;  /* 0x0002080e01007387 */ /* 0x0001e80000100800 */
[----:B------:R-:W3:Y:S01]  /*28800*/  LDL.LU R17, [R1+0x66c] ;  /* 0x00066c0001117983 */ /* 0x000ee20000300800 */
[----:B------:R-:W-:-:S03]  /*28810*/  PRMT R75, RZ, 0x7610, R75 ;  /* 0x00007610ff4b7816 */ /* 0x000fc6000000004b */
[----:B------:R-:W3:Y:S01]  /*28820*/  LDL.LU R16, [R1+0x668] ;  /* 0x0006680001107983 */ /* 0x000ee20000300800 */
[----:B0-----:R-:W-:-:S03]  /*28830*/  LOP3.LUT R14, R3, 0x16, RZ, 0xfc, !PT ;  /* 0x00000016030e7812 */ /* 0x001fc600078efcff */
[----:B------:R-:W3:Y:S01]  /*28840*/  LDL.LU R15, [R1+0x664] ;  /* 0x00066400010f7983 */ /* 0x000ee20000300800 */
[----:B------:R-:W-:-:S03]  /*28850*/  ISETP.LT.AND P6, PT, R14, UR11, P0 ;  /* 0x0000000b0e007c0c */ /* 0x000fc600087c1270 */
[----:B------:R-:W3:Y:S04]  /*28860*/  LDL.LU R14, [R1+0x660] ;  /* 0x00066000010e7983 */ /* 0x000ee80000300800 */
[----:B------:R-:W3:Y:S04]  /*28870*/  LDL.LU R13, [R1+0x65c] ;  /* 0x00065c00010d7983 */ /* 0x000ee80000300800 */
[----:B------:R-:W3:Y:S04]  /*28880*/  LDL.LU R74, [R1+0x658] ;  /* 0x00065800014a7983 */ /* 0x000ee80000300800 */
[----:B------:R-:W4:Y:S04]  /*28890*/  LDL.LU R66, [R1+0x654] ;  /* 0x0006540001427983 */ /* 0x000f280000300800 */
[----:B------:R-:W4:Y:S01]  /*288a0*/  LDL.LU R22, [R1+0x2d8] ;  /* 0x0002d80001167983 */ /* 0x000f220000300800 */
[----:B--2---:R-:W-:-:S02]  /*288b0*/  @P4 IMAD.MOV.U32 R5, RZ, RZ, R65 ;  /* 0x000000ffff054224 */ /* 0x004fc400078e0041 */
[----:B------:R-:W-:-:S05]  /*288c0*/  @P4 IMAD.MOV.U32 R4, RZ, RZ, R12 ;  /* 0x000000ffff044224 */ /* 0x000fca00078e000c */
[----:B------:R0:W2:Y:S02]  /*288d0*/  @P4 LDG.E.U8 R11, desc[UR16][R4.64] ;  /* 0x00000010040b4981 */ /* 0x0000a4000c1e1100 */
[----:B0-----:R-:W-:Y:S02]  /*288e0*/  @P6 IMAD.MOV.U32 R4, RZ, RZ, R79 ;  /* 0x000000ffff046224 */ /* 0x001fe400078e004f */
[----:B------:R-:W-:-:S05]  /*288f0*/  @P6 IMAD.MOV.U32 R5, RZ, RZ, R76 ;  /* 0x000000ffff056224 */ /* 0x000fca00078e004c */
[----:B------:R3:W2:Y:S01]  /*28900*/  @P6 LDG.E.U8 R75, desc[UR16][R4.64] ;  /* 0x00000010044b6981 */ /* 0x0006a2000c1e1100 */
[----:B------:R-:W0:Y:S01]  /*28910*/  S2R R65, SR_TID.X ;  /* 0x0000000000417919 */ /* 0x000e220000002100 */
[----:B------:R-:W-:Y:S02]  /*28920*/  ISETP.NE.AND P4, PT, RZ, UR36, PT ;  /* 0x00000024ff007c0c */ /* 0x000fe4000bf85270 */
[----:B------:R-:W-:Y:S01]  /*28930*/  LOP3.LUT R12, RZ, UR36, RZ, 0x33, !PT ;  /* 0x00000024ff0c7c12 */ /* 0x000fe2000f8e33ff */
[----:B------:R-:W0:Y:S02]  /*28940*/  LDCU UR36, c[0x0][0x3b0] ;  /* 0x00007600ff2477ac */ /* 0x000e240008000800 */
[----:B0-----:R-:W-:-:S05]  /*28950*/  SHF.R.U32.HI R65, RZ, 0x6, R65 ;  /* 0x00000006ff417819 */ /* 0x001fca0000011641 */
[----:B------:R-:W-:Y:S01]  /*28960*/  VIADD R65, R65, 0x1e ;  /* 0x0000001e41417836 */ /* 0x000fe20000000000 */
[C---:B---3--:R-:W-:Y:S02]  /*28970*/  SEL R5, R12.reuse, R74, !P4 ;  /* 0x0000004a0c057207 */ /* 0x048fe40006000000 */
[----:B----4-:R-:W-:-:S03]  /*28980*/  SEL R4, R12, R66, !P4 ;  /* 0x000000420c047207 */ /* 0x010fc60006000000 */
[----:B------:R-:W-:Y:S01]  /*28990*/  IMAD R83, R5, UR35, RZ ;  /* 0x0000002305537c24 */ /* 0x000fe2000f8e02ff */
[----:B--2---:R0:W-:Y:S04]  /*289a0*/  STL [R1+0x1fc], R11 ;  /* 0x0001fc0b01007387 */ /* 0x0041e80000100800 */
[----:B------:R-:W2:Y:S01]  /*289b0*/  LDL.LU R92, [R1+0x64c] ;  /* 0x00064c00015c7983 */ /* 0x000ea20000300800 */
[----:B0-----:R-:W-:-:S04]  /*289c0*/  IMAD.MOV.U32 R11, RZ, RZ, R84 ;  /* 0x000000ffff0b7224 */ /* 0x001fc800078e0054 */
[----:B------:R-:W-:Y:S01]  /*289d0*/  @!P5 IMAD.MOV R11, RZ, RZ, -R11 ;  /* 0x000000ffff0bd224 */ /* 0x000fe200078e0a0b */
[----:B------:R-:W-:-:S04]  /*289e0*/  ISETP.LT.AND P5, PT, R65, UR11, P0 ;  /* 0x0000000b41007c0c */ /* 0x000fc800087a1270 */
[----:B------:R0:W-:Y:S04]  /*289f0*/  STL [R1+0x73c], R11 ;  /* 0x00073c0b01007387 */ /* 0x0001e80000100800 */
[----:B------:R-:W3:Y:S04]  /*28a00*/  LDL.LU R93, [R1+0x648] ;  /* 0x00064800015d7983 */ /* 0x000ee80000300800 */
[----:B------:R-:W4:Y:S04]  /*28a10*/  LDL R65, [R1+0x317c] ;  /* 0x00317c0001417983 */ /* 0x000f280000100800 */
[----:B------:R-:W-:Y:S04]  /*28a20*/  STL [R1+0x200], R78 ;  /* 0x0002004e01007387 */ /* 0x000fe80000100800 */
[----:B0-----:R-:W4:Y:S04]  /*28a30*/  LDL.LU R11, [R1+0x640] ;  /* 0x00064000010b7983 */ /* 0x001f280000300800 */
[----:B------:R-:W4:Y:S04]  /*28a40*/  LDL.LU R66, [R1+0x63c] ;  /* 0x00063c0001427983 */ /* 0x000f280000300800 */
[----:B------:R-:W-:Y:S04]  /*28a50*/  STL [R1+0x1f8], R75 ;  /* 0x0001f84b01007387 */ /* 0x000fe80000100800 */
[----:B------:R-:W4:Y:S01]  /*28a60*/  LDL R5, [R1+0x2e08] ;  /* 0x002e080001057983 */ /* 0x000f220000100800 */
[----:B------:R-:W-:Y:S01]  /*28a70*/  SEL R13, R12, R13, !P4 ;  /* 0x0000000d0c0d7207 */ /* 0x000fe20006000000 */
[----:B------:R-:W-:-:S04]  /*28a80*/  IMAD R84, R4, UR35, RZ ;  /* 0x0000002304547c24 */ /* 0x000fc8000f8e02ff */
[----:B------:R-:W-:Y:S01]  /*28a90*/  IMAD R82, R13, UR35, RZ ;  /* 0x000000230d527c24 */ /* 0x000fe2000f8e02ff */
[----:B------:R-:W-:Y:S02]  /*28aa0*/  LOP3.LUT R13, R3, 0x26, RZ, 0xfc, !PT ;  /* 0x00000026030d7812 */ /* 0x000fe400078efcff */
[----:B------:R-:W-:Y:S02]  /*28ab0*/  PRMT R3, RZ, 0x7610, R3 ;  /* 0x00007610ff037816 */ /* 0x000fe40000000003 */
[----:B------:R-:W-:Y:S02]  /*28ac0*/  ISETP.LT.AND P6, PT, R13, UR11, P0 ;  /* 0x0000000b0d007c0c */ /* 0x000fe400087c1270 */
[C---:B--2---:R-:W-:Y:S02]  /*28ad0*/  SEL R4, R12.reuse, R92, !P4 ;  /* 0x0000005c0c047207 */ /* 0x044fe40006000000 */
[----:B---3--:R-:W-:-:S03]  /*28ae0*/  SEL R13, R12, R93, !P4 ;  /* 0x0000005d0c0d7207 */ /* 0x008fc60006000000 */
[----:B------:R-:W-:Y:S01]  /*28af0*/  IMAD R93, R4, UR33, RZ ;  /* 0x00000021045d7c24 */ /* 0x000fe2000f8e02ff */
[----:B------:R-:W-:Y:S01]  /*28b00*/  PRMT R67, RZ, 0x7610, R67 ;  /* 0x00007610ff437816 */ /* 0x000fe20000000043 */
[----:B------:R-:W0:Y:S01]  /*28b10*/  LDCU UR33, c[0x0][0x3b0] ;  /* 0x00007600ff2177ac */ /* 0x000e220008000800 */
[----:B----4-:R-:W-:Y:S02]  /*28b20*/  @P5 IMAD.MOV.U32 R4, RZ, RZ, R65 ;  /* 0x000000ffff045224 */ /* 0x010fe400078e0041 */
[----:B------:R-:W2:Y:S04]  /*28b30*/  LDL.LU R65, [R1+0x8d4] ;  /* 0x0008d40001417983 */ /* 0x000ea80000300800 */
[----:B------:R-:W3:Y:S01]  /*28b40*/  @P5 LDG.E.U8 R3, desc[UR16][R4.64] ;  /* 0x0000001004035981 */ /* 0x000ee2000c1e1100 */
[----:B------:R-:W-:Y:S01]  /*28b50*/  IMAD R13, R13, UR32, RZ ;  /* 0x000000200d0d7c24 */ /* 0x000fe2000f8e02ff */
[----:B------:R-:W-:Y:S01]  /*28b60*/  PRMT R9, RZ, 0x7610, R9 ;  /* 0x00007610ff097816 */ /* 0x000fe20000000009 */
[----:B------:R-:W4:Y:S01]  /*28b70*/  LDCU UR32, c[0x0][0x3b0] ;  /* 0x00007600ff2077ac */ /* 0x000f220008000800 */
[----:B---3--:R-:W-:Y:S04]  /*28b80*/  STL [R1+0x1f4], R3 ;  /* 0x0001f40301007387 */ /* 0x008fe80000100800 */
[----:B------:R-:W3:Y:S04]  /*28b90*/  LDL.LU R4, [R1+0x644] ;  /* 0x0006440001047983 */ /* 0x000ee80000300800 */
[----:B------:R-:W2:Y:S04]  /*28ba0*/  LDL R5, [R1+0x316c] ;  /* 0x00316c0001057983 */ /* 0x000ea80000100800 */
[----:B------:R0:W-:Y:S02]  /*28bb0*/  STL [R1], R13 ;  /* 0x0000000d01007387 */ /* 0x0001e40000100800 */
[----:B0-----:R-:W0:Y:S02]  /*28bc0*/  S2R R13, SR_TID.X ;  /* 0x00000000000d7919 */ /* 0x001e240000002100 */
[----:B0-----:R-:W-:-:S05]  /*28bd0*/  SHF.R.U32.HI R13, RZ, 0x6, R13 ;  /* 0x00000006ff0d7819 */ /* 0x001fca000001160d */
[----:B------:R-:W-:-:S05]  /*28be0*/  VIADD R13, R13, 0x2e ;  /* 0x0000002e0d0d7836 */ /* 0x000fca0000000000 */
[----:B------:R-:W-:Y:S02]  /*28bf0*/  ISETP.LT.AND P5, PT, R13, UR11, P0 ;  /* 0x0000000b0d007c0c */ /* 0x000fe400087a1270 */
[C---:B------:R-:W-:Y:S02]  /*28c00*/  SEL R13, R12.reuse, R11, !P4 ;  /* 0x0000000b0c0d7207 */ /* 0x040fe40006000000 */
[----:B---3--:R-:W-:-:S05]  /*28c10*/  SEL R4, R12, R4, !P4 ;  /* 0x000000040c047207 */ /* 0x008fca0006000000 */
[----:B------:R-:W-:Y:S01]  /*28c20*/  IMAD R11, R4, UR31, RZ ;  /* 0x0000001f040b7c24 */ /* 0x000fe2000f8e02ff */
[----:B------:R-:W0:Y:S01]  /*28c30*/  S2R R3, SR_TID.X ;  /* 0x0000000000037919 */ /* 0x000e220000002100 */
[----:B------:R-:W-:Y:S01]  /*28c40*/  PRMT R10, RZ, 0x7610, R10 ;  /* 0x00007610ff0a7816 */ /* 0x000fe2000000000a */
[----:B------:R-:W3:Y:S01]  /*28c50*/  LDCU UR31, c[0x0][0x3b0] ;  /* 0x00007600ff1f77ac */ /* 0x000ee20008000800 */
[----:B------:R-:W2:Y:S02]  /*28c60*/  LDL R4, [R1+0x315c] ;  /* 0x00315c0001047983 */ /* 0x000ea40000100800 */
[----:B--2---:R-:W-:-:S04]  /*28c70*/  @P6 LOP3.LUT R5, R5, R4, RZ, 0x3c, !PT ;  /* 0x0000000405056212 */ /* 0x004fc800078e3cff */
[----:B------:R-:W-:-:S04]  /*28c80*/  @P6 LOP3.LUT R4, R5, R4, RZ, 0x3c, !PT ;  /* 0x0000000405046212 */ /* 0x000fc800078e3cff */
[----:B------:R-:W-:-:S05]  /*28c90*/  @P6 LOP3.LUT R5, R5, R4, RZ, 0x3c, !PT ;  /* 0x0000000405056212 */ /* 0x000fca00078e3cff */
[----:B------:R2:W3:Y:S04]  /*28ca0*/  @P6 LDG.E.U8 R67, desc[UR16][R4.64] ;  /* 0x0000001004436981 */ /* 0x0004e8000c1e1100 */
[----:B------:R1:W-:Y:S01]  /*28cb0*/  STL [R1+0x4], R11 ;  /* 0x0000040b01007387 */ /* 0x0003e20000100800 */
[----:B--2---:R-:W-:Y:S01]  /*28cc0*/  SEL R4, R12, R66, !P4 ;  /* 0x000000420c047207 */ /* 0x004fe20006000000 */
[----:B------:R-:W-:Y:S01]  /*28cd0*/  IMAD R66, R13, UR30, RZ ;  /* 0x0000001e0d427c24 */ /* 0x000fe2000f8e02ff */
[----:B0-----:R-:W-:Y:S01]  /*28ce0*/  SHF.R.U32.HI R3, RZ, 0x6, R3 ;  /* 0x00000006ff037819 */ /* 0x001fe20000011603 */
[----:B------:R-:W0:Y:S01]  /*28cf0*/  LDCU UR30, c[0x0][0x3b0] ;  /* 0x00007600ff1e77ac */ /* 0x000e220008000800 */
[----:B-1----:R-:W2:Y:S04]  /*28d00*/  LDL.LU R11, [R1+0x628] ;  /* 0x00062800010b7983 */ /* 0x002ea80000300800 */
[----:B------:R-:W2:Y:S04]  /*28d10*/  LDL R5, [R1+0x3154] ;  /* 0x0031540001057983 */ /* 0x000ea80000100800 */
[----:B------:R-:W2:Y:S04]  /*28d20*/  LDL.LU R13, [R1+0x638] ;  /* 0x00063800010d7983 */ /* 0x000ea80000300800 */
[----:B------:R-:W-:Y:S04]  /*28d30*/  STL [R1+0x8], R66 ;  /* 0x0000084201007387 */ /* 0x000fe80000100800 */
[----:B---3--:R1:W-:Y:S02]  /*28d40*/  STL [R1+0x1f0], R67 ;  /* 0x0001f04301007387 */ /* 0x0083e40000100800 */
[----:B-1----:R-:W-:Y:S01]  /*28d50*/  IMAD R67, R4, UR29, RZ ;  /* 0x0000001d04437c24 */ /* 0x002fe2000f8e02ff */
[----:B------:R-:W-:Y:S01]  /*28d60*/  SGXT.U32 R3, R3, 0x1 ;  /* 0x000000010303781a */ /* 0x000fe20000000000 */
[----:B------:R-:W2:Y:S01]  /*28d70*/  LDL R4, [R1+0x3144] ;  /* 0x0031440001047983 */ /* 0x000ea20000100800 */
[----:B------:R-:W-:Y:S01]  /*28d80*/  PRMT R71, RZ, 0x7610, R71 ;  /* 0x00007610ff477816 */ /* 0x000fe20000000047 */
[----:B------:R-:W1:Y:S01]  /*28d90*/  LDCU UR29, c[0x0][0x3b0] ;  /* 0x00007600ff1d77ac */ /* 0x000e620008000800 */
[----:B--2---:R-:W-:-:S04]  /*28da0*/  @P5 LOP3.LUT R5, R5, R4, RZ, 0x3c, !PT ;  /* 0x0000000405055212 */ /* 0x004fc800078e3cff */
[----:B------:R-:W-:-:S04]  /*28db0*/  @P5 LOP3.LUT R4, R5, R4, RZ, 0x3c, !PT ;  /* 0x0000000405045212 */ /* 0x000fc800078e3cff */
[----:B------:R-:W-:-:S05]  /*28dc0*/  @P5 LOP3.LUT R5, R5, R4, RZ, 0x3c, !PT ;  /* 0x0000000405055212 */ /* 0x000fca00078e3cff */
[----:B------:R-:W2:Y:S01]  /*28dd0*/  @P5 LDG.E.U8 R9, desc[UR16][R4.64] ;  /* 0x0000001004095981 */ /* 0x000ea2000c1e1100 */
[----:B------:R-:W-:-:S03]  /*28de0*/  LOP3.LUT R66, R3, 0x36, RZ, 0xfc, !PT ;  /* 0x0000003603427812 */ /* 0x000fc600078efcff */
[----:B------:R3:W-:Y:S01]  /*28df0*/  STL [R1+0xc], R67 ;  /* 0x00000c4301007387 */ /* 0x0007e20000100800 */
[----:B------:R-:W-:-:S03]  /*28e00*/  ISETP.LT.AND P6, PT, R66, UR11, P0 ;  /* 0x0000000b42007c0c */ /* 0x000fc600087c1270 */
[----:B---3--:R-:W3:Y:S04]  /*28e10*/  LDL.LU R67, [R1+0x620] ;  /* 0x0006200001437983 */ /* 0x008ee80000300800 */
[----:B------:R-:W3:Y:S04]  /*28e20*/  LDL.LU R66, [R1+0x61c] ;  /* 0x00061c0001427983 */ /* 0x000ee80000300800 */
[----:B--2---:R2:W-:Y:S04]  /*28e30*/  STL [R1+0x1ec], R9 ;  /* 0x0001ec0901007387 */ /* 0x0045e80000100800 */
[----:B--2---:R-:W2:Y:S04]  /*28e40*/  LDL.LU R9, [R1+0x41f0] ;  /* 0x0041f00001097983 */ /* 0x004ea80000300800 */
[----:B------:R-:W2:Y:S04]  /*28e50*/  LDL.LU R5, [R1+0x634] ;  /* 0x0006340001057983 */ /* 0x000ea80000300800 */
[----:B------:R-:W3:Y:S01]  /*28e60*/  LDL.LU R4, [R1+0x630] ;  /* 0x0006300001047983 */ /* 0x000ee20000300800 */
[----:B------:R-:W-:-:S05]  /*28e70*/  SEL R13, R12, R13, !P4 ;  /* 0x0000000d0c0d7207 */ /* 0x000fca0006000000 */
[----:B------:R-:W-:Y:S01]  /*28e80*/  IMAD R13, R13, UR28, RZ ;  /* 0x0000001c0d0d7c24 */ /* 0x000fe2000f8e02ff */
[----:B------:R-:W-:Y:S01]  /*28e90*/  ISETP.GE.AND P5, PT, R65, RZ, PT ;  /* 0x000000ff4100720c */ /* 0x000fe20003fa6270 */
[----:B------:R-:W0:Y:S03]  /*28ea0*/  LDCU UR28, c[0x0][0x3b0] ;  /* 0x00007600ff1c77ac */ /* 0x000e260008000800 */
[----:B------:R1:W-:Y:S04]  /*28eb0*/  STL [R1+0x10], R13 ;  /* 0x0000100d01007387 */ /* 0x0003e80000100800 */
[----:B-1----:R-:W4:Y:S04]  /*28ec0*/  LDL.LU R13, [R1+0x62c] ;  /* 0x00062c00010d7983 */ /* 0x002f280000300800 */
[----:B------:R-:W4:Y:S01]  /*28ed0*/  LDL.LU R65, [R1+0x618] ;  /* 0x0006180001417983 */ /* 0x000f220000300800 */
[----:B--2---:R-:W-:-:S02]  /*28ee0*/  SEL R5, R12, R5, !P4 ;  /* 0x000000050c057207 */ /* 0x004fc40006000000 */
[----:B---3--:R-:W-:-:S03]  /*28ef0*/  SEL R4, R12, R4, !P4 ;  /* 0x000000040c047207 */ /* 0x008fc60006000000 */
[----:B------:R-:W-:Y:S01]  /*28f00*/  IMAD R5, R5, UR27, RZ ;  /* 0x0000001b05057c24 */ /* 0x000fe2000f8e02ff */
[----:B------:R-:W-:Y:S01]  /*28f10*/  PRMT R3, RZ, 0x7610, R3 ;  /* 0x00007610ff037816 */ /* 0x000fe20000000003 */
[----:B------:R-:W1:Y:S01]  /*28f20*/  LDCU UR27, c[0x0][0x3b0] ;  /* 0x00007600ff1b77ac */ /* 0x000e620008000800 */
[----:B------:R-:W-:Y:S02]  /*28f30*/  IMAD R4, R4, UR26, RZ ;  /* 0x0000001a04047c24 */ /* 0x000fe4000f8e02ff */
[----:B------:R2:W-:Y:S01]  /*28f40*/  STL [R1+0x14], R5 ;  /* 0x0000140501007387 */ /* 0x0005e20000100800 */
[----:B------:R-:W-:Y:S01]  /*28f50*/  PRMT R59, RZ, 0x7610, R59 ;  /* 0x00007610ff3b7816 */ /* 0x000fe2000000003b */
[----:B------:R-:W3:Y:S02]  /*28f60*/  LDCU UR26, c[0x0][0x3b0] ;  /* 0x00007600ff1a77ac */ /* 0x000ee40008000800 */
[----:B--2---:R-:W2:Y:S04]  /*28f70*/  LDL R5, [R1+0x313c] ;  /* 0x00313c0001057983 */ /* 0x004ea80000100800 */
[----:B------:R0:W-:Y:S04]  /*28f80*/  STL [R1+0x18], R4 ;  /* 0x0000180401007387 */ /* 0x0001e80000100800 */
[----:B0-----:R-:W2:Y:S02]  /*28f90*/  LDL R4, [R1+0x312c] ;  /* 0x00312c0001047983 */ /* 0x001ea40000100800 */
[----:B--2---:R-:W-:-:S04]  /*28fa0*/  @P6 LOP3.LUT R5, R5, R4, RZ, 0x3c, !PT ;  /* 0x0000000405056212 */ /* 0x004fc800078e3cff */
[----:B------:R-:W-:-:S04]  /*28fb0*/  @P6 LOP3.LUT R4, R5, R4, RZ, 0x3c, !PT ;  /* 0x0000000405046212 */ /* 0x000fc800078e3cff */
[----:B------:R-:W-:-:S05]  /*28fc0*/  @P6 LOP3.LUT R5, R5, R4, RZ, 0x3c, !PT ;  /* 0x0000000405056212 */ /* 0x000fca00078e3cff */
[----:B------:R0:W2:Y:S01]  /*28fd0*/  @P6 LDG.E.U8 R3, desc[UR16][R4.64] ;  /* 0x0000001004036981 */ /* 0x0000a2000c1e1100 */
[C---:B----4-:R-:W-:Y:S02]  /*28fe0*/  SEL R13, R12.reuse, R13, !P4 ;  /* 0x0000000d0c0d7207 */ /* 0x050fe40006000000 */
[----:B0-----:R-:W-:-:S03]  /*28ff0*/  SEL R5, R12, R11, !P4 ;  /* 0x0000000b0c057207 */ /* 0x001fc60006000000 */
[----:B------:R-:W-:Y:S01]  /*29000*/  IMAD R11, R13, UR25, RZ ;  /* 0x000000190d0b7c24 */ /* 0x000fe2000f8e02ff */
[----:B------:R-:W-:Y:S01]  /*29010*/  PRMT R2, RZ, 0x7610, R2 ;  /* 0x00007610ff027816 */ /* 0x000fe20000000002 */
[----:B------:R-:W0:Y:S01]  /*29020*/  S2R R13, SR_TID.X ;  /* 0x00000000000d7919 */ /* 0x000e220000002100 */
[----:B------:R-:W-:Y:S01]  /*29030*/  PRMT R54, RZ, 0x7610, R54 ;  /* 0x00007610ff367816 */ /* 0x000fe20000000036 */
[----:B------:R-:W4:Y:S01]  /*29040*/  LDCU UR25, c[0x0][0x3b0] ;  /* 0x00007600ff1977ac */ /* 0x000f220008000800 */
[----:B--2---:R2:W-:Y:S04]  /*29050*/  STL [R1+0x1e8], R3 ;  /* 0x0001e80301007387 */ /* 0x0045e80000100800 */
[----:B------:R-:W3:Y:S01]  /*29060*/  LDL.LU R4, [R1+0x624] ;  /* 0x0006240001047983 */ /* 0x000ee20000300800 */
[----:B--2---:R-:W2:Y:S01]  /*29070*/  S2R R3, SR_TID.X ;  /* 0x0000000000037919 */ /* 0x004ea20000002100 */
[----:B0-----:R-:W-:-:S02]  /*29080*/  SHF.R.U32.HI R13, RZ, 0x6, R13 ;  /* 0x00000006ff0d7819 */ /* 0x001fc4000001160d */
[----:B------:R0:W-:Y:S03]  /*29090*/  STL [R1+0x1c], R11 ;  /* 0x00001c0b01007387 */ /* 0x0001e60000100800 */
[----:B------:R-:W-:Y:S02]  /*290a0*/  VIADD R13, R13, 0x3e ;  /* 0x0000003e0d0d7836 */ /* 0x000fe40000000000 */
[----:B0-----:R-:W-:-:S04]  /*290b0*/  IMAD.MOV.U32 R11, RZ, RZ, R85 ;  /* 0x000000ffff0b7224 */ /* 0x001fc800078e0055 */
[----:B------:R-:W-:Y:S02]  /*290c0*/  @!P5 IMAD.MOV R11, RZ, RZ, -R11 ;  /* 0x000000ffff0bd224 */ /* 0x000fe400078e0a0b */
[----:B------:R-:W-:Y:S01]  /*290d0*/  IMAD R85, R5, UR24, RZ ;  /* 0x0000001805557c24 */ /* 0x000fe2000f8e02ff */
[----:B------:R-:W-:Y:S01]  /*290e0*/  SEL R5, R12, R67, !P4 ;  /* 0x000000430c057207 */ /* 0x000fe20006000000 */
[----:B------:R-:W0:Y:S01]  /*290f0*/  LDCU UR24, c[0x0][0x3b0] ;  /* 0x00007600ff1877ac */ /* 0x000e220008000800 */
[----:B------:R1:W-:Y:S01]  /*29100*/  STL [R1+0x154], R11 ;  /* 0x0001540b01007387 */ /* 0x0003e20000100800 */
[----:B------:R-:W-:Y:S02]  /*29110*/  ISETP.LT.AND P5, PT, R13, UR11, P0 ;  /* 0x0000000b0d007c0c */ /* 0x000fe400087a1270 */
[----:B--2---:R-:W-:Y:S01]  /*29120*/  SHF.R.U32.HI R3, RZ, 0x6, R3 ;  /* 0x00000006ff037819 */ /* 0x004fe20000011603 */
[----:B-1----:R-:W2:Y:S03]  /*29130*/  LDL.LU R11, [R1+0x60c] ;  /* 0x00060c00010b7983 */ /* 0x002ea60000300800 */
[----:B------:R-:W-:-:S04]  /*29140*/  SGXT.U32 R3, R3, 0x1 ;  /* 0x000000010303781a */ /* 0x000fc80000000000 */
[----:B------:R-:W-:-:S04]  /*29150*/  LOP3.LUT R13, R3, 0x46, RZ, 0xfc, !PT ;  /* 0x00000046030d7812 */ /* 0x000fc800078efcff */
[----:B------:R-:W-:Y:S02]  /*29160*/  ISETP.LT.AND P6, PT, R13, UR11, P0 ;  /* 0x0000000b0d007c0c */ /* 0x000fe400087c1270 */
[C---:B------:R-:W-:Y:S02]  /*29170*/  SEL R13, R12.reuse, R65, !P4 ;  /* 0x000000410c0d7207 */ /* 0x040fe40006000000 */
[----:B---3--:R-:W-:-:S05]  /*29180*/  SEL R4, R12, R4, !P4 ;  /* 0x000000040c047207 */ /* 0x008fca0006000000 */
[----:B------:R-:W-:Y:S01]  /*29190*/  IMAD R4, R4, UR23, RZ ;  /* 0x0000001704047c24 */ /* 0x000fe2000f8e02ff */
[----:B------:R-:W-:Y:S01]  /*291a0*/  PRMT R3, RZ, 0x7610, R3 ;  /* 0x00007610ff037816 */ /* 0x000fe20000000003 */
[----:B------:R-:W-:Y:S01]  /*291b0*/  IMAD R13, R13, UR20, RZ ;  /* 0x000000140d0d7c24 */ /* 0x000fe2000f8e02ff */
[----:B------:R-:W-:Y:S01]  /*291c0*/  PRMT R64, RZ, 0x7610, R64 ;  /* 0x00007610ff407816 */ /* 0x000fe20000000040 */
[----:B------:R-:W1:Y:S01]  /*291d0*/  LDCU UR23, c[0x0][0x3b0] ;  /* 0x00007600ff1777ac */ /* 0x000e620008000800 */
[----:B------:R3:W-:Y:S01]  /*291e0*/  STL [R1+0x20], R4 ;  /* 0x0000200401007387 */ /* 0x0007e20000100800 */
[----:B------:R-:W-:Y:S02]  /*291f0*/  PRMT R48, RZ, 0x7610, R48 ;  /* 0x00007610ff307816 */ /* 0x000fe40000000030 */
[----:B------:R-:W-:Y:S01]  /*29200*/  PRMT R62, RZ, 0x7610, R62 ;  /* 0x00007610ff3e7816 */ /* 0x000fe2000000003e */
[----:B------:R-:W0:Y:S01]  /*29210*/  LDCU UR20, c[0x0][0x3b0] ;  /* 0x00007600ff1477ac */ /* 0x000e220008000800 */
[----:B---3--:R-:W-:Y:S01]  /*29220*/  SEL R4, R12, R66, !P4 ;  /* 0x000000420c047207 */ /* 0x008fe20006000000 */
[----:B------:R-:W-:Y:S01]  /*29230*/  IMAD R66, R5, UR22, RZ ;  /* 0x0000001605427c24 */ /* 0x000fe2000f8e02ff */
[----:B------:R-:W-:Y:S01]  /*29240*/  PRMT R42, RZ, 0x7610, R42 ;  /* 0x00007610ff2a7816 */ /* 0x000fe2000000002a */
[----:B------:R-:W3:Y:S01]  /*29250*/  LDL R5, [R1+0x3124] ;  /* 0x0031240001057983 */ /* 0x000ee20000100800 */
[----:B------:R-:W-:Y:S01]  /*29260*/  PRMT R52, RZ, 0x7610, R52 ;  /* 0x00007610ff347816 */ /* 0x000fe20000000034 */
[----:B------:R-:W-:Y:S01]  /*29270*/  IMAD R65, R4, UR21, RZ ;  /* 0x0000001504417c24 */ /* 0x000fe2000f8e02ff */
[----:B------:R-:W-:Y:S01]  /*29280*/  PRMT R39, RZ, 0x7610, R39 ;  /* 0x00007610ff277816 */ /* 0x000fe20000000027 */
[----:B------:R0:W-:Y:S01]  /*29290*/  STL [R1+0x24], R66 ;  /* 0x0000244201007387 */ /* 0x0001e20000100800 */
[----:B------:R-:W-:Y:S01]  /*292a0*/  PRMT R50, RZ, 0x7610, R50 ;  /* 0x00007610ff327816 */ /* 0x000fe20000000032 */
[----:B------:R-:W1:Y:S01]  /*292b0*/  LDCU UR22, c[0x0][0x3b0] ;  /* 0x00007600ff1677ac */ /* 0x000e620008000800 */
[----:B------:R-:W-:-:S02]  /*292c0*/  SEL R22, R12, R22, !P4 ;  /* 0x000000160c167207 */ /* 0x000fc40006000000 */
[----:B------:R-:W-:Y:S01]  /*292d0*/  SEL R21, R12, R21, !P4 ;  /* 0x000000150c157207 */ /* 0x000fe20006000000 */
[----:B------:R-:W1:Y:S01]  /*292e0*/  LDCU UR21, c[0x0][0x3b0] ;  /* 0x00007600ff1577ac */ /* 0x000e620008000800 */
[----:B0-----:R-:W2:Y:S04]  /*292f0*/  LDL.LU R66, [R1+0x604] ;  /* 0x0006040001427983 */ /* 0x001ea80000300800 */
[----:B------:R-:W3:Y:S04]  /*29300*/  LDL R4, [R1+0x3114] ;  /* 0x0031140001047983 */ /* 0x000ee80000100800 */
[----:B------:R-:W2:Y:S01]  /*29310*/  LDL.LU R67, [R1+0x8f8] ;  /* 0x0008f80001437983 */ /* 0x000ea20000300800 */
[----:B---3--:R-:W-:-:S04]  /*29320*/  @P5 LOP3.LUT R5, R5, R4, RZ, 0x3c, !PT ;  /* 0x0000000405055212 */ /* 0x008fc800078e3cff */
[----:B------:R-:W-:-:S04]  /*29330*/  @P5 LOP3.LUT R4, R5, R4, RZ, 0x3c, !PT ;  /* 0x0000000405045212 */ /* 0x000fc800078e3cff */
[----:B------:R-:W-:-:S05]  /*29340*/  @P5 LOP3.LUT R5, R5, R4, RZ, 0x3c, !PT ;  /* 0x0000000405055212 */ /* 0x000fca00078e3cff */
[----:B------:R-:W3:Y:S04]  /*29350*/  @P5 LDG.E.U8 R10, desc[UR16][R4.64] ;  /* 0x00000010040a5981 */ /* 0x000ee8000c1e1100 */
[----:B------:R0:W-:Y:S04]  /*29360*/  STL [R1+0x28], R65 ;  /* 0x0000284101007387 */ /* 0x0001e80000100800 */
[----:B0-----:R-:W2:Y:S04]  /*29370*/  LDL.LU R65, [R1+0x600] ;  /* 0x0006000001417983 */ /* 0x001ea80000300800 */
[----:B------:R-:W2:Y:S04]  /*29380*/  LDL.LU R4, [R1+0x614] ;  /* 0x0006140001047983 */ /* 0x000ea80000300800 */
[----:B---3--:R0:W-:Y:S04]  /*29390*/  STL [R1+0x1e0], R10 ;  /* 0x0001e00a01007387 */ /* 0x0081e80000100800 */
[----:B------:R-:W3:Y:S01]  /*293a0*/  LDL R5, [R1+0x30fc] ;  /* 0x0030fc0001057983 */ /* 0x000ee20000100800 */
[----:B0-----:R-:W0:Y:S01]  /*293b0*/  S2R R10, SR_TID.X ;  /* 0x00000000000a7919 */ /* 0x001e220000002100 */
[----:B--2---:R-:W-:-:S02]  /*293c0*/  SEL R4, R12, R4, !P4 ;  /* 0x000000040c047207 */ /* 0x004fc40006000000 */
[----:B------:R2:W-:Y:S03]  /*293d0*/  STL [R1+0x2c], R13 ;  /* 0x00002c0d01007387 */ /* 0x0005e60000100800 */
[----:B------:R-:W-:Y:S01]  /*293e0*/  IMAD R4, R4, UR19, RZ ;  /* 0x0000001304047c24 */ /* 0x000fe2000f8e02ff */
[----:B------:R-:W-:Y:S01]  /*293f0*/  SEL R20, R12, R20, !P4 ;  /* 0x000000140c147207 */ /* 0x000fe20006000000 */
[----:B------:R-:W-:Y:S01]  /*29400*/  IMAD R92, R22, UR34, RZ ;  /* 0x00000022165c7c24 */ /* 0x000fe2000f8e02ff */
[----:B--2---:R-:W2:Y:S01]  /*29410*/  LDL.LU R13, [R1+0x610] ;  /* 0x00061000010d7983 */ /* 0x004ea20000300800 */
[----:B0-----:R-:W-:Y:S01]  /*29420*/  SHF.R.U32.HI R10, RZ, 0x6, R10 ;  /* 0x00000006ff0a7819 */ /* 0x001fe2000001160a */
[----:B------:R-:W-:Y:S01]  /*29430*/  IMAD R74, R21, UR35, RZ ;  /* 0x00000023154a7c24 */ /* 0x000fe2000f8e02ff */
[----:B------:R-:W-:Y:S01]  /*29440*/  PRMT R22, RZ, 0x7610, R22 ;  /* 0x00007610ff167816 */ /* 0x000fe20000000016 */
[----:B------:R-:W-:Y:S01]  /*29450*/  IMAD R75, R20, UR35, RZ ;  /* 0x00000023144b7c24 */ /* 0x000fe2000f8e02ff */
[----:B------:R-:W-:Y:S01]  /*29460*/  SEL R19, R12, R19, !P4 ;  /* 0x000000130c137207 */ /* 0x000fe20006000000 */
[----:B------:R-:W-:Y:S01]  /*29470*/  VIADD R10, R10, 0x4e ;  /* 0x0000004e0a0a7836 */ /* 0x000fe20000000000 */
[----:B------:R-:W-:Y:S01]  /*29480*/  SEL R18, R12, R18, !P4 ;  /* 0x000000120c127207 */ /* 0x000fe20006000000 */
[----:B------:R-:W0:Y:S03]  /*29490*/  LDCU UR34, c[0x0][0x3b0] ;  /* 0x00007600ff2277ac */ /* 0x000e260008000800 */
[----:B------:R-:W-:Y:S01]  /*294a0*/  ISETP.LT.AND P5, PT, R10, UR11, P0 ;  /* 0x0000000b0a007c0c */ /* 0x000fe200087a1270 */
[----:B------:R-:W0:Y:S01]  /*294b0*/  LDCU UR19, c[0x0][0x3b0] ;  /* 0x00007600ff1377ac */ /* 0x000e220008000800 */
[----:B------:R-:W4:Y:S04]  /*294c0*/  LDL.LU R10, [R1+0x41ec] ;  /* 0x0041ec00010a7983 */ /* 0x000f280000300800 */
[----:B------:R1:W-:Y:S02]  /*294d0*/  STL [R1+0x30], R4 ;  /* 0x0000300401007387 */ /* 0x0003e40000100800 */
[----:B-1----:R-:W-:-:S02]  /*294e0*/  @P6 IMAD.MOV.U32 R4, RZ, RZ, R68 ;  /* 0x000000ffff046224 */ /* 0x002fc400078e0044 */
[----:B------:R-:W4:Y:S04]  /*294f0*/  LDL.LU R68, [R1+0x5f8] ;  /* 0x0005f80001447983 */ /* 0x000f280000300800 */
[----:B---3--:R1:W3:Y:S02]  /*29500*/  @P6 LDG.E.U8 R3, desc[UR16][R4.64] ;  /* 0x0000001004036981 */ /* 0x0082e4000c1e1100 */
[----:B-1----:R-:W-:-:S05]  /*29510*/  SEL R4, R12, R11, !P4 ;  /* 0x0000000b0c047207 */ /* 0x002fca0006000000 */
[----:B------:R-:W-:Y:S01]  /*29520*/  IMAD R4, R4, UR15, RZ ;  /* 0x0000000f04047c24 */ /* 0x000fe2000f8e02ff */
[C---:B--2---:R-:W-:Y:S02]  /*29530*/  SEL R13, R12.reuse, R13, !P4 ;  /* 0x0000000d0c0d7207 */ /* 0x044fe40006000000 */
[----:B------:R-:W-:Y:S02]  /*29540*/  PRMT R21, RZ, 0x7610, R21 ;  /* 0x00007610ff157816 */ /* 0x000fe40000000015 */
[----:B------:R-:W-:Y:S01]  /*29550*/  PRMT R20, RZ, 0x7610, R20 ;  /* 0x00007610ff147816 */ /* 0x000fe20000000014 */
[----:B------:R-:W-:Y:S01]  /*29560*/  IMAD R11, R13, UR18, RZ ;  /* 0x000000120d0b7c24 */ /* 0x000fe2000f8e02ff */
[C---:B------:R-:W-:Y:S02]  /*29570*/  SEL R17, R12.reuse, R17, !P4 ;  /* 0x000000110c117207 */ /* 0x040fe40006000000 */
[C---:B------:R-:W-:Y:S02]  /*29580*/  SEL R16, R12.reuse, R16, !P4 ;  /* 0x000000100c107207 */ /* 0x040fe40006000000 */
[C---:B------:R-:W-:Y:S01]  /*29590*/  SEL R15, R12.reuse, R15, !P4 ;  /* 0x0000000f0c0f7207 */ /* 0x040fe20006000000 */
[----:B---3--:R-:W-:Y:S01]  /*295a0*/  STL [R1+0x1d8], R3 ;  /* 0x0001d80301007387 */ /* 0x008fe20000100800 */
[----:B------:R-:W-:Y:S01]  /*295b0*/  SEL R14, R12, R14, !P4 ;  /* 0x0000000e0c0e7207 */ /* 0x000fe20006000000 */
[----:B------:R-:W-:Y:S01]  /*295c0*/  IMAD R76, R19, UR35, RZ ;  /* 0x00000023134c7c24 */ /* 0x000fe2000f8e02ff */
[----:B------:R-:W-:Y:S01]  /*295d0*/  ISETP.GE.AND P3, PT, R77, RZ, PT ;  /* 0x000000ff4d00720c */ /* 0x000fe20003f66270 */
[----:B------:R-:W2:Y:S01]  /*295e0*/  LDL R5, [R1+0x30f8] ;  /* 0x0030f80001057983 */ /* 0x000ea20000100800 */
[----:B------:R-:W1:Y:S03]  /*295f0*/  LDCU UR18, c[0x0][0x3b0] ;  /* 0x00007600ff1277ac */ /* 0x000e660008000800 */
[----:B------:R-:W3:Y:S01]  /*29600*/  LDL.LU R13, [R1+0x608] ;  /* 0x00060800010d7983 */ /* 0x000ee20000300800 */
[----:B------:R-:W-:Y:S01]  /*29610*/  PRMT R7, RZ, 0x7610, R7 ;  /* 0x00007610ff077816 */ /* 0x000fe20000000007 */
[----:B------:R-:W0:Y:S02]  /*29620*/  LDCU UR15, c[0x0][0x3b0] ;  /* 0x00007600ff0f77ac */ /* 0x000e240008000800 */
[----:B------:R-:W-:Y:S04]  /*29630*/  STL [R1+0x34], R11 ;  /* 0x0000340b01007387 */ /* 0x000fe80000100800 */
[----:B------:R1:W-:Y:S04]  /*29640*/  STL [R1+0x38], R4 ;  /* 0x0000380401007387 */ /* 0x0003e80000100800 */
[----:B-1----:R-:W2:Y:S01]  /*29650*/  LDL R4, [R1+0x2e3c] ;  /* 0x002e3c0001047983 */ /* 0x002ea20000100800 */
[----:B------:R-:W1:Y:S01]  /*29660*/  S2R R3, SR_TID.X ;  /* 0x0000000000037919 */ /* 0x000e620000002100 */
[----:B--2---:R-:W-:-:S04]  /*29670*/  @P5 LOP3.LUT R5, R5, R4, RZ, 0x3c, !PT ;  /* 0x0000000405055212 */ /* 0x004fc800078e3cff */
[----:B------:R-:W-:-:S04]  /*29680*/  @P5 LOP3.LUT R4, R5, R4, RZ, 0x3c, !PT ;  /* 0x0000000405045212 */ /* 0x000fc800078e3cff */
[----:B------:R-:W-:-:S05]  /*29690*/  @P5 LOP3.LUT R5, R5, R4, RZ, 0x3c, !PT ;  /* 0x0000000405055212 */ /* 0x000fca00078e3cff */
[----:B------:R2:W4:Y:S01]  /*296a0*/  @P5 LDG.E.U8 R71, desc[UR16][R4.64] ;  /* 0x0000001004475981 */ /* 0x000522000c1e1100 */
[----:B-1----:R-:W-:-:S04]  /*296b0*/  SHF.R.U32.HI R3, RZ, 0x6, R3 ;  /* 0x00000006ff037819 */ /* 0x002fc80000011603 */
[----:B------:R-:W-:Y:S02]  /*296c0*/  SGXT.U32 R3, R3, 0x1 ;  /* 0x000000010303781a */ /* 0x000fe40000000000 */
[----:B---3--:R-:W-:Y:S02]  /*296d0*/  SEL R13, R12, R13, !P4 ;  /* 0x0000000d0c0d7207 */ /* 0x008fe40006000000 */
[----:B------:R-:W-:-:S03]  /*296e0*/  LOP3.LUT R11, R3, 0x56, RZ, 0xfc, !PT ;  /* 0x00000056030b7812 */ /* 0x000fc600078efcff */
[----:B--2---:R-:W-:Y:S01]  /*296f0*/  IMAD R4, R13, UR14, RZ ;  /* 0x0000000e0d047c24 */ /* 0x004fe2000f8e02ff */
[----:B------:R-:W-:Y:S01]  /*29700*/  ISETP.LT.AND P6, PT, R11, UR11, P0 ;  /* 0x0000000b0b007c0c */ /* 0x000fe200087c1270 */
[----:B------:R-:W-:Y:S01]  /*29710*/  IMAD R77, R18, UR35, RZ ;  /* 0x00000023124d7c24 */ /* 0x000fe2000f8e02ff */
[----:B------:R-:W2:Y:S01]  /*29720*/  LDL.LU R11, [R1+0x41e8] ;  /* 0x0041e800010b7983 */ /* 0x000ea20000300800 */
[----:B------:R-:W-:Y:S01]  /*29730*/  SEL R5, R12, R66, !P4 ;  /* 0x000000420c057207 */ /* 0x000fe20006000000 */
[----:B------:R-:W-:Y:S01]  /*29740*/  IMAD R78, R17, UR35, RZ ;  /* 0x00000023114e7c24 */ /* 0x000fe2000f8e02ff */
[----:B------:R-:W-:Y:S01]  /*29750*/  ISETP.GE.AND P5, PT, R67, RZ, PT ;  /* 0x000000ff4300720c */ /* 0x000fe20003fa6270 */
[----:B------:R-:W3:Y:S01]  /*29760*/  LDL.LU R66, [R1+0x5ec] ;  /* 0x0005ec0001427983 */ /* 0x000ee20000300800 */
[----:B------:R-:W-:Y:S01]  /*29770*/  PRMT R3, RZ, 0x7610, R3 ;  /* 0x00007610ff037816 */ /* 0x000fe20000000003 */
[----:B------:R-:W-:Y:S02]  /*29780*/  IMAD R79, R16, UR35, RZ ;  /* 0x00000023104f7c24 */ /* 0x000fe4000f8e02ff */
[----:B------:R-:W-:Y:S01]  /*29790*/  IMAD R80, R15, UR35, RZ ;  /* 0x000000230f507c24 */ /* 0x000fe2000f8e02ff */
[----:B------:R-:W2:Y:S01]  /*297a0*/  LDL.LU R13, [R1+0x5fc] ;  /* 0x0005fc00010d7983 */ /* 0x000ea20000300800 */
[----:B------:R-:W-:Y:S01]  /*297b0*/  IMAD R81, R14, UR35, RZ ;  /* 0x000000230e517c24 */ /* 0x000fe2000f8e02ff */
[----:B------:R-:W1:Y:S02]  /*297c0*/  LDCU UR35, c[0x0][0x3b0] ;  /* 0x00007600ff2377ac */ /* 0x000e640008000800 */
[----:B------:R0:W-:Y:S01]  /*297d0*/  STL [R1+0x3c], R4 ;  /* 0x00003c0401007387 */ /* 0x0001e20000100800 */
[----:B------:R-:W-:Y:S01]  /*297e0*/  PRMT R19, RZ, 0x7610, R19 ;  /* 0x00007610ff137816 */ /* 0x000fe20000000013 */
[----:B------:R-:W1:Y:S01]  /*297f0*/  LDCU UR14, c[0x0][0x3b0] ;  /* 0x00007600ff0e77ac */ /* 0x000e620008000800 */
[C---:B0-----:R-:W-:Y:S01]  /*29800*/  SEL R4, R12.reuse, R65, !P4 ;  /* 0x000000410c047207 */ /* 0x041fe20006000000 */
[----:B------:R-:W-:Y:S01]  /*29810*/  IMAD R65, R5, UR39, RZ ;  /* 0x0000002705417c24 */ /* 0x000fe2000f8e02ff */
[----:B--2---:R-:W-:Y:S01]  /*29820*/  SEL R13, R12, R13, !P4 ;  /* 0x0000000d0c0d7207 */ /* 0x004fe20006000000 */
[----:B------:R-:W2:Y:S02]  /*29830*/  LDL R5, [R1+0x30e0] ;  /* 0x0030e00001057983 */ /* 0x000ea40000100800 */
[----:B------:R-:W-:Y:S01]  /*29840*/  IMAD R4, R4, UR38, RZ ;  /* 0x0000002604047c24 */ /* 0x000fe2000f8e02ff */
[----:B------:R-:W-:Y:S01]  /*29850*/  PRMT R18, RZ, 0x7610, R18 ;  /* 0x00007610ff127816 */ /* 0x000fe20000000012 */
[----:B------:R-:W0:Y:S01]  /*29860*/  LDCU UR39, c[0x0][0x3b0] ;  /* 0x00007600ff2777ac */ /* 0x000e220008000800 */
[----:B----4-:R4:W-:Y:S01]  /*29870*/  STL [R1+0x1d4], R71 ;  /* 0x0001d44701007387 */ /* 0x0109e20000100800 */
[----:B------:R-:W-:-:S02]  /*29880*/  PRMT R17, RZ, 0x7610, R17 ;  /* 0x00007610ff117816 */ /* 0x000fc40000000011 */
[----:B------:R-:W-:Y:S01]  /*29890*/  PRMT R16, RZ, 0x7610, R16 ;  /* 0x00007610ff107816 */ /* 0x000fe20000000010 */
[----:B------:R-:W0:Y:S01]  /*298a0*/  LDCU UR38, c[0x0][0x3b0] ;  /* 0x00007600ff2677ac */ /* 0x000e220008000800 */
[----:B----4-:R-:W4:Y:S04]  /*298b0*/  LDL.LU R71, [R1+0x5e8] ;  /* 0x0005e80001477983 */ /* 0x010f280000300800 */
[----:B------:R0:W-:Y:S04]  /*298c0*/  STL [R1+0x40], R65 ;  /* 0x0000404101007387 */ /* 0x0001e80000100800 */
[----:B------:R-:W2:Y:S04]  /*298d0*/  LDL R67, [R1+0x30b8] ;  /* 0x0030b80001437983 */ /* 0x000ea80000100800 */
[----:B0-----:R-:W2:Y:S04]  /*298e0*/  LDL R65, [R1+0x30c8] ;  /* 0x0030c80001417983 */ /* 0x001ea80000100800 */
[----:B------:R0:W-:Y:S04]  /*298f0*/  STL [R1+0x44], R4 ;  /* 0x0000440401007387 */ /* 0x0001e80000100800 */
[----:B0-----:R-:W2:Y:S02]  /*29900*/  LDL R4, [R1+0x30d0] ;  /* 0x0030d00001047983 */ /* 0x001ea40000100800 */
[----:B--2---:R-:W-:-:S04]  /*29910*/  @P6 LOP3.LUT R5, R5, R4, RZ, 0x3c, !PT ;  /* 0x0000000405056212 */ /* 0x004fc800078e3cff */
[----:B------:R-:W-:-:S04]  /*29920*/  @P6 LOP3.LUT R4, R5, R4, RZ, 0x3c, !PT ;  /* 0x0000000405046212 */ /* 0x000fc800078e3cff */
[----:B------:R-:W-:-:S05]  /*29930*/  @P6 LOP3.LUT R5, R5, R4, RZ, 0x3c, !PT ;  /* 0x0000000405056212 */ /* 0x000fca00078e3cff */
[----:B------:R0:W2:Y:S04]  /*29940*/  @P6 LDG.E.U8 R3, desc[UR16][R4.64] ;  /* 0x0000001004036981 */ /* 0x0000a8000c1e1100 */
[----:B------:R-:W3:Y:S01]  /*29950*/  LDL.LU R4, [R1+0x5f4] ;  /* 0x0005f40001047983 */ /* 0x000ee20000300800 */
[C---:B0-----:R-:W-:Y:S02]  /*29960*/  SEL R5, R12.reuse, R68, !P4 ;  /* 0x000000440c057207 */ /* 0x041fe40006000000 */
[----:B------:R-:W0:Y:S01]  /*29970*/  S2R R68, SR_TID.X ;  /* 0x0000000000447919 */ /* 0x000e220000002100 */
[----:B--2---:R2:W-:Y:S02]  /*29980*/  STL [R1+0x1cc], R3 ;  /* 0x0001cc0301007387 */ /* 0x0045e40000100800 */
[----:B--2---:R-:W-:Y:S01]  /*29990*/  IMAD R3, R13, UR37, RZ ;  /* 0x000000250d037c24 */ /* 0x004fe2000f8e02ff */
[----:B0-----:R-:W-:Y:S01]  /*299a0*/  SHF.R.U32.HI R68, RZ, 0x6, R68 ;  /* 0x00000006ff447819 */ /* 0x001fe20000011644 */
[----:B------:R-:W2:Y:S01]  /*299b0*/  LDL.LU R13, [R1+0x5f0] ;  /* 0x0005f000010d7983 */ /* 0x000ea20000300800 */
[----:B---3--:R-:W-:Y:S01]  /*299c0*/  SEL R4, R12, R4, !P4 ;  /* 0x000000040c047207 */ /* 0x008fe20006000000 */
[----:B------:R-:W0:Y:S02]  /*299d0*/  LDCU UR37, c[0x0][0x3b0] ;  /* 0x00007600ff2577ac */ /* 0x000e240008000800 */
[----:B------:R3:W-:Y:S02]  /*299e0*/  STL [R1+0x48], R3 ;  /* 0x0000480301007387 */ /* 0x0007e40000100800 */
[----:B---3--:R-:W-:-:S02]  /*299f0*/  IMAD.MOV.U32 R3, RZ, RZ, R86 ;  /* 0x000000ffff037224 */ /* 0x008fc400078e0056 */
[----:B------:R-:W-:Y:S01]  /*29a00*/  IMAD R86, R5, UR9, RZ ;  /* 0x0000000905567c24 */ /* 0x000fe2000f8e02ff */
[----:B------:R-:W-:Y:S01]  /*29a10*/  PRMT R15, RZ, 0x7610, R15 ;  /* 0x00007610ff0f7816 */ /* 0x000fe2000000000f */
[----:B------:R-:W-:Y:S01]  /*29a20*/  IMAD.MOV.U32 R5, RZ, RZ, R3 ;  /* 0x000000ffff057224 */ /* 0x000fe200078e0003 */
[----:B------:R3:W-:Y:S01]  /*29a30*/  STL [R1+0x150], R3 ;  /* 0x0001500301007387 */ /* 0x0007e20000100800 */
[----:B------:R-:W-:Y:S01]  /*29a40*/  VIADD R68, R68, 0x5e ;  /* 0x0000005e44447836 */ /* 0x000fe20000000000 */
[----:B------:R-:W-:Y:S01]  /*29a50*/  PRMT R14, RZ, 0x7610, R14 ;  /* 0x00007610ff0e7816 */ /* 0x000fe2000000000e */
[----:B------:R-:W-:Y:S01]  /*29a60*/  IMAD R4, R4, UR5, RZ ;  /* 0x0000000504047c24 */ /* 0x000fe2000f8e02ff */
[----:B------:R-:W0:Y:S01]  /*29a70*/  LDCU UR9, c[0x0][0x3b0] ;  /* 0x00007600ff0977ac */ /* 0x000e220008000800 */
[----:B------:R-:W-:Y:S01]  /*29a80*/  @!P5 IMAD.MOV R5, RZ, RZ, -R5 ;  /* 0x000000ffff05d224 */ /* 0x000fe200078e0a05 */
[----:B------:R-:W0:Y:S01]  /*29a90*/  LDCU UR5, c[0x0][0x3b0] ;  /* 0x00007600ff0577ac */ /* 0x000e220008000800 */
[----:B---3--:R-:W3:Y:S03]  /*29aa0*/  S2R R3, SR_TID.X ;  /* 0x0000000000037919 */ /* 0x008ee60000002100 */
[----:B------:R-:W-:Y:S01]  /*29ab0*/  @!P5 STL [R1+0x150], R5 ;  /* 0x000150050100d387 */ /* 0x000fe20000100800 */
[----:B------:R-:W-:-:S03]  /*29ac0*/  ISETP.LT.AND P5, PT, R68, UR11, P0 ;  /* 0x0000000b44007c0c */ /* 0x000fc600087a1270 */
[----:B------:R-:W4:Y:S04]  /*29ad0*/  LDL.LU R68, [R1+0x5dc] ;  /* 0x0005dc0001447983 */ /* 0x000f280000300800 */
[----:B------:R0:W-:Y:S02]  /*29ae0*/  STL [R1+0x4c], R4 ;  /* 0x00004c0401007387 */ /* 0x0001e40000100800 */
[----:B0-----:R-:W-:Y:S02]  /*29af0*/  SEL R4, R12, R66, !P4 ;  /* 0x000000420c047207 */ /* 0x001fe40006000000 */
[----:B---3--:R-:W-:-:S04]  /*29b00*/  SHF.R.U32.HI R3, RZ, 0x6, R3 ;  /* 0x00000006ff037819 */ /* 0x008fc80000011603 */
[----:B------:R-:W-:Y:S01]  /*29b10*/  SGXT.U32 R3, R3, 0x1 ;  /* 0x000000010303781a */ /* 0x000fe20000000000 */
[----:B------:R-:W-:Y:S01]  /*29b20*/  IMAD R4, R4, UR74, RZ ;  /* 0x0000004a04047c24 */ /* 0x000fe2000f8e02ff */
[----:B------:R-:W0:Y:S01]  /*29b30*/  LDCU UR74, c[0x0][0x3b0] ;  /* 0x00007600ff4a77ac */ /* 0x000e220008000800 */
[C---:B--2---:R-:W-:Y:S02]  /*29b40*/  SEL R5, R12.reuse, R13, !P4 ;  /* 0x0000000d0c057207 */ /* 0x044fe40006000000 */
[----:B------:R-:W-:Y:S02]  /*29b50*/  LOP3.LUT R13, R3, 0x66, RZ, 0xfc, !PT ;  /* 0x00000066030d7812 */ /* 0x000fe400078efcff */
[----:B------:R-:W2:Y:S01]  /*29b60*/  LDL.LU R3, [R1+0x5e4] ;  /* 0x0005e40001037983 */ /* 0x000ea20000300800 */
[----:B------:R-:W-:Y:S01]  /*29b70*/  IMAD R5, R5, UR75, RZ ;  /* 0x0000004b05057c24 */ /* 0x000fe2000f8e02ff */
[----:B------:R-:W-:Y:S01]  /*29b80*/  ISETP.LT.AND P6, PT, R13, UR11, P0 ;  /* 0x0000000b0d007c0c */ /* 0x000fe200087c1270 */
[----:B------:R-:W3:Y:S01]  /*29b90*/  LDCU UR75, c[0x0][0x3b0] ;  /* 0x00007600ff4b77ac */ /* 0x000ee20008000800 */
[----:B------:R-:W3:Y:S01]  /*29ba0*/  LDL.LU R66, [R1+0x5d8] ;  /* 0x0005d80001427983 */ /* 0x000ee20000300800 */
[----:B----4-:R-:W-:-:S03]  /*29bb0*/  SEL R13, R12, R71, !P4 ;  /* 0x000000470c0d7207 */ /* 0x010fc60006000000 */
[----:B------:R4:W-:Y:S04]  /*29bc0*/  STL [R1+0x50], R5 ;  /* 0x0000500501007387 */ /* 0x0009e80000100800 */
[----:B------:R-:W3:Y:S04]  /*29bd0*/  LDL.LU R71, [R1+0x5d4] ;  /* 0x0005d40001477983 */ /* 0x000ee80000300800 */
[----:B------:R0:W-:Y:S01]  /*29be0*/  STL [R1+0x54], R4 ;  /* 0x0000540401007387 */ /* 0x0001e20000100800 */
[----:B----4-:R-:W-:Y:S02]  /*29bf0*/  @P5 IMAD.MOV.U32 R5, RZ, RZ, R67 ;  /* 0x000000ffff055224 */ /* 0x010fe400078e0043 */
[----:B0-----:R-:W-:-:S05]  /*29c00*/  @P5 IMAD.MOV.U32 R4, RZ, RZ, R65 ;  /* 0x000000ffff045224 */ /* 0x001fca00078e0041 */
[----:B------:R2:W4:Y:S04]  /*29c10*/  @P5 LDG.E.U8 R59, desc[UR16][R4.64] ;  /* 0x00000010043b5981 */ /* 0x000528000c1e1100 */
[----:B------:R-:W3:Y:S01]  /*29c20*/  LDL R5, [R1+0x30a0] ;  /* 0x0030a00001057983 */ /* 0x000ee20000100800 */
[----:B------:R-:W0:Y:S03]  /*29c30*/  S2R R65, SR_TID.X ;  /* 0x0000000000417919 */ /* 0x000e260000002100 */
[----:B------:R-:W3:Y:S01]  /*29c40*/  LDL.LU R67, [R1+0x924] ;  /* 0x0009240001437983 */ /* 0x000ee20000300800 */
[----:B--2---:R-:W-:Y:S01]  /*29c50*/  SEL R4, R12, R3, !P4 ;  /* 0x000000030c047207 */ /* 0x004fe20006000000 */
[----:B------:R-:W-:Y:S01]  /*29c60*/  IMAD R3, R13, UR73, RZ ;  /* 0x000000490d037c24 */ /* 0x000fe2000f8e02ff */
[----:B------:R-:W2:Y:S03]  /*29c70*/  LDCU UR73, c[0x0][0x3b0] ;  /* 0x00007600ff4977ac */ /* 0x000ea60008000800 */
[----:B------:R-:W-:Y:S01]  /*29c80*/  IMAD R4, R4, UR72, RZ ;  /* 0x0000004804047c24 */ /* 0x000fe2000f8e02ff */
[----:B------:R-:W0:Y:S01]  /*29c90*/  LDCU UR72, c[0x0][0x3b0] ;  /* 0x00007600ff4877ac */ /* 0x000e220008000800 */
[----:B----4-:R4:W-:Y:S04]  /*29ca0*/  STL [R1+0x1c8], R59 ;  /* 0x0001c83b01007387 */ /* 0x0109e80000100800 */
[----:B----4-:R-:W4:Y:S04]  /*29cb0*/  LDL.LU R59, [R1+0x5d0] ;  /* 0x0005d000013b7983 */ /* 0x010f280000300800 */
[----:B------:R-:W2:Y:S04]  /*29cc0*/  LDL.LU R13, [R1+0x5e0] ;  /* 0x0005e000010d7983 */ /* 0x000ea80000300800 */
[----:B------:R0:W-:Y:S02]  /*29cd0*/  STL [R1+0x58], R3 ;  /* 0x0000580301007387 */ /* 0x0001e40000100800 */
[----:B0-----:R-:W-:-:S02]  /*29ce0*/  SHF.R.U32.HI R3, RZ, 0x6, R65 ;  /* 0x00000006ff037819 */ /* 0x001fc40000011641 */
[----:B------:R-:W4:Y:S04]  /*29cf0*/  LDL.LU R65, [R1+0x5cc] ;  /* 0x0005cc0001417983 */ /* 0x000f280000300800 */
[----:B------:R0:W-:Y:S02]  /*29d00*/  STL [R1+0x5c], R4 ;  /* 0x00005c0401007387 */ /* 0x0001e40000100800 */
[----:B0-----:R-:W-:Y:S02]  /*29d10*/  @P6 IMAD.MOV.U32 R4, RZ, RZ, R56 ;  /* 0x000000ffff046224 */ /* 0x001fe400078e0038 */
[----:B------:R-:W-:Y:S01]  /*29d20*/  VIADD R3, R3, 0x6e ;  /* 0x0000006e03037836 */ /* 0x000fe20000000000 */
[----:B------:R-:W4:Y:S04]  /*29d30*/  LDL.LU R56, [R1+0x5c8] ;  /* 0x0005c80001387983 */ /* 0x000f280000300800 */
[----:B---3--:R0:W3:Y:S01]  /*29d40*/  @P6 LDG.E.U8 R2, desc[UR16][R4.64] ;  /* 0x0000001004026981 */ /* 0x0080e2000c1e1100 */
[----:B------:R-:W-:-:S02]  /*29d50*/  ISETP.LT.AND P5, PT, R3, UR11, P0 ;  /* 0x0000000b03007c0c */ /* 0x000fc400087a1270 */
[----:B------:R-:W1:Y:S01]  /*29d60*/  S2R R3, SR_TID.X ;  /* 0x0000000000037919 */ /* 0x000e620000002100 */
[----:B0-----:R-:W-:-:S05]  /*29d70*/  SEL R4, R12, R68, !P4 ;  /* 0x000000440c047207 */ /* 0x001fca0006000000 */
[----:B------:R-:W-:Y:S01]  /*29d80*/  IMAD R4, R4, UR70, RZ ;  /* 0x0000004604047c24 */ /* 0x000fe2000f8e02ff */
[----:B------:R-:W0:Y:S01]  /*29d90*/  LDCU UR70, c[0x0][0x3b0] ;  /* 0x00007600ff4677ac */ /* 0x000e220008000800 */
[----:B-1----:R-:W-:-:S04]  /*29da0*/  SHF.R.U32.HI R3, RZ, 0x6, R3 ;  /* 0x00000006ff037819 */ /* 0x002fc80000011603 */
[----:B------:R-:W-:Y:S02]  /*29db0*/  SGXT.U32 R3, R3, 0x1 ;  /* 0x000000010303781a */ /* 0x000fe40000000000 */
[----:B--2---:R-:W-:-:S05]  /*29dc0*/  SEL R13, R12, R13, !P4 ;  /* 0x0000000d0c0d7207 */ /* 0x004fca0006000000 */
[----:B------:R-:W-:Y:S01]  /*29dd0*/  IMAD R5, R13, UR71, RZ ;  /* 0x000000470d057c24 */ /* 0x000fe2000f8e02ff */
[----:B---3--:R-:W-:Y:S01]  /*29de0*/  STL [R1+0x1c0], R2 ;  /* 0x0001c00201007387 */ /* 0x008fe20000100800 */
[----:B------:R-:W-:Y:S01]  /*29df0*/  SEL R13, R12, R66, !P4 ;  /* 0x000000420c0d7207 */ /* 0x000fe20006000000 */
[----:B------:R-:W1:Y:S02]  /*29e00*/  LDCU UR71, c[0x0][0x3b0] ;  /* 0x00007600ff4777ac */ /* 0x000e640008000800 */
[----:B------:R-:W2:Y:S04]  /*29e10*/  LDL.LU R68, [R1+0x5c4] ;  /* 0x0005c40001447983 */ /* 0x000ea80000300800 */
[----:B------:R3:W-:Y:S04]  /*29e20*/  STL [R1+0x60], R5 ;  /* 0x0000600501007387 */ /* 0x0007e80000100800 */
[----:B------:R0:W-:Y:S04]  /*29e30*/  STL [R1+0x64], R4 ;  /* 0x0000640401007387 */ /* 0x0001e80000100800 */
[----:B------:R-:W2:Y:S01]  /*29e40*/  LDL.LU R66, [R1+0x5c0] ;  /* 0x0005c00001427983 */ /* 0x000ea20000300800 */
[----:B---3--:R-:W-:-:S04]  /*29e50*/  LOP3.LUT R5, R3, 0x76, RZ, 0xfc, !PT ;  /* 0x0000007603057812 */ /* 0x008fc800078efcff */
[----:B------:R-:W-:Y:S01]  /*29e60*/  ISETP.LT.AND P6, PT, R5, UR11, P0 ;  /* 0x0000000b05007c0c */ /* 0x000fe200087c1270 */
[----:B0-----:R-:W-:Y:S02]  /*29e70*/  @P5 IMAD.MOV.U32 R4, RZ, RZ, R72 ;  /* 0x000000ffff045224 */ /* 0x001fe400078e0048 */
[----:B------:R-:W-:-:S05]  /*29e80*/  @P5 IMAD.MOV.U32 R5, RZ, RZ, R73 ;  /* 0x000000ffff055224 */ /* 0x000fca00078e0049 */
[----:B------:R0:W3:Y:S02]  /*29e90*/  @P5 LDG.E.U8 R54, desc[UR16][R4.64] ;  /* 0x0000001004365981 */ /* 0x0000e4000c1e1100 */
[----:B0-----:R-:W-:Y:S01]  /*29ea0*/  IMAD R4, R13, UR69, RZ ;  /* 0x000000450d047c24 */ /* 0x001fe2000f8e02ff */
[C---:B------:R-:W-:Y:S01]  /*29eb0*/  SEL R5, R12.reuse, R71, !P4 ;  /* 0x000000470c057207 */ /* 0x040fe20006000000 */
[----:B------:R-:W0:Y:S01]  /*29ec0*/  S2R R2, SR_TID.X ;  /* 0x0000000000027919 */ /* 0x000e220000002100 */
[----:B----4-:R-:W-:Y:S01]  /*29ed0*/  SEL R13, R12, R65, !P4 ;  /* 0x000000410c0d7207 */ /* 0x010fe20006000000 */
[----:B------:R-:W4:Y:S02]  /*29ee0*/  LDCU UR69, c[0x0][0x3b0] ;  /* 0x00007600ff4577ac */ /* 0x000f240008000800 */
[----:B------:R-:W-:Y:S01]  /*29ef0*/  IMAD R5, R5, UR68, RZ ;  /* 0x0000004405057c24 */ /* 0x000fe2000f8e02ff */
[----:B------:R-:W-:Y:S01]  /*29f00*/  ISETP.GE.AND P5, PT, R67, RZ, PT ;  /* 0x000000ff4300720c */ /* 0x000fe20003fa6270 */
[----:B---3--:R3:W-:Y:S01]  /*29f10*/  STL [R1+0x1bc], R54 ;  /* 0x0001bc3601007387 */ /* 0x0087e20000100800 */
[----:B0-----:R-:W-:Y:S01]  /*29f20*/  LOP3.LUT R2, R2, 0x7f, RZ, 0xc0, !PT ;  /* 0x0000007f02027812 */ /* 0x001fe200078ec0ff */
[----:B------:R-:W0:Y:S02]  /*29f30*/  LDCU UR68, c[0x0][0x3b0] ;  /* 0x00007600ff4477ac */ /* 0x000e240008000800 */
[----:B---3--:R-:W3:Y:S04]  /*29f40*/  LDL.LU R54, [R1+0x5bc] ;  /* 0x0005bc0001367983 */ /* 0x008ee80000300800 */
[----:B------:R0:W-:Y:S02]  /*29f50*/  STL [R1+0x68], R4 ;  /* 0x0000680401007387 */ /* 0x0001e40000100800 */
[----:B0-----:R-:W-:-:S02]  /*29f60*/  SEL R4, R12, R59, !P4 ;  /* 0x0000003b0c047207 */ /* 0x001fc40006000000 */
[----:B------:R-:W3:Y:S03]  /*29f70*/  LDL.LU R59, [R1+0x5b8] ;  /* 0x0005b800013b7983 */ /* 0x000ee60000300800 */
[----:B------:R-:W-:Y:S01]  /*29f80*/  IMAD R65, R4, UR67, RZ ;  /* 0x0000004304417c24 */ /* 0x000fe2000f8e02ff */
[----:B------:R0:W-:Y:S01]  /*29f90*/  STL [R1+0x6c], R5 ;  /* 0x00006c0501007387 */ /* 0x0001e20000100800 */
[----:B------:R-:W-:Y:S01]  /*29fa0*/  @P6 IMAD.MOV.U32 R4, RZ, RZ, R69 ;  /* 0x000000ffff046224 */ /* 0x000fe200078e0045 */
[----:B------:R-:W1:Y:S01]  /*29fb0*/  LDCU UR67, c[0x0][0x3b0] ;  /* 0x00007600ff4377ac */ /* 0x000e620008000800 */
[----:B0-----:R-:W-:-:S05]  /*29fc0*/  @P6 IMAD.MOV.U32 R5, RZ, RZ, R70 ;  /* 0x000000ffff056224 */ /* 0x001fca00078e0046 */
[----:B------:R0:W3:Y:S02]  /*29fd0*/  @P6 LDG.E.U8 R64, desc[UR16][R4.64] ;  /* 0x0000001004406981 */ /* 0x0000e4000c1e1100 */
[----:B0-----:R-:W-:Y:S02]  /*29fe0*/  SEL R5, R12, R56, !P4 ;  /* 0x000000380c057207 */ /* 0x001fe40006000000 */
[----:B------:R-:W0:Y:S01]  /*29ff0*/  S2R R56, SR_TID.X ;  /* 0x0000000000387919 */ /* 0x000e220000002100 */
[----:B------:R-:W-:Y:S01]  /*2a000*/  IMAD R4, R13, UR66, RZ ;  /* 0x000000420d047c24 */ /* 0x000fe2000f8e02ff */
[----:B------:R1:W-:Y:S01]  /*2a010*/  STL [R1+0x70], R65 ;  /* 0x0000704101007387 */ /* 0x0003e20000100800 */
[----:B------:R-:W-:Y:S01]  /*2a020*/  IMAD.MOV.U32 R67, RZ, RZ, R87 ;  /* 0x000000ffff437224 */ /* 0x000fe200078e0057 */
[----:B------:R-:W-:Y:S01]  /*2a030*/  LOP3.LUT R13, R3, 0x86, RZ, 0xfc, !PT ;  /* 0x00000086030d7812 */ /* 0x000fe200078efcff */
[----:B------:R-:W0:Y:S01]  /*2a040*/  LDCU UR66, c[0x0][0x3b0] ;  /* 0x00007600ff4277ac */ /* 0x000e220008000800 */
[----:B-1----:R-:W4:Y:S01]  /*2a050*/  LDL.LU R65, [R1+0x5b4] ;  /* 0x0005b40001417983 */ /* 0x002f220000300800 */
[----:B------:R-:W-:-:S02]  /*2a060*/  @!P5 IMAD.MOV R67, RZ, RZ, -R67 ;  /* 0x000000ffff43d224 */ /* 0x000fc400078e0a43 */
[----:B------:R-:W-:Y:S01]  /*2a070*/  IMAD R87, R5, UR65, RZ ;  /* 0x0000004105577c24 */ /* 0x000fe2000f8e02ff */
[----:B--2---:R-:W-:Y:S01]  /*2a080*/  SEL R5, R12, R66, !P4 ;  /* 0x000000420c057207 */ /* 0x004fe20006000000 */
[----:B------:R-:W1:Y:S01]  /*2a090*/  LDCU UR65, c[0x0][0x3b0] ;  /* 0x00007600ff4177ac */ /* 0x000e620008000800 */
[----:B0-----:R-:W-:-:S05]  /*2a0a0*/  SHF.R.U32.HI R56, RZ, 0x6, R56 ;  /* 0x00000006ff387819 */ /* 0x001fca0000011638 */
[----:B------:R-:W-:-:S05]  /*2a0b0*/  VIADD R56, R56, 0x7e ;  /* 0x0000007e38387836 */ /* 0x000fca0000000000 */
[----:B------:R-:W-:Y:S01]  /*2a0c0*/  ISETP.LT.AND P5, PT, R56, UR11, P0 ;  /* 0x0000000b38007c0c */ /* 0x000fe200087a1270 */
[----:B------:R-:W-:Y:S01]  /*2a0d0*/  IMAD R5, R5, UR63, RZ ;  /* 0x0000003f05057c24 */ /* 0x000fe2000f8e02ff */
[----:B------:R-:W-:Y:S01]  /*2a0e0*/  ISETP.LT.AND P6, PT, R13, UR11, P0 ;  /* 0x0000000b0d007c0c */ /* 0x000fe200087c1270 */
[----:B------:R-:W0:Y:S01]  /*2a0f0*/  LDCU UR63, c[0x0][0x3b0] ;  /* 0x00007600ff3f77ac */ /* 0x000e220008000800 */
[----:B---3--:R2:W-:Y:S04]  /*2a100*/  STL [R1+0x1b8], R64 ;  /* 0x0001b84001007387 */ /* 0x0085e80000100800 */
[----:B--2---:R-:W2:Y:S04]  /*2a110*/  LDL.LU R64, [R1+0x5b0] ;  /* 0x0005b00001407983 */ /* 0x004ea80000300800 */
[----:B------:R3:W-:Y:S04]  /*2a120*/  STL [R1+0x74], R4 ;  /* 0x0000740401007387 */ /* 0x0007e80000100800 */
[----:B------:R-:W2:Y:S01]  /*2a130*/  LDL.LU R56, [R1+0x5ac] ;  /* 0x0005ac0001387983 */ /* 0x000ea20000300800 */
[----:B---3--:R-:W-:-:S03]  /*2a140*/  SEL R4, R12, R68, !P4 ;  /* 0x000000440c047207 */ /* 0x008fc60006000000 */
[----:B------:R-:W-:Y:S02]  /*2a150*/  STL [R1+0x14c], R67 ;  /* 0x00014c4301007387 */ /* 0x000fe40000100800 */
[----:B------:R-:W-:Y:S01]  /*2a160*/  IMAD R4, R4, UR64, RZ ;  /* 0x0000004004047c24 */ /* 0x000fe2000f8e02ff */
[C---:B------:R-:W-:Y:S01]  /*2a170*/  SEL R13, R12.reuse, R59, !P4 ;  /* 0x0000003b0c0d7207 */ /* 0x040fe20006000000 */
[----:B------:R-:W3:Y:S03]  /*2a180*/  LDCU UR64, c[0x0][0x3b0] ;  /* 0x00007600ff4077ac */ /* 0x000ee60008000800 */
[----:B------:R0:W-:Y:S02]  /*2a190*/  STL [R1+0x78], R4 ;  /* 0x0000780401007387 */ /* 0x0001e40000100800 */
[----:B0-----:R-:W-:Y:S02]  /*2a1a0*/  SEL R4, R12, R54, !P4 ;  /* 0x000000360c047207 */ /* 0x001fe40006000000 */
[----:B------:R-:W3:Y:S03]  /*2a1b0*/  LDL.LU R54, [R1+0x5a8] ;  /* 0x0005a80001367983 */ /* 0x000ee60000300800 */
[----:B------:R-:W-:Y:S01]  /*2a1c0*/  IMAD R4, R4, UR62, RZ ;  /* 0x0000003e04047c24 */ /* 0x000fe2000f8e02ff */
[----:B------:R0:W-:Y:S01]  /*2a1d0*/  STL [R1+0x7c], R5 ;  /* 0x00007c0501007387 */ /* 0x0001e20000100800 */
[----:B------:R-:W1:Y:S03]  /*2a1e0*/  LDCU UR62, c[0x0][0x3b0] ;  /* 0x00007600ff3e77ac */ /* 0x000e660008000800 */
[----:B------:R-:W3:Y:S04]  /*2a1f0*/  LDL.LU R59, [R1+0x5a4] ;  /* 0x0005a400013b7983 */ /* 0x000ee80000300800 */
[----:B------:R4:W-:Y:S01]  /*2a200*/  STL [R1+0x80], R4 ;  /* 0x0000800401007387 */ /* 0x0009e20000100800 */
[----:B0-----:R-:W-:-:S03]  /*2a210*/  @P5 IMAD.MOV.U32 R5, RZ, RZ, R58 ;  /* 0x000000ffff055224 */ /* 0x001fc600078e003a */
[----:B------:R-:W3:Y:S01]  /*2a220*/  LDL.LU R58, [R1+0x944] ;  /* 0x00094400013a7983 */ /* 0x000ee20000300800 */
[----:B----4-:R-:W-:-:S05]  /*2a230*/  @P5 IMAD.MOV.U32 R4, RZ, RZ, R57 ;  /* 0x000000ffff045224 */ /* 0x010fca00078e0039 */
[----:B------:R0:W4:Y:S01]  /*2a240*/  @P5 LDG.E.U8 R48, desc[UR16][R4.64] ;  /* 0x0000001004305981 */ /* 0x000122000c1e1100 */
[----:B------:R-:W1:Y:S01]  /*2a250*/  S2R R57, SR_TID.X ;  /* 0x0000000000397919 */ /* 0x000e620000002100 */
[----:B0-----:R-:W-:Y:S01]  /*2a260*/  SEL R4, R12, R65, !P4 ;  /* 0x000000410c047207 */ /* 0x001fe20006000000 */
[----:B------:R-:W-:Y:S01]  /*2a270*/  IMAD R5, R13, UR61, RZ ;  /* 0x0000003d0d057c24 */ /* 0x000fe2000f8e02ff */
[----:B------:R-:W0:Y:S01]  /*2a280*/  LDCU UR61, c[0x0][0x3b0] ;  /* 0x00007600ff3d77ac */ /* 0x000e220008000800 */
[----:B-1----:R-:W-:-:S05]  /*2a290*/  SHF.R.U32.HI R65, RZ, 0x6, R57 ;  /* 0x00000006ff417819 */ /* 0x002fca0000011639 */
[----:B------:R-:W-:-:S05]  /*2a2a0*/  VIADD R65, R65, 0x8e ;  /* 0x0000008e41417836 */ /* 0x000fca0000000000 */
[----:B------:R-:W-:Y:S02]  /*2a2b0*/  ISETP.LT.AND P5, PT, R65, UR11, P0 ;  /* 0x0000000b41007c0c */ /* 0x000fe400087a1270 */
[----:B--2---:R-:W-:Y:S01]  /*2a2c0*/  SEL R13, R12, R64, !P4 ;  /* 0x000000400c0d7207 */ /* 0x004fe20006000000 */
[----:B------:R-:W-:Y:S01]  /*2a2d0*/  IMAD R64, R4, UR60, RZ ;  /* 0x0000003c04407c24 */ /* 0x000fe2000f8e02ff */
[----:B------:R-:W1:Y:S01]  /*2a2e0*/  LDCU UR60, c[0x0][0x3b0] ;  /* 0x00007600ff3c77ac */ /* 0x000e620008000800 */
[----:B------:R-:W-:Y:S01]  /*2a2f0*/  @P6 IMAD.MOV.U32 R4, RZ, RZ, R45 ;  /* 0x000000ffff046224 */ /* 0x000fe200078e002d */
[----:B----4-:R2:W-:Y:S04]  /*2a300*/  STL [R1+0x1b0], R48 ;  /* 0x0001b03001007387 */ /* 0x0105e80000100800 */
[----:B--2---:R-:W2:Y:S04]  /*2a310*/  LDL.LU R48, [R1+0x5a0] ;  /* 0x0005a00001307983 */ /* 0x004ea80000300800 */
[----:B------:R4:W-:Y:S04]  /*2a320*/  STL [R1+0x84], R5 ;  /* 0x0000840501007387 */ /* 0x0009e80000100800 */
[----:B------:R-:W2:Y:S01]  /*2a330*/  LDL.LU R57, [R1+0x59c] ;  /* 0x00059c0001397983 */ /* 0x000ea20000300800 */
[----:B----4-:R-:W-:-:S03]  /*2a340*/  @P6 IMAD.MOV.U32 R5, RZ, RZ, R63 ;  /* 0x000000ffff056224 */ /* 0x010fc600078e003f */
[----:B------:R-:W-:Y:S04]  /*2a350*/  STL [R1+0x88], R64 ;  /* 0x0000884001007387 */ /* 0x000fe80000100800 */
[----:B------:R4:W2:Y:S04]  /*2a360*/  @P6 LDG.E.U8 R62, desc[UR16][R4.64] ;  /* 0x00000010043e6981 */ /* 0x0008a8000c1e1100 */
[----:B------:R-:W2:Y:S01]  /*2a370*/  LDL.LU R45, [R1+0x598] ;  /* 0x00059800012d7983 */ /* 0x000ea20000300800 */
[----:B----4-:R-:W-:Y:S01]  /*2a380*/  SEL R4, R12, R56, !P4 ;  /* 0x000000380c047207 */ /* 0x010fe20006000000 */
[----:B------:R-:W-:-:S02]  /*2a390*/  IMAD R5, R13, UR59, RZ ;  /* 0x0000003b0d057c24 */ /* 0x000fc4000f8e02ff */
[----:B------:R-:W4:Y:S02]  /*2a3a0*/  LDL.LU R56, [R1+0x594] ;  /* 0x0005940001387983 */ /* 0x000f240000300800 */
[----:B------:R-:W-:Y:S02]  /*2a3b0*/  IMAD R4, R4, UR58, RZ ;  /* 0x0000003a04047c24 */ /* 0x000fe4000f8e02ff */
[----:B------:R0:W-:Y:S01]  /*2a3c0*/  STL [R1+0x8c], R5 ;  /* 0x00008c0501007387 */ /* 0x0001e20000100800 */
[----:B---3--:R-:W-:Y:S01]  /*2a3d0*/  SEL R13, R12, R54, !P4 ;  /* 0x000000360c0d7207 */ /* 0x008fe20006000000 */
[----:B------:R-:W3:Y:S02]  /*2a3e0*/  LDCU UR59, c[0x0][0x3b0] ;  /* 0x00007600ff3b77ac */ /* 0x000ee40008000800 */
[----:B------:R1:W-:Y:S01]  /*2a3f0*/  STL [R1+0x90], R4 ;  /* 0x0000900401007387 */ /* 0x0003e20000100800 */
[----:B------:R-:W2:Y:S03]  /*2a400*/  LDCU UR58, c[0x0][0x3b0] ;  /* 0x00007600ff3a77ac */ /* 0x000ea60008000800 */
[----:B------:R-:W3:Y:S01]  /*2a410*/  LDL.LU R54, [R1+0x590] ;  /* 0x0005900001367983 */ /* 0x000ee20000300800 */
[----:B0-----:R-:W-:-:S04]  /*2a420*/  LOP3.LUT R5, R3, 0x96, RZ, 0xfc, !PT ;  /* 0x0000009603057812 */ /* 0x001fc800078efcff */
[----:B------:R-:W-:Y:S01]  /*2a430*/  ISETP.LT.AND P6, PT, R5, UR11, P0 ;  /* 0x0000000b05007c0c */ /* 0x000fe200087c1270 */
[----:B-1----:R-:W-:Y:S02]  /*2a440*/  @P5 IMAD.MOV.U32 R4, RZ, RZ, R60 ;  /* 0x000000ffff045224 */ /* 0x002fe400078e003c */
[----:B------:R-:W-:-:S05]  /*2a450*/  @P5 IMAD.MOV.U32 R5, RZ, RZ, R61 ;  /* 0x000000ffff055224 */ /* 0x000fca00078e003d */
[----:B------:R0:W3:Y:S02]  /*2a460*/  @P5 LDG.E.U8 R42, desc[UR16][R4.64] ;  /* 0x00000010042a5981 */ /* 0x0000e4000c1e1100 */
[----:B0-----:R-:W-:Y:S01]  /*2a470*/  IMAD R4, R13, UR57, RZ ;  /* 0x000000390d047c24 */ /* 0x001fe2000f8e02ff */
[----:B------:R-:W-:Y:S01]  /*2a480*/  SEL R5, R12, R59, !P4 ;  /* 0x0000003b0c057207 */ /* 0x000fe20006000000 */
[----:B------:R-:W0:Y:S04]  /*2a490*/  LDCU UR57, c[0x0][0x3b0] ;  /* 0x00007600ff3977ac */ /* 0x000e280008000800 */
[----:B------:R-:W-:Y:S01]  /*2a4a0*/  IMAD R5, R5, UR56, RZ ;  /* 0x0000003805057c24 */ /* 0x000fe2000f8e02ff */
[----:B------:R-:W-:Y:S01]  /*2a4b0*/  ISETP.GE.AND P5, PT, R58, RZ, PT ;  /* 0x000000ff3a00720c */ /* 0x000fe20003fa6270 */
[----:B------:R-:W1:Y:S01]  /*2a4c0*/  LDCU UR56, c[0x0][0x3b0] ;  /* 0x00007600ff3877ac */ /* 0x000e620008000800 */
[C---:B--2---:R-:W-:Y:S01]  /*2a4d0*/  SEL R13, R12.reuse, R57, !P4 ;  /* 0x000000390c0d7207 */ /* 0x044fe20006000000 */
[----:B---3--:R2:W-:Y:S04]  /*2a4e0*/  STL [R1+0x1a0], R42 ;  /* 0x0001a02a01007387 */ /* 0x0085e80000100800 */
[----:B--2---:R-:W2:Y:S04]  /*2a4f0*/  LDL.LU R42, [R1+0x58c] ;  /* 0x00058c00012a7983 */ /* 0x004ea80000300800 */
[----:B------:R3:W-:Y:S02]  /*2a500*/  STL [R1+0x94], R4 ;  /* 0x0000940401007387 */ /* 0x0007e40000100800 */
[----:B---3--:R-:W-:-:S02]  /*2a510*/  SEL R4, R12, R48, !P4 ;  /* 0x000000300c047207 */ /* 0x008fc40006000000 */
[----:B------:R-:W3:Y:S03]  /*2a520*/  LDL.LU R48, [R1+0x588] ;  /* 0x0005880001307983 */ /* 0x000ee60000300800 */
[----:B------:R-:W-:Y:S01]  /*2a530*/  IMAD R57, R4, UR55, RZ ;  /* 0x0000003704397c24 */ /* 0x000fe2000f8e02ff */
[----:B------:R0:W-:Y:S01]  /*2a540*/  STL [R1+0x98], R5 ;  /* 0x0000980501007387 */ /* 0x0001e20000100800 */
[----:B------:R-:W-:Y:S01]  /*2a550*/  @P6 IMAD.MOV.U32 R4, RZ, RZ, R53 ;  /* 0x000000ffff046224 */ /* 0x000fe200078e0035 */
[----:B------:R-:W1:Y:S01]  /*2a560*/  LDCU UR55, c[0x0][0x3b0] ;  /* 0x00007600ff3777ac */ /* 0x000e620008000800 */
[----:B0-----:R-:W-:-:S05]  /*2a570*/  @P6 IMAD.MOV.U32 R5, RZ, RZ, R55 ;  /* 0x000000ffff056224 */ /* 0x001fca00078e0037 */
[----:B------:R0:W2:Y:S02]  /*2a580*/  @P6 LDG.E.U8 R52, desc[UR16][R4.64] ;  /* 0x0000001004346981 */ /* 0x0000a4000c1e1100 */
[----:B0-----:R-:W-:Y:S02]  /*2a590*/  SEL R5, R12, R45, !P4 ;  /* 0x0000002d0c057207 */ /* 0x001fe40006000000 */
[----:B------:R-:W0:Y:S01]  /*2a5a0*/  S2R R45, SR_TID.X ;  /* 0x00000000002d7919 */ /* 0x000e220000002100 */
[----:B------:R-:W-:Y:S01]  /*2a5b0*/  IMAD R4, R13, UR54, RZ ;  /* 0x000000360d047c24 */ /* 0x000fe2000f8e02ff */
[----:B------:R-:W-:Y:S01]  /*2a5c0*/  STL [R1+0x1a4], R62 ;  /* 0x0001a43e01007387 */ /* 0x000fe20000100800 */
[----:B------:R-:W-:Y:S01]  /*2a5d0*/  IMAD.MOV.U32 R55, RZ, RZ, R88 ;  /* 0x000000ffff377224 */ /* 0x000fe200078e0058 */
[----:B------:R-:W-:Y:S01]  /*2a5e0*/  LOP3.LUT R13, R3, 0xa6, RZ, 0xfc, !PT ;  /* 0x000000a6030d7812 */ /* 0x000fe200078efcff */
[----:B------:R-:W0:Y:S01]  /*2a5f0*/  LDCU UR54, c[0x0][0x3b0] ;  /* 0x00007600ff3677ac */ /* 0x000e220008000800 */
[----:B------:R-:W-:Y:S04]  /*2a600*/  STL [R1+0x9c], R57 ;  /* 0x00009c3901007387 */ /* 0x000fe80000100800 */
[----:B------:R-:W3:Y:S01]  /*2a610*/  LDL.LU R53, [R1+0x584] ;  /* 0x0005840001357983 */ /* 0x000ee20000300800 */
[----:B------:R-:W-:-:S02]  /*2a620*/  @!P5 IMAD.MOV R55, RZ, RZ, -R55 ;  /* 0x000000ffff37d224 */ /* 0x000fc400078e0a37 */
[----:B------:R-:W-:Y:S01]  /*2a630*/  IMAD R88, R5, UR53, RZ ;  /* 0x0000003505587c24 */ /* 0x000fe2000f8e02ff */
[----:B------:R-:W-:Y:S01]  /*2a640*/  SEL R5, R12, R54, !P4 ;  /* 0x000000360c057207 */ /* 0x000fe20006000000 */
[----:B------:R-:W1:Y:S01]  /*2a650*/  LDCU UR53, c[0x0][0x3b0] ;  /* 0x00007600ff3577ac */ /* 0x000e620008000800 */
[----:B0-----:R-:W-:-:S05]  /*2a660*/  SHF.R.U32.HI R45, RZ, 0x6, R45 ;  /* 0x00000006ff2d7819 */ /* 0x001fca000001162d */
[----:B------:R-:W-:-:S05]  /*2a670*/  VIADD R45, R45, 0x9e ;  /* 0x0000009e2d2d7836 */ /* 0x000fca0000000000 */
[----:B------:R-:W-:Y:S01]  /*2a680*/  ISETP.LT.AND P5, PT, R45, UR11, P0 ;  /* 0x0000000b2d007c0c */ /* 0x000fe200087a1270 */
[----:B------:R-:W-:Y:S01]  /*2a690*/  IMAD R5, R5, UR51, RZ ;  /* 0x0000003305057c24 */ /* 0x000fe2000f8e02ff */
[----:B------:R-:W-:Y:S01]  /*2a6a0*/  ISETP.LT.AND P6, PT, R13, UR11, P0 ;  /* 0x0000000b0d007c0c */ /* 0x000fe200087c1270 */
[----:B------:R-:W0:Y:S01]  /*2a6b0*/  LDCU UR51, c[0x0][0x3b0] ;  /* 0x00007600ff3377ac */ /* 0x000e220008000800 */
[----:B--2---:R2:W-:Y:S04]  /*2a6c0*/  STL [R1+0x19c], R52 ;  /* 0x00019c3401007387 */ /* 0x0045e80000100800 */
[----:B--2---:R-:W2:Y:S04]  /*2a6d0*/  LDL.LU R52, [R1+0x580] ;  /* 0x0005800001347983 */ /* 0x004ea80000300800 */
[----:B------:R4:W-:Y:S04]  /*2a6e0*/  STL [R1+0xa0], R4 ;  /* 0x0000a00401007387 */ /* 0x0009e80000100800 */
[----:B------:R-:W2:Y:S01]  /*2a6f0*/  LDL.LU R45, [R1+0x57c] ;  /* 0x00057c00012d7983 */ /* 0x000ea20000300800 */
[----:B----4-:R-:W-:-:S03]  /*2a700*/  SEL R4, R12, R56, !P4 ;  /* 0x000000380c047207 */ /* 0x010fc60006000000 */
[----:B------:R-:W-:Y:S02]  /*2a710*/  STL [R1+0x148], R55 ;  /* 0x0001483701007387 */ /* 0x000fe40000100800 */
[----:B------:R-:W-:Y:S01]  /*2a720*/  IMAD R4, R4, UR52, RZ ;  /* 0x0000003404047c24 */ /* 0x000fe2000f8e02ff */
[C---:B---3--:R-:W-:Y:S01]  /*2a730*/  SEL R13, R12.reuse, R48, !P4 ;  /* 0x000000300c0d7207 */ /* 0x048fe20006000000 */
[----:B------:R-:W3:Y:S03]  /*2a740*/  LDCU UR52, c[0x0][0x3b0] ;  /* 0x00007600ff3477ac */ /* 0x000ee60008000800 */
[----:B------:R4:W-:Y:S02]  /*2a750*/  STL [R1+0xa4], R4 ;  /* 0x0000a40401007387 */ /* 0x0009e40000100800 */
[----:B----4-:R-:W-:Y:S02]  /*2a760*/  SEL R4, R12, R42, !P4 ;  /* 0x0000002a0c047207 */ /* 0x010fe40006000000 */
[----:B------:R-:W4:Y:S03]  /*2a770*/  LDL.LU R42, [R1+0x578] ;  /* 0x00057800012a7983 */ /* 0x000f260000300800 */
[----:B------:R-:W-:Y:S01]  /*2a780*/  IMAD R4, R4, UR50, RZ ;  /* 0x0000003204047c24 */ /* 0x000fe2000f8e02ff */
[----:B------:R0:W-:Y:S01]  /*2a790*/  STL [R1+0xa8], R5 ;  /* 0x0000a80501007387 */ /* 0x0001e20000100800 */
[----:B------:R-:W1:Y:S03]  /*2a7a0*/  LDCU UR50, c[0x0][0x3b0] ;  /* 0x00007600ff3277ac */ /* 0x000e660008000800 */
[----:B------:R-:W3:Y:S04]  /*2a7b0*/  LDL.LU R48, [R1+0x574] ;  /* 0x0005740001307983 */ /* 0x000ee80000300800 */
[----:B------:R1:W-:Y:S01]  /*2a7c0*/  STL [R1+0xac], R4 ;  /* 0x0000ac0401007387 */ /* 0x0003e20000100800 */
[----:B0-----:R-:W-:-:S03]  /*2a7d0*/  @P5 IMAD.MOV.U32 R5, RZ, RZ, R47 ;  /* 0x000000ffff055224 */ /* 0x001fc600078e002f */
[----:B------:R-:W3:Y:S01]  /*2a7e0*/  LDL.LU R47, [R1+0x968] ;  /* 0x00096800012f7983 */ /* 0x000ee20000300800 */
[----:B-1----:R-:W-:-:S05]  /*2a7f0*/  @P5 IMAD.MOV.U32 R4, RZ, RZ, R46 ;  /* 0x000000ffff045224 */ /* 0x002fca00078e002e */
[----:B------:R0:W3:Y:S01]  /*2a800*/  @P5 LDG.E.U8 R39, desc[UR16][R4.64] ;  /* 0x0000001004275981 */ /* 0x0000e2000c1e1100 */
        /* <DEDUP_REMOVED lines=11> */
[----:B---3--:R2:W-:Y:S04]  /*2a8c0*/  STL [R1+0x198], R39 ;  /* 0x0001982701007387 */ /* 0x0085e80000100800 */
[----:B--2---:R-:W2:Y:S04]  /*2a8d0*/  LDL.LU R39, [R1+0x570] ;  /* 0x0005700001277983 */ /* 0x004ea80000300800 */
[----:B------:R3:W-:Y:S04]  /*2a8e0*/  STL [R1+0xb0], R5 ;  /* 0x0000b00501007387 */ /* 0x0007e80000100800 */
[----:B------:R-:W2:Y:S01]  /*2a8f0*/  LDL.LU R46, [R1+0x56c] ;  /* 0x00056c00012e7983 */ /* 0x000ea20000300800 */
[----:B---3--:R-:W-:-:S03]  /*2a900*/  @P6 IMAD.MOV.U32 R5, RZ, RZ, R51 ;  /* 0x000000ffff056224 */ /* 0x008fc600078e0033 */
[----:B------:R-:W-:Y:S04]  /*2a910*/  STL [R1+0xb4], R52 ;  /* 0x0000b43401007387 */ /* 0x000fe80000100800 */
[----:B------:R3:W2:Y:S04]  /*2a920*/  @P6 LDG.E.U8 R50, desc[UR16][R4.64] ;  /* 0x0000001004326981 */ /* 0x0006a8000c1e1100 */
[----:B------:R-:W2:Y:S01]  /*2a930*/  LDL.LU R30, [R1+0x568] ;  /* 0x00056800011e7983 */ /* 0x000ea20000300800 */
[----:B---3--:R-:W-:Y:S01]  /*2a940*/  SEL R4, R12, R45, !P4 ;  /* 0x0000002d0c047207 */ /* 0x008fe20006000000 */
[----:B------:R-:W-:-:S02]  /*2a950*/  IMAD R5, R13, UR47, RZ ;  /* 0x0000002f0d057c24 */ /* 0x000fc4000f8e02ff */
[----:B------:R-:W3:Y:S02]  /*2a960*/  LDL.LU R45, [R1+0x564] ;  /* 0x00056400012d7983 */ /* 0x000ee40000300800 */
[----:B------:R-:W-:Y:S02]  /*2a970*/  IMAD R4, R4, UR46, RZ ;  /* 0x0000002e04047c24 */ /* 0x000fe4000f8e02ff */
[----:B------:R0:W-:Y:S01]  /*2a980*/  STL [R1+0xb8], R5 ;  /* 0x0000b80501007387 */ /* 0x0001e20000100800 */
[----:B----4-:R-:W-:Y:S01]  /*2a990*/  SEL R13, R12, R42, !P4 ;  /* 0x0000002a0c0d7207 */ /* 0x010fe20006000000 */
[----:B------:R-:W4:Y:S02]  /*2a9a0*/  LDCU UR47, c[0x0][0x3b0] ;  /* 0x00007600ff2f77ac */ /* 0x000f240008000800 */
[----:B------:R1:W-:Y:S01]  /*2a9b0*/  STL [R1+0xc0], R4 ;  /* 0x0000c00401007387 */ /* 0x0003e20000100800 */
[----:B------:R-:W2:Y:S03]  /*2a9c0*/  LDCU UR46, c[0x0][0x3b0] ;  /* 0x00007600ff2e77ac */ /* 0x000ea60008000800 */
[----:B------:R-:W3:Y:S01]  /*2a9d0*/  LDL.LU R42, [R1+0x560] ;  /* 0x00056000012a7983 */ /* 0x000ee20000300800 */
[----:B0-----:R-:W-:-:S04]  /*2a9e0*/  LOP3.LUT R5, R3, 0xb6, RZ, 0xfc, !PT ;  /* 0x000000b603057812 */ /* 0x001fc800078efcff */
[----:B------:R-:W-:Y:S01]  /*2a9f0*/  ISETP.LT.AND P6, PT, R5, UR11, P0 ;  /* 0x0000000b05007c0c */ /* 0x000fe200087c1270 */
[----:B-1----:R-:W-:Y:S02]  /*2aa00*/  @P5 IMAD.MOV.U32 R4, RZ, RZ, R40 ;  /* 0x000000ffff045224 */ /* 0x002fe400078e0028 */
[----:B------:R-:W-:Y:S01]  /*2aa10*/  @P5 IMAD.MOV.U32 R5, RZ, RZ, R49 ;  /* 0x000000ffff055224 */ /* 0x000fe200078e0031 */
[----:B------:R-:W3:Y:S04]  /*2aa20*/  LDL.LU R40, [R1+0x55c] ;  /* 0x00055c0001287983 */ /* 0x000ee80000300800 */
[----:B------:R0:W3:Y:S02]  /*2aa30*/  @P5 LDG.E.U8 R22, desc[UR16][R4.64] ;  /* 0x0000001004165981 */ /* 0x0000e4000c1e1100 */
[C---:B0-----:R-:W-:Y:S01]  /*2aa40*/  SEL R5, R12.reuse, R48, !P4 ;  /* 0x000000300c057207 */ /* 0x041fe20006000000 */
[----:B------:R-:W-:Y:S01]  /*2aa50*/  IMAD R4, R13, UR45, RZ ;  /* 0x0000002d0d047c24 */ /* 0x000fe2000f8e02ff */
[----:B------:R-:W-:Y:S01]  /*2aa60*/  ISETP.GE.AND P5, PT, R47, RZ, PT ;  /* 0x000000ff2f00720c */ /* 0x000fe20003fa6270 */
[----:B------:R-:W0:Y:S02]  /*2aa70*/  LDCU UR45, c[0x0][0x3b0] ;  /* 0x00007600ff2d77ac */ /* 0x000e240008000800 */
[----:B------:R-:W-:Y:S01]  /*2aa80*/  IMAD R5, R5, UR44, RZ ;  /* 0x0000002c05057c24 */ /* 0x000fe2000f8e02ff */
[----:B------:R2:W-:Y:S01]  /*2aa90*/  STL [R1+0xbc], R4 ;  /* 0x0000bc0401007387 */ /* 0x0005e20000100800 */
[----:B------:R-:W1:Y:S01]  /*2aaa0*/  LDCU UR44, c[0x0][0x3b0] ;  /* 0x00007600ff2c77ac */ /* 0x000e620008000800 */
[----:B--2---:R-:W-:-:S02]  /*2aab0*/  SEL R4, R12, R39, !P4 ;  /* 0x000000270c047207 */ /* 0x004fc40006000000 */
[----:B------:R-:W2:Y:S04]  /*2aac0*/  LDL.LU R39, [R1+0x554] ;  /* 0x0005540001277983 */ /* 0x000ea80000300800 */
[----:B------:R0:W-:Y:S02]  /*2aad0*/  STL [R1+0xc4], R5 ;  /* 0x0000c40501007387 */ /* 0x0001e40000100800 */
[----:B0-----:R-:W-:Y:S02]  /*2aae0*/  @P6 IMAD.MOV.U32 R5, RZ, RZ, R44 ;  /* 0x000000ffff056224 */ /* 0x001fe400078e002c */
[----:B---3--:R0:W-:Y:S02]  /*2aaf0*/  STL [R1+0x190], R22 ;  /* 0x0001901601007387 */ /* 0x0081e40000100800 */
[----:B0-----:R-:W-:Y:S01]  /*2ab00*/  IMAD R22, R4, UR43, RZ ;  /* 0x0000002b04167c24 */ /* 0x001fe2000f8e02ff */
[C---:B------:R-:W-:Y:S01]  /*2ab10*/  SEL R13, R12.reuse, R46, !P4 ;  /* 0x0000002e0c0d7207 */ /* 0x040fe20006000000 */
[----:B------:R-:W-:Y:S01]  /*2ab20*/  @P6 IMAD.MOV.U32 R4, RZ, RZ, R43 ;  /* 0x000000ffff046224 */ /* 0x000fe200078e002b */
[----:B------:R-:W-:Y:S01]  /*2ab30*/  STL [R1+0x194], R50 ;  /* 0x0001943201007387 */ /* 0x000fe20000100800 */
[----:B------:R-:W0:Y:S03]  /*2ab40*/  LDCU UR43, c[0x0][0x3b0] ;  /* 0x00007600ff2b77ac */ /* 0x000e260008000800 */
[----:B------:R3:W2:Y:S02]  /*2ab50*/  @P6 LDG.E.U8 R21, desc[UR16][R4.64] ;  /* 0x0000001004156981 */ /* 0x0006a4000c1e1100 */
[----:B---3--:R-:W-:-:S02]  /*2ab60*/  SEL R5, R12, R30, !P4 ;  /* 0x0000001e0c057207 */ /* 0x008fc40006000000 */
[----:B------:R-:W3:Y:S01]  /*2ab70*/  S2R R30, SR_TID.X ;  /* 0x00000000001e7919 */ /* 0x000ee20000002100 */
[----:B------:R-:W-:Y:S01]  /*2ab80*/  IMAD R4, R13, UR42, RZ ;  /* 0x0000002a0d047c24 */ /* 0x000fe2000f8e02ff */
[----:B------:R-:W-:Y:S01]  /*2ab90*/  STL [R1+0xc8], R22 ;  /* 0x0000c81601007387 */ /* 0x000fe20000100800 */
[----:B---3--:R-:W-:-:S03]  /*2aba0*/  SHF.R.U32.HI R30, RZ, 0x6, R30 ;  /* 0x00000006ff1e7819 */ /* 0x008fc6000001161e */
[----:B------:R-:W3:Y:S01]  /*2abb0*/  LDL.LU R44, [R1+0x550] ;  /* 0x00055000012c7983 */ /* 0x000ee20000300800 */
[----:B------:R-:W-:Y:S01]  /*2abc0*/  LOP3.LUT R13, R3, 0xc6, RZ, 0xfc, !PT ;  /* 0x000000c6030d7812 */ /* 0x000fe200078efcff */
[----:B------:R-:W0:Y:S02]  /*2abd0*/  LDCU UR42, c[0x0][0x3b0] ;  /* 0x00007600ff2a77ac */ /* 0x000e240008000800 */
[----:B------:R-:W3:Y:S04]  /*2abe0*/  LDL.LU R43, [R1+0x54c] ;  /* 0x00054c00012b7983 */ /* 0x000ee80000300800 */
[----:B------:R1:W-:Y:S01]  /*2abf0*/  STL [R1+0xcc], R4 ;  /* 0x0000cc0401007387 */ /* 0x0003e20000100800 */
[----:B------:R-:W-:Y:S01]  /*2ac00*/  VIADD R30, R30, 0xbe ;  /* 0x000000be1e1e7836 */ /* 0x000fe20000000000 */
[----:B-1----:R-:W-:-:S05]  /*2ac10*/  SEL R4, R12, R45, !P4 ;  /* 0x0000002d0c047207 */ /* 0x002fca0006000000 */
[----:B------:R-:W-:Y:S01]  /*2ac20*/  IMAD R4, R4, UR40, RZ ;  /* 0x0000002804047c24 */ /* 0x000fe2000f8e02ff */
[----:B------:R-:W-:Y:S01]  /*2ac30*/  ISETP.LT.AND P6, PT, R13, UR11, P0 ;  /* 0x0000000b0d007c0c */ /* 0x000fe200087c1270 */
[----:B------:R-:W1:Y:S01]  /*2ac40*/  LDCU UR40, c[0x0][0x3b0] ;  /* 0x00007600ff2877ac */ /* 0x000e620008000800 */
[----:B--2---:R2:W-:Y:S02]  /*2ac50*/  STL [R1+0x184], R21 ;  /* 0x0001841501007387 */ /* 0x0045e40000100800 */
[----:B--2---:R-:W-:-:S04]  /*2ac60*/  IMAD.MOV.U32 R21, RZ, RZ, R89 ;  /* 0x000000ffff157224 */ /* 0x004fc800078e0059 */
[----:B------:R-:W-:Y:S01]  /*2ac70*/  @!P5 IMAD.MOV R21, RZ, RZ, -R21 ;  /* 0x000000ffff15d224 */ /* 0x000fe200078e0a15 */
[----:B------:R-:W-:Y:S01]  /*2ac80*/  ISETP.LT.AND P5, PT, R30, UR11, P0 ;  /* 0x0000000b1e007c0c */ /* 0x000fe200087a1270 */
[----:B------:R-:W-:Y:S01]  /*2ac90*/  IMAD R89, R5, UR41, RZ ;  /* 0x0000002905597c24 */ /* 0x000fe2000f8e02ff */
[----:B------:R-:W2:Y:S01]  /*2aca0*/  LDL.LU R30, [R1+0x548] ;  /* 0x00054800011e7983 */ /* 0x000ea20000300800 */
[C---:B------:R-:W-:Y:S01]  /*2acb0*/  SEL R5, R12.reuse, R42, !P4 ;  /* 0x0000002a0c057207 */ /* 0x040fe20006000000 */
[----:B------:R-:W0:Y:S02]  /*2acc0*/  LDCU UR41, c[0x0][0x3b0] ;  /* 0x00007600ff2977ac */ /* 0x000e240008000800 */
[----:B------:R-:W-:Y:S04]  /*2acd0*/  STL [R1+0x144], R21 ;  /* 0x0001441501007387 */ /* 0x000fe80000100800 */
[----:B------:R1:W-:Y:S01]  /*2ace0*/  STL [R1+0xd0], R4 ;  /* 0x0000d00401007387 */ /* 0x0003e20000100800 */
[----:B------:R-:W-:Y:S01]  /*2acf0*/  IMAD R5, R5, UR76, RZ ;  /* 0x0000004c05057c24 */ /* 0x000fe2000f8e02ff */
[C---:B------:R-:W-:Y:S01]  /*2ad00*/  SEL R13, R12.reuse, R39, !P4 ;  /* 0x000000270c0d7207 */ /* 0x040fe20006000000 */
[----:B------:R-:W0:Y:S01]  /*2ad10*/  LDCU UR76, c[0x0][0x3b0] ;  /* 0x00007600ff4c77ac */ /* 0x000e220008000800 */
[----:B-1----:R-:W-:-:S02]  /*2ad20*/  SEL R4, R12, R40, !P4 ;  /* 0x000000280c047207 */ /* 0x002fc40006000000 */
[----:B------:R1:W-:Y:S03]  /*2ad30*/  STL [R1+0xd4], R5 ;  /* 0x0000d40501007387 */ /* 0x0003e60000100800 */
[----:B------:R-:W-:Y:S01]  /*2ad40*/  IMAD R4, R4, UR36, RZ ;  /* 0x0000002404047c24 */ /* 0x000fe2000f8e02ff */
[----:B------:R-:W2:Y:S01]  /*2ad50*/  LDL.LU R42, [R1+0x544] ;  /* 0x00054400012a7983 */ /* 0x000ea20000300800 */
[----:B------:R-:W0:Y:S03]  /*2ad60*/  LDCU UR36, c[0x0][0x3b0] ;  /* 0x00007600ff2477ac */ /* 0x000e260008000800 */
[----:B------:R-:W2:Y:S01]  /*2ad70*/  LDL.LU R40, [R1+0x540] ;  /* 0x0005400001287983 */ /* 0x000ea20000300800 */
[----:B-1----:R-:W-:-:S03]  /*2ad80*/  @P5 IMAD.MOV.U32 R5, RZ, RZ, R38 ;  /* 0x000000ffff055224 */ /* 0x002fc600078e0026 */
[----:B------:R1:W-:Y:S01]  /*2ad90*/  STL [R1+0xd8], R4 ;  /* 0x0000d80401007387 */ /* 0x0003e20000100800 */
[----:B------:R-:W0:Y:S03]  /*2ada0*/  S2R R38, SR_TID.X ;  /* 0x0000000000267919 */ /* 0x000e260000002100 */
[----:B------:R-:W2:Y:S01]  /*2adb0*/  LDL.LU R39, [R1+0x994] ;  /* 0x0009940001277983 */ /* 0x000ea20000300800 */
[----:B-1----:R-:W-:-:S03]  /*2adc0*/  @P5 IMAD.MOV.U32 R4, RZ, RZ, R28 ;  /* 0x000000ffff045224 */ /* 0x002fc600078e001c */
[----:B------:R-:W2:Y:S04]  /*2add0*/  LDL.LU R28, [R1+0x53c] ;  /* 0x00053c00011c7983 */ /* 0x000ea80000300800 */
[----:B------:R1:W2:Y:S02]  /*2ade0*/  @P5 LDG.E.U8 R20, desc[UR16][R4.64] ;  /* 0x0000001004145981 */ /* 0x0002a4000c1e1100 */
[----:B-1----:R-:W-:Y:S01]  /*2adf0*/  IMAD R5, R13, UR35, RZ ;  /* 0x000000230d057c24 */ /* 0x002fe2000f8e02ff */
[----:B---3--:R-:W-:Y:S01]  /*2ae00*/  SEL R4, R12, R44, !P4 ;  /* 0x0000002c0c047207 */ /* 0x008fe20006000000 */
[----:B------:R-:W1:Y:S03]  /*2ae10*/  LDCU UR35, c[0x0][0x3b0] ;  /* 0x00007600ff2377ac */ /* 0x000e660008000800 */
[----:B------:R3:W-:Y:S01]  /*2ae20*/  STL [R1+0xdc], R5 ;  /* 0x0000dc0501007387 */ /* 0x0007e20000100800 */
[----:B0-----:R-:W-:-:S03]  /*2ae30*/  SHF.R.U32.HI R44, RZ, 0x6, R38 ;  /* 0x00000006ff2c7819 */ /* 0x001fc60000011626 */
[----:B------:R-:W4:Y:S01]  /*2ae40*/  LDL.LU R38, [R1+0x538] ;  /* 0x0005380001267983 */ /* 0x000f220000300800 */
[----:B------:R-:W-:Y:S01]  /*2ae50*/  SEL R13, R12, R43, !P4 ;  /* 0x0000002b0c0d7207 */ /* 0x000fe20006000000 */
[----:B------:R-:W-:Y:S02]  /*2ae60*/  VIADD R44, R44, 0xce ;  /* 0x000000ce2c2c7836 */ /* 0x000fe40000000000 */
[----:B---3--:R-:W-:-:S03]  /*2ae70*/  @P6 IMAD.MOV.U32 R5, RZ, RZ, R34 ;  /* 0x000000ffff056224 */ /* 0x008fc600078e0022 */
[----:B------:R-:W-:Y:S01]  /*2ae80*/  ISETP.LT.AND P5, PT, R44, UR11, P0 ;  /* 0x0000000b2c007c0c */ /* 0x000fe200087a1270 */
[----:B--2---:R0:W-:Y:S02]  /*2ae90*/  STL [R1+0x180], R20 ;  /* 0x0001801401007387 */ /* 0x0041e40000100800 */
[----:B0-----:R-:W-:Y:S01]  /*2aea0*/  IMAD R20, R4, UR34, RZ ;  /* 0x0000002204147c24 */ /* 0x001fe2000f8e02ff */
[----:B------:R-:W0:Y:S01]  /*2aeb0*/  LDCU UR34, c[0x0][0x3b0] ;  /* 0x00007600ff2277ac */ /* 0x000e220008000800 */
[----:B------:R-:W-:-:S05]  /*2aec0*/  @P6 IMAD.MOV.U32 R4, RZ, RZ, R23 ;  /* 0x000000ffff046224 */ /* 0x000fca00078e0017 */
[----:B------:R2:W3:Y:S04]  /*2aed0*/  @P6 LDG.E.U8 R19, desc[UR16][R4.64] ;  /* 0x0000001004136981 */ /* 0x0004e8000c1e1100 */
[----:B------:R-:W-:Y:S04]  /*2aee0*/  STL [R1+0xe0], R20 ;  /* 0x0000e01401007387 */ /* 0x000fe80000100800 */
[----:B------:R-:W3:Y:S01]  /*2aef0*/  LDL.LU R23, [R1+0x534] ;  /* 0x0005340001177983 */ /* 0x000ee20000300800 */
[----:B--2---:R-:W-:Y:S01]  /*2af00*/  SEL R4, R12, R30, !P4 ;  /* 0x0000001e0c047207 */ /* 0x004fe20006000000 */
[----:B------:R-:W-:-:S02]  /*2af10*/  IMAD R5, R13, UR33, RZ ;  /* 0x000000210d057c24 */ /* 0x000fc4000f8e02ff */
[----:B------:R-:W2:Y:S02]  /*2af20*/  LDL.LU R34, [R1+0x530] ;  /* 0x0005300001227983 */ /* 0x000ea40000300800 */
[----:B------:R-:W-:Y:S02]  /*2af30*/  IMAD R4, R4, UR32, RZ ;  /* 0x0000002004047c24 */ /* 0x000fe4000f8e02ff */
[----:B------:R0:W-:Y:S01]  /*2af40*/  STL [R1+0xe4], R5 ;  /* 0x0000e40501007387 */ /* 0x0001e20000100800 */
[----:B------:R-:W-:Y:S01]  /*2af50*/  SEL R13, R12, R42, !P4 ;  /* 0x0000002a0c0d7207 */ /* 0x000fe20006000000 */
[----:B------:R-:W1:Y:S02]  /*2af60*/  LDCU UR33, c[0x0][0x3b0] ;  /* 0x00007600ff2177ac */ /* 0x000e640008000800 */
[----:B------:R-:W2:Y:S01]  /*2af70*/  LDL.LU R30, [R1+0x524] ;  /* 0x00052400011e7983 */ /* 0x000ea20000300800 */
[----:B------:R-:W1:Y:S01]  /*2af80*/  LDCU UR32, c[0x0][0x3b0] ;  /* 0x00007600ff2077ac */ /* 0x000e620008000800 */
[----:B0-----:R-:W-:-:S02]  /*2af90*/  LOP3.LUT R5, R3, 0xd6, RZ, 0xfc, !PT ;  /* 0x000000d603057812 */ /* 0x001fc400078efcff */
[----:B------:R0:W-:Y:S02]  /*2afa0*/  STL [R1+0xec], R4 ;  /* 0x0000ec0401007387 */ /* 0x0001e40000100800 */
[----:B------:R-:W-:Y:S01]  /*2afb0*/  ISETP.LT.AND P6, PT, R5, UR11, P0 ;  /* 0x0000000b05007c0c */ /* 0x000fe200087c1270 */
[----:B------:R-:W-:Y:S02]  /*2afc0*/  @P5 IMAD.MOV.U32 R5, RZ, RZ, R41 ;  /* 0x000000ffff055224 */ /* 0x000fe400078e0029 */
[----:B0-----:R-:W-:Y:S02]  /*2afd0*/  @P5 IMAD.MOV.U32 R4, RZ, RZ, R29 ;  /* 0x000000ffff045224 */ /* 0x001fe400078e001d */
[----:B------:R-:W2:Y:S04]  /*2afe0*/  LDL.LU R29, [R1+0x520] ;  /* 0x00052000011d7983 */ /* 0x000ea80000300800 */
[----:B------:R0:W2:Y:S02]  /*2aff0*/  @P5 LDG.E.U8 R18, desc[UR16][R4.64] ;  /* 0x0000001004125981 */ /* 0x0000a4000c1e1100 */
[----:B0-----:R-:W-:Y:S01]  /*2b000*/  SEL R5, R12, R40, !P4 ;  /* 0x000000280c057207 */ /* 0x001fe20006000000 */
[----:B------:R-:W-:-:S04]  /*2b010*/  IMAD R4, R13, UR31, RZ ;  /* 0x0000001f0d047c24 */ /* 0x000fc8000f8e02ff */
[----:B------:R-:W-:Y:S01]  /*2b020*/  IMAD R5, R5, UR30, RZ ;  /* 0x0000001e05057c24 */ /* 0x000fe2000f8e02ff */
[----:B------:R0:W-:Y:S01]  /*2b030*/  STL [R1+0xe8], R4 ;  /* 0x0000e80401007387 */ /* 0x0001e20000100800 */
[C---:B----4-:R-:W-:Y:S01]  /*2b040*/  SEL R13, R12.reuse, R38, !P4 ;  /* 0x000000260c0d7207 */ /* 0x050fe20006000000 */
[----:B------:R-:W4:Y:S01]  /*2b050*/  LDCU UR31, c[0x0][0x3b0] ;  /* 0x00007600ff1f77ac */ /* 0x000f220008000800 */
[----:B------:R-:W-:Y:S01]  /*2b060*/  ISETP.GE.AND P5, PT, R39, RZ, PT ;  /* 0x000000ff2700720c */ /* 0x000fe20003fa6270 */
[----:B------:R-:W1:Y:S01]  /*2b070*/  LDCU UR30, c[0x0][0x3b0] ;  /* 0x00007600ff1e77ac */ /* 0x000e620008000800 */
[----:B0-----:R-:W-:Y:S02]  /*2b080*/  SEL R4, R12, R28, !P4 ;  /* 0x0000001c0c047207 */ /* 0x001fe40006000000 */
[----:B------:R-:W4:Y:S04]  /*2b090*/  LDL.LU R28, [R1+0x51c] ;  /* 0x00051c00011c7983 */ /* 0x000f280000300800 */
[----:B------:R0:W-:Y:S02]  /*2b0a0*/  STL [R1+0xf0], R5 ;  /* 0x0000f00501007387 */ /* 0x0001e40000100800 */
[----:B0-----:R-:W-:-:S02]  /*2b0b0*/  @P6 IMAD.MOV.U32 R5, RZ, RZ, R33 ;  /* 0x000000ffff056224 */ /* 0x001fc400078e0021 */
[----:B--2---:R0:W-:Y:S02]  /*2b0c0*/  STL [R1+0x178], R18 ;  /* 0x0001781201007387 */ /* 0x0041e40000100800 */
[----:B0-----:R-:W-:Y:S02]  /*2b0d0*/  IMAD R18, R4, UR29, RZ ;  /* 0x0000001d04127c24 */ /* 0x001fe4000f8e02ff */
[----:B---3--:R-:W-:Y:S01]  /*2b0e0*/  STL [R1+0x17c], R19 ;  /* 0x00017c1301007387 */ /* 0x008fe20000100800 */
[----:B------:R-:W-:Y:S01]  /*2b0f0*/  @P6 IMAD.MOV.U32 R4, RZ, RZ, R24 ;  /* 0x000000ffff046224 */ /* 0x000fe200078e0018 */
[----:B------:R-:W0:Y:S04]  /*2b100*/  LDCU UR29, c[0x0][0x3b0] ;  /* 0x00007600ff1d77ac */ /* 0x000e280008000800 */
[----:B------:R2:W3:Y:S04]  /*2b110*/  @P6 LDG.E.U8 R17, desc[UR16][R4.64] ;  /* 0x0000001004116981 */ /* 0x0004e8000c1e1100 */
[----:B------:R-:W-:Y:S04]  /*2b120*/  STL [R1+0xf4], R18 ;  /* 0x0000f41201007387 */ /* 0x000fe80000100800 */
[----:B------:R-:W3:Y:S01]  /*2b130*/  LDL.LU R24, [R1+0x518] ;  /* 0x0005180001187983 */ /* 0x000ee20000300800 */
[----:B--2---:R-:W-:-:S03]  /*2b140*/  SEL R5, R12, R23, !P4 ;  /* 0x000000170c057207 */ /* 0x004fc60006000000 */
[----:B------:R-:W2:Y:S01]  /*2b150*/  LDL.LU R23, [R1+0x514] ;  /* 0x0005140001177983 */ /* 0x000ea20000300800 */
[----:B------:R-:W0:Y:S01]  /*2b160*/  S2R R33, SR_TID.X ;  /* 0x0000000000217919 */ /* 0x000e220000002100 */
[----:B------:R-:W-:Y:S01]  /*2b170*/  IMAD R4, R13, UR28, RZ ;  /* 0x0000001c0d047c24 */ /* 0x000fe2000f8e02ff */
[----:B------:R-:W-:Y:S01]  /*2b180*/  LOP3.LUT R13, R3, 0xe6, RZ, 0xfc, !PT ;  /* 0x000000e6030d7812 */ /* 0x000fe200078efcff */
[----:B------:R-:W0:Y:S03]  /*2b190*/  LDCU UR28, c[0x0][0x3b0] ;  /* 0x00007600ff1c77ac */ /* 0x000e260008000800 */
[----:B------:R1:W-:Y:S02]  /*2b1a0*/  STL [R1+0xf8], R4 ;  /* 0x0000f80401007387 */ /* 0x0003e40000100800 */
[----:B-1----:R-:W-:-:S05]  /*2b1b0*/  SEL R4, R12, R34, !P4 ;  /* 0x000000220c047207 */ /* 0x002fca0006000000 */
[----:B------:R-:W-:Y:S01]  /*2b1c0*/  IMAD R4, R4, UR26, RZ ;  /* 0x0000001a04047c24 */ /* 0x000fe2000f8e02ff */
[----:B0-----:R-:W-:Y:S01]  /*2b1d0*/  SHF.R.U32.HI R33, RZ, 0x6, R33 ;  /* 0x00000006ff217819 */ /* 0x001fe20000011621 */
[----:B------:R-:W0:Y:S04]  /*2b1e0*/  LDCU UR26, c[0x0][0x3b0] ;  /* 0x00007600ff1a77ac */ /* 0x000e280008000800 */
[----:B------:R-:W-:Y:S01]  /*2b1f0*/  VIADD R33, R33, 0xde ;  /* 0x000000de21217836 */ /* 0x000fe20000000000 */
[----:B------:R-:W-:Y:S02]  /*2b200*/  ISETP.LT.AND P6, PT, R13, UR11, P0 ;  /* 0x0000000b0d007c0c */ /* 0x000fe400087c1270 */
[----:B----4-:R-:W-:Y:S01]  /*2b210*/  SEL R13, R12, R28, !P4 ;  /* 0x0000001c0c0d7207 */ /* 0x010fe20006000000 */
[----:B---3--:R1:W-:Y:S04]  /*2b220*/  STL [R1+0x174], R17 ;  /* 0x0001741101007387 */ /* 0x0083e80000100800 */
[----:B------:R-:W3:Y:S01]  /*2b230*/  LDL.LU R34, [R1+0x510] ;  /* 0x0005100001227983 */ /* 0x000ee20000300800 */
[----:B-1----:R-:W-:-:S02]  /*2b240*/  IMAD.MOV.U32 R17, RZ, RZ, R90 ;  /* 0x000000ffff117224 */ /* 0x002fc400078e005a */
[----:B------:R-:W-:Y:S02]  /*2b250*/  IMAD R90, R5, UR27, RZ ;  /* 0x0000001b055a7c24 */ /* 0x000fe4000f8e02ff */
[----:B------:R-:W-:Y:S01]  /*2b260*/  @!P5 IMAD.MOV R17, RZ, RZ, -R17 ;  /* 0x000000ffff11d224 */ /* 0x000fe200078e0a11 */
[C---:B------:R-:W-:Y:S01]  /*2b270*/  SEL R5, R12.reuse, R30, !P4 ;  /* 0x0000001e0c057207 */ /* 0x040fe20006000000 */
[----:B------:R-:W1:Y:S01]  /*2b280*/  LDCU UR27, c[0x0][0x3b0] ;  /* 0x00007600ff1b77ac */ /* 0x000e620008000800 */
[----:B------:R-:W-:Y:S02]  /*2b290*/  ISETP.LT.AND P5, PT, R33, UR11, P0 ;  /* 0x0000000b21007c0c */ /* 0x000fe400087a1270 */
[----:B------:R-:W-:Y:S01]  /*2b2a0*/  STL [R1+0x140], R17 ;  /* 0x0001401101007387 */ /* 0x000fe20000100800 */
[----:B------:R-:W-:Y:S01]  /*2b2b0*/  IMAD R5, R5, UR25, RZ ;  /* 0x0000001905057c24 */ /* 0x000fe2000f8e02ff */
[----:B------:R-:W4:Y:S02]  /*2b2c0*/  LDCU UR25, c[0x0][0x3b0] ;  /* 0x00007600ff1977ac */ /* 0x000f240008000800 */
[----:B------:R0:W-:Y:S04]  /*2b2d0*/  STL [R1+0xfc], R4 ;  /* 0x0000fc0401007387 */ /* 0x0001e80000100800 */
[----:B------:R-:W4:Y:S01]  /*2b2e0*/  LDL.LU R33, [R1+0x50c] ;  /* 0x00050c0001217983 */ /* 0x000f220000300800 */
[----:B0-----:R-:W-:-:S03]  /*2b2f0*/  SEL R4, R12, R29, !P4 ;  /* 0x0000001d0c047207 */ /* 0x001fc60006000000 */
[----:B------:R0:W-:Y:S02]  /*2b300*/  STL [R1+0x100], R5 ;  /* 0x0001000501007387 */ /* 0x0001e40000100800 */
[----:B------:R-:W-:Y:S02]  /*2b310*/  IMAD R4, R4, UR24, RZ ;  /* 0x0000001804047c24 */ /* 0x000fe4000f8e02ff */
[----:B------:R-:W4:Y:S01]  /*2b320*/  LDL.LU R30, [R1+0x508] ;  /* 0x00050800011e7983 */ /* 0x000f220000300800 */
[----:B------:R-:W1:Y:S03]  /*2b330*/  LDCU UR24, c[0x0][0x3b0] ;  /* 0x00007600ff1877ac */ /* 0x000e660008000800 */
[----:B------:R-:W4:Y:S01]  /*2b340*/  LDL.LU R29, [R1+0x9b8] ;  /* 0x0009b800011d7983 */ /* 0x000f220000300800 */
[----:B0-----:R-:W-:-:S03]  /*2b350*/  @P5 IMAD.MOV.U32 R5, RZ, RZ, R37 ;  /* 0x000000ffff055224 */ /* 0x001fc600078e0025 */
[----:B------:R-:W4:Y:S04]  /*2b360*/  LDL.LU R28, [R1+0x504] ;  /* 0x00050400011c7983 */ /* 0x000f280000300800 */
[----:B------:R0:W-:Y:S02]  /*2b370*/  STL [R1+0x104], R4 ;  /* 0x0001040401007387 */ /* 0x0001e40000100800 */
[----:B0-----:R-:W-:-:S05]  /*2b380*/  @P5 IMAD.MOV.U32 R4, RZ, RZ, R25 ;  /* 0x000000ffff045224 */ /* 0x001fca00078e0019 */
[----:B------:R0:W4:Y:S01]  /*2b390*/  @P5 LDG.E.U8 R16, desc[UR16][R4.64] ;  /* 0x0000001004105981 */ /* 0x000122000c1e1100 */
[----:B------:R-:W1:Y:S01]  /*2b3a0*/  S2R R25, SR_TID.X ;  /* 0x0000000000197919 */ /* 0x000e620000002100 */
[----:B0-----:R-:W-:Y:S02]  /*2b3b0*/  SEL R4, R12, R24, !P4 ;  /* 0x000000180c047207 */ /* 0x001fe40006000000 */
[----:B------:R-:W4:Y:S01]  /*2b3c0*/  LDL.LU R24, [R1+0x500] ;  /* 0x0005000001187983 */ /* 0x000f220000300800 */
[----:B------:R-:W-:Y:S02]  /*2b3d0*/  IMAD R5, R13, UR23, RZ ;  /* 0x000000170d057c24 */ /* 0x000fe4000f8e02ff */
[----:B------:R-:W-:Y:S01]  /*2b3e0*/  IMAD R4, R4, UR22, RZ ;  /* 0x0000001604047c24 */ /* 0x000fe2000f8e02ff */
[----:B--2---:R-:W-:Y:S01]  /*2b3f0*/  SEL R13, R12, R23, !P4 ;  /* 0x000000170c0d7207 */ /* 0x004fe20006000000 */
[----:B------:R-:W0:Y:S01]  /*2b400*/  LDCU UR23, c[0x0][0x3b0] ;  /* 0x00007600ff1777ac */ /* 0x000e220008000800 */
[----:B------:R2:W-:Y:S01]  /*2b410*/  STL [R1+0x108], R5 ;  /* 0x0001080501007387 */ /* 0x0005e20000100800 */
[----:B------:R-:W0:Y:S01]  /*2b420*/  LDCU UR22, c[0x0][0x3b0] ;  /* 0x00007600ff1677ac */ /* 0x000e220008000800 */
[----:B-1----:R-:W-:-:S05]  /*2b430*/  SHF.R.U32.HI R25, RZ, 0x6, R25 ;  /* 0x00000006ff197819 */ /* 0x002fca0000011619 */
[----:B------:R-:W-:-:S05]  /*2b440*/  VIADD R25, R25, 0xee ;  /* 0x000000ee19197836 */ /* 0x000fca0000000000 */
[----:B------:R-:W-:Y:S02]  /*2b450*/  ISETP.LT.AND P5, PT, R25, UR11, P0 ;  /* 0x0000000b19007c0c */ /* 0x000fe400087a1270 */
[----:B------:R-:W4:Y:S01]  /*2b460*/  LDL.LU R25, [R1+0x4fc] ;  /* 0x0004fc0001197983 */ /* 0x000f220000300800 */
[----:B--2---:R-:W-:-:S03]  /*2b470*/  @P6 IMAD.MOV.U32 R5, RZ, RZ, R36 ;  /* 0x000000ffff056224 */ /* 0x004fc600078e0024 */
[----:B------:R-:W2:Y:S04]  /*2b480*/  LDL.LU R23, [R1+0x4f8] ;  /* 0x0004f80001177983 */ /* 0x000ea80000300800 */
[----:B------:R1:W-:Y:S02]  /*2b490*/  STL [R1+0x10c], R4 ;  /* 0x00010c0401007387 */ /* 0x0003e40000100800 */
[----:B-1----:R-:W-:-:S05]  /*2b4a0*/  @P6 IMAD.MOV.U32 R4, RZ, RZ, R35 ;  /* 0x000000ffff046224 */ /* 0x002fca00078e0023 */
[----:B------:R1:W2:Y:S02]  /*2b4b0*/  @P6 LDG.E.U8 R15, desc[UR16][R4.64] ;  /* 0x00000010040f6981 */ /* 0x0002a4000c1e1100 */
[----:B-1----:R-:W-:Y:S01]  /*2b4c0*/  IMAD R5, R13, UR21, RZ ;  /* 0x000000150d057c24 */ /* 0x002fe2000f8e02ff */
[----:B------:R-:W1:Y:S04]  /*2b4d0*/  LDCU UR21, c[0x0][0x3b0] ;  /* 0x00007600ff1577ac */ /* 0x000e680008000800 */
[----:B------:R0:W-:Y:S02]  /*2b4e0*/  STL [R1+0x110], R5 ;  /* 0x0001100501007387 */ /* 0x0001e40000100800 */
[----:B0-----:R-:W-:-:S04]  /*2b4f0*/  LOP3.LUT R5, R3, 0xf6, RZ, 0xfc, !PT ;  /* 0x000000f603057812 */ /* 0x001fc800078efcff */
[----:B------:R-:W-:Y:S01]  /*2b500*/  ISETP.LT.AND P6, PT, R5, UR11, P0 ;  /* 0x0000000b05007c0c */ /* 0x000fe200087c1270 */
[----:B------:R-:W-:Y:S01]  /*2b510*/  @P5 IMAD.MOV.U32 R5, RZ, RZ, R32 ;  /* 0x000000ffff055224 */ /* 0x000fe200078e0020 */
[----:B---3--:R-:W-:-:S05]  /*2b520*/  SEL R4, R12, R34, !P4 ;  /* 0x000000220c047207 */ /* 0x008fca0006000000 */
[----:B------:R-:W-:Y:S01]  /*2b530*/  IMAD R4, R4, UR20, RZ ;  /* 0x0000001404047c24 */ /* 0x000fe2000f8e02ff */
[----:B------:R-:W0:Y:S04]  /*2b540*/  LDCU UR20, c[0x0][0x3b0] ;  /* 0x00007600ff1477ac */ /* 0x000e280008000800 */
[----:B------:R3:W-:Y:S02]  /*2b550*/  STL [R1+0x118], R4 ;  /* 0x0001180401007387 */ /* 0x0007e40000100800 */
[----:B---3--:R-:W-:Y:S01]  /*2b560*/  @P5 IMAD.MOV.U32 R4, RZ, RZ, R31 ;  /* 0x000000ffff045224 */ /* 0x008fe200078e001f */
[----:B----4-:R-:W-:-:S04]  /*2b570*/  SEL R3, R12, R33, !P4 ;  /* 0x000000210c037207 */ /* 0x010fc80006000000 */
[----:B------:R3:W4:Y:S01]  /*2b580*/  @P5 LDG.E.U8 R14, desc[UR16][R4.64] ;  /* 0x00000010040e5981 */ /* 0x000722000c1e1100 */
[----:B------:R-:W-:Y:S01]  /*2b590*/  IMAD R3, R3, UR19, RZ ;  /* 0x0000001303037c24 */ /* 0x000fe2000f8e02ff */
[----:B------:R-:W0:Y:S01]  /*2b5a0*/  LDCU UR19, c[0x0][0x3b0] ;  /* 0x00007600ff1377ac */ /* 0x000e220008000800 */
[----:B---3--:R-:W-:-:S05]  /*2b5b0*/  SEL R4, R12, R30, !P4 ;  /* 0x0000001e0c047207 */ /* 0x008fca0006000000 */
[----:B------:R-:W-:Y:S02]  /*2b5c0*/  IMAD R4, R4, UR18, RZ ;  /* 0x0000001204047c24 */ /* 0x000fe4000f8e02ff */
[----:B------:R-:W-:Y:S01]  /*2b5d0*/  @P6 IMAD.MOV.U32 R5, RZ, RZ, R27 ;  /* 0x000000ffff056224 */ /* 0x000fe200078e001b */
[----:B------:R-:W-:Y:S01]  /*2b5e0*/  STL [R1+0x170], R16 ;  /* 0x0001701001007387 */ /* 0x000fe20000100800 */
[----:B------:R-:W-:-:S03]  /*2b5f0*/  SEL R13, R12, R24, !P4 ;  /* 0x000000180c0d7207 */ /* 0x000fc60006000000 */
[----:B------:R-:W-:Y:S01]  /*2b600*/  STL [R1+0x114], R3 ;  /* 0x0001140301007387 */ /* 0x000fe20000100800 */
[----:B------:R-:W-:Y:S01]  /*2b610*/  ISETP.GE.AND P5, PT, R29, RZ, PT ;  /* 0x000000ff1d00720c */ /* 0x000fe20003fa6270 */
[----:B------:R-:W3:Y:S02]  /*2b620*/  LDCU UR18, c[0x0][0x3b0] ;  /* 0x00007600ff1277ac */ /* 0x000ee40008000800 */
[----:B------:R0:W-:Y:S02]  /*2b630*/  STL [R1+0x11c], R4 ;  /* 0x00011c0401007387 */ /* 0x0001e40000100800 */
[----:B0-----:R-:W-:-:S05]  /*2b640*/  @P6 IMAD.MOV.U32 R4, RZ, RZ, R26 ;  /* 0x000000ffff046224 */ /* 0x001fca00078e001a */
[----:B------:R0:W3:Y:S01]  /*2b650*/  @P6 LDG.E.U8 R7, desc[UR16][R4.64] ;  /* 0x0000001004076981 */ /* 0x0000e2000c1e1100 */
[----:B------:R-:W1:Y:S01]  /*2b660*/  S2R R24, SR_TID.X ;  /* 0x0000000000187919 */ /* 0x000e620000002100 */
[----:B------:R-:W-:-:S05]  /*2b670*/  SEL R3, R12, R28, !P4 ;  /* 0x0000001c0c037207 */ /* 0x000fca0006000000 */
[----:B------:R-:W-:Y:S01]  /*2b680*/  IMAD R3, R3, UR15, RZ ;  /* 0x0000000f03037c24 */ /* 0x000fe2000f8e02ff */
[----:B------:R-:W1:Y:S01]  /*2b690*/  LDCU UR15, c[0x0][0x3b0] ;  /* 0x00007600ff0f77ac */ /* 0x000e620008000800 */
[----:B0-----:R-:W-:-:S03]  /*2b6a0*/  IMAD R4, R13, UR14, RZ ;  /* 0x0000000e0d047c24 */ /* 0x001fc6000f8e02ff */
[----:B------:R0:W-:Y:S01]  /*2b6b0*/  STL [R1+0x120], R3 ;  /* 0x0001200301007387 */ /* 0x0001e20000100800 */
[----:B------:R-:W-:Y:S01]  /*2b6c0*/  VIADD R5, R0, 0x1c1 ;  /* 0x000001c100057836 */ /* 0x000fe20000000000 */
[----:B------:R-:W1:Y:S01]  /*2b6d0*/  LDCU UR14, c[0x0][0x3b0] ;  /* 0x00007600ff0e77ac */ /* 0x000e620008000800 */
[----:B0-----:R-:W-:-:S05]  /*2b6e0*/  SEL R3, R12, R25, !P4 ;  /* 0x000000190c037207 */ /* 0x001fca0006000000 */
[----:B------:R-:W-:Y:S01]  /*2b6f0*/  IMAD R3, R3, UR39, RZ ;  /* 0x0000002703037c24 */ /* 0x000fe2000f8e02ff */
[----:B-1----:R-:W-:Y:S01]  /*2b700*/  SHF.R.U32.HI R24, RZ, 0x6, R24 ;  /* 0x00000006ff187819 */ /* 0x002fe20000011618 */
[----:B------:R-:W0:Y:S01]  /*2b710*/  LDCU UR39, c[0x0][0x3b0] ;  /* 0x00007600ff2777ac */ /* 0x000e220008000800 */
[----:B--2---:R-:W-:Y:S03]  /*2b720*/  STL [R1+0x16c], R15 ;  /* 0x00016c0f01007387 */ /* 0x004fe60000100800 */
[----:B------:R-:W-:Y:S01]  /*2b730*/  VIADD R24, R24, 0xfe ;  /* 0x000000fe18187836 */ /* 0x000fe20000000000 */
[----:B------:R1:W-:Y:S04]  /*2b740*/  STL [R1+0x124], R4 ;  /* 0x0001240401007387 */ /* 0x0003e80000100800 */
[----:B------:R-:W2:Y:S01]  /*2b750*/  LDL.LU R26, [R1+0x4f4] ;  /* 0x0004f400011a7983 */ /* 0x000ea20000300800 */
[----:B------:R-:W-:-:S03]  /*2b760*/  ISETP.LT.AND P6, PT, R24, UR11, P0 ;  /* 0x0000000b18007c0c */ /* 0x000fc600087c1270 */
[----:B------:R-:W2:Y:S01]  /*2b770*/  LDL.LU R25, [R1+0x4f0] ;  /* 0x0004f00001197983 */ /* 0x000ea20000300800 */
[----:B-1----:R-:W-:-:S03]  /*2b780*/  SEL R4, R12, R23, !P4 ;  /* 0x000000170c047207 */ /* 0x002fc60006000000 */
[----:B------:R-:W-:Y:S04]  /*2b790*/  STL [R1+0x128], R3 ;  /* 0x0001280301007387 */ /* 0x000fe80000100800 */
[----:B------:R-:W2:Y:S04]  /*2b7a0*/  LDL R24, [R1+0x3194] ;  /* 0x0031940001187983 */ /* 0x000ea80000100800 */
[----:B------:R-:W2:Y:S01]  /*2b7b0*/  LDL R23, [R1+0x3198] ;  /* 0x0031980001177983 */ /* 0x000ea20000100800 */
[----:B------:R-:W-:Y:S01]  /*2b7c0*/  IMAD R4, R4, UR38, RZ ;  /* 0x0000002604047c24 */ /* 0x000fe2000f8e02ff */
[----:B------:R-:W-:Y:S01]  /*2b7d0*/  IABS R13, R5 ;  /* 0x00000005000d7213 */ /* 0x000fe20000000000 */
[----:B------:R-:W1:Y:S01]  /*2b7e0*/  LDCU UR38, c[0x0][0x3b0] ;  /* 0x00007600ff2677ac */ /* 0x000e620008000800 */
[----:B----4-:R-:W-:Y:S04]  /*2b7f0*/  STL [R1+0x164], R14 ;  /* 0x0001640e01007387 */ /* 0x010fe80000100800 */
        /* <DEDUP_REMOVED lines=15> */
[----:B---3--:R-:W-:Y:S04]  /*2b8f0*/  STL [R1+0x15c], R7 ;  /* 0x00015c0701007387 */ /* 0x008fe80000100800 */
        /* <DEDUP_REMOVED lines=50> */
[----:B--2---:R-:W-:-:S03]  /*2bc20*/  @P6 IMAD.MOV.U32 R5, RZ, RZ, R24 ;  /* 0x000000ffff056224 */ /* 0x004fc600078e0018 */
[----:B------:R-:W-:Y:S04]  /*2bc30*/  STL [R1+0x3bcc], R0 ;  /* 0x003bcc0001007387 */ /* 0x000fe80000100800 */
[----:B------:R2:W-:Y:S04]  /*2bc40*/  STL [R1+0x3d14], R0 ;  /* 0x003d140001007387 */ /* 0x0005e80000100800 */
[----:B------:R3:W-:Y:S01]  /*2bc50*/  STL [R1+0x12c], R4 ;  /* 0x00012c0401007387 */ /* 0x0007e20000100800 */
[----:B--2---:R-:W-:Y:S01]  /*2bc60*/  PRMT R0, RZ, 0x7610, R0 ;  /* 0x00007610ff007816 */ /* 0x004fe20000000000 */
[----:B---3--:R-:W-:-:S05]  /*2bc70*/  @P6 IMAD.MOV.U32 R4, RZ, RZ, R23 ;  /* 0x000000ffff046224 */ /* 0x008fca00078e0017 */
[----:B------:R2:W3:Y:S01]  /*2bc80*/  @P6 LDG.E.U8 R0, desc[UR16][R4.64] ;  /* 0x0000001004006981 */ /* 0x0004e2000c1e1100 */
[----:B------:R-:W-:-:S05]  /*2bc90*/  SEL R3, R12, R26, !P4 ;  /* 0x0000001a0c037207 */ /* 0x000fca0006000000 */
[----:B------:R-:W-:Y:S01]  /*2bca0*/  IMAD R3, R3, UR37, RZ ;  /* 0x0000002503037c24 */ /* 0x000fe2000f8e02ff */
[----:B------:R-:W-:Y:S01]  /*2bcb0*/  SEL R14, R12, R25, !P4 ;  /* 0x000000190c0e7207 */ /* 0x000fe20006000000 */
[----:B------:R-:W4:Y:S03]  /*2bcc0*/  LDCU UR37, c[0x0][0x3b0] ;  /* 0x00007600ff2577ac */ /* 0x000f260008000800 */
[----:B------:R0:W-:Y:S04]  /*2bcd0*/  STL [R1+0x130], R3 ;  /* 0x0001300301007387 */ /* 0x0001e80000100800 */
[----:B------:R-:W-:Y:S01]  /*2bce0*/  STL [R1+0x13c], R91 ;  /* 0x00013c5b01007387 */ /* 0x000fe20000100800 */
[----:B0-----:R-:W-:-:S05]  /*2bcf0*/  IMAD.MOV.U32 R3, RZ, RZ, R13 ;  /* 0x000000ffff037224 */ /* 0x001fca00078e000d */
[----:B------:R-:W-:Y:S01]  /*2bd00*/  STL [R1+0x138], R3 ;  /* 0x0001380301007387 */ /* 0x000fe20000100800 */
[----:B--2---:R-:W-:-:S03]  /*2bd10*/  IMAD.HI.U32 R4, R6, R3, RZ ;  /* 0x0000000306047227 */ /* 0x004fc600078e00ff */
[----:B---3--:R-:W-:Y:S04]  /*2bd20*/  STL [R1+0x158], R0 ;  /* 0x0001580001007387 */ /* 0x008fe80000100800 */
[----:B------:R-:W-:Y:S04]  /*2bd30*/  STL [R1+0x3670], R6 ;  /* 0x0036700601007387 */ /* 0x000fe80000100800 */
[----:B------:R0:W-:Y:S04]  /*2bd40*/  STL [R1+0x3d10], R6 ;  /* 0x003d100601007387 */ /* 0x0001e80000100800 */
[----:B0-----:R-:W2:Y:S01]  /*2bd50*/  LDL.LU R6, [R1+0x13c] ;  /* 0x00013c0001067983 */ /* 0x001ea20000300800 */
[----:B------:R-:W-:-:S03]  /*2bd60*/  LOP3.LUT R0, R2, 0x80, RZ, 0xfc, !PT ;  /* 0x0000008002007812 */ /* 0x000fc600078efcff */
[----:B------:R-:W3:Y:S01]  /*2bd70*/  LDL.LU R3, [R1+0x6a4] ;  /* 0x0006a40001037983 */ /* 0x000ee20000300800 */
[----:B--2---:R-:W-:Y:S01]  /*2bd80*/  @!P5 IMAD.MOV R6, RZ, RZ, -R6 ;  /* 0x000000ffff06d224 */ /* 0x004fe200078e0a06 */
[----:B------:R-:W-:Y:S01]  /*2bd90*/  ISETP.LT.AND P5, PT, R0, UR11, P0 ;  /* 0x0000000b00007c0c */ /* 0x000fe200087a1270 */
[----:B------:R-:W-:-:S03]  /*2bda0*/  IMAD.MOV R0, RZ, RZ, -R4 ;  /* 0x000000ffff007224 */ /* 0x000fc600078e0a04 */
[----:B------:R-:W-:Y:S04]  /*2bdb0*/  STL [R1+0x3d18], R6 ;  /* 0x003d180601007387 */ /* 0x000fe80000100800 */
[----:B------:R-:W2:Y:S04]  /*2bdc0*/  LDL.LU R50, [R1+0x4ec] ;  /* 0x0004ec0001327983 */ /* 0x000ea80000300800 */
[----:B------:R-:W2:Y:S04]  /*2bdd0*/  LDL.LU R49, [R1+0x4e4] ;  /* 0x0004e40001317983 */ /* 0x000ea80000300800 */
[----:B------:R0:W-:Y:S04]  /*2bde0*/  STL [R1+0x160], R0 ;  /* 0x0001600001007387 */ /* 0x0001e80000100800 */
[----:B------:R-:W2:Y:S04]  /*2bdf0*/  LDL.LU R48, [R1+0x4dc] ;  /* 0x0004dc0001307983 */ /* 0x000ea80000300800 */
        /* <DEDUP_REMOVED lines=26> */
[----:B------:R-:W3:Y:S04]  /*2bfa0*/  LDL.LU R52, [R1+0x464] ;  /* 0x0004640001347983 */ /* 0x000ee80000300800 */
[----:B------:R-:W4:Y:S04]  /*2bfb0*/  LDL.LU R51, [R1+0x460] ;  /* 0x0004600001337983 */ /* 0x000f280000300800 */
[----:B------:R-:W4:Y:S04]  /*2bfc0*/  LDL.LU R19, [R1+0x45c] ;  /* 0x00045c0001137983 */ /* 0x000f280000300800 */
[----:B------:R-:W4:Y:S04]  /*2bfd0*/  LDL.LU R18, [R1+0x458] ;  /* 0x0004580001127983 */ /* 0x000f280000300800 */
[----:B------:R-:W4:Y:S04]  /*2bfe0*/  LDL.LU R17, [R1+0x454] ;  /* 0x0004540001117983 */ /* 0x000f280000300800 */
[----:B------:R-:W4:Y:S04]  /*2bff0*/  LDL.LU R16, [R1+0x450] ;  /* 0x0004500001107983 */ /* 0x000f280000300800 */
[----:B------:R-:W4:Y:S04]  /*2c000*/  LDL.LU R15, [R1+0x44c] ;  /* 0x00044c00010f7983 */ /* 0x000f280000300800 */
[----:B------:R-:W4:Y:S04]  /*2c010*/  LDL.LU R13, [R1+0x444] ;  /* 0x00044400010d7983 */ /* 0x000f280000300800 */
[----:B------:R-:W4:Y:S04]  /*2c020*/  LDL.LU R5, [R1+0x43c] ;  /* 0x00043c0001057983 */ /* 0x000f280000300800 */
[----:B0-----:R-:W4:Y:S04]  /*2c030*/  LDL.LU R0, [R1+0x438] ;  /* 0x0004380001007983 */ /* 0x001f280000300800 */
        /* <DEDUP_REMOVED lines=19> */
[----:B------:R-:W4:Y:S01]  /*2c170*/  LDL.LU R54, [R1+0x1e4] ;  /* 0x0001e40001367983 */ /* 0x000f220000300800 */
[----:B--2---:R-:W-:-:S03]  /*2c180*/  SEL R22, R12, R53, !P4 ;  /* 0x000000350c167207 */ /* 0x004fc60006000000 */
[----:B------:R-:W2:Y:S01]  /*2c190*/  LDL.LU R53, [R1+0x1a8] ;  /* 0x0001a80001357983 */ /* 0x000ea20000300800 */
[----:B---3--:R-:W-:-:S03]  /*2c1a0*/  SEL R21, R12, R52, !P4 ;  /* 0x000000340c157207 */ /* 0x008fc60006000000 */
[----:B------:R-:W3:Y:S01]  /*2c1b0*/  LDL.LU R52, [R1+0x188] ;  /* 0x0001880001347983 */ /* 0x000ee20000300800 */
[----:B----4-:R-:W-:-:S03]  /*2c1c0*/  SEL R20, R12, R51, !P4 ;  /* 0x000000330c147207 */ /* 0x010fc60006000000 */
[----:B------:R-:W4:Y:S01]  /*2c1d0*/  LDL.LU R51, [R1+0x168] ;  /* 0x0001680001337983 */ /* 0x000f220000300800 */
[----:B------:R-:W-:Y:S01]  /*2c1e0*/  IMAD R7, R14, UR9, RZ ;  /* 0x000000090e077c24 */ /* 0x000fe2000f8e02ff */
[----:B------:R-:W-:Y:S01]  /*2c1f0*/  ISETP.LT.AND P0, PT, R2, UR11, P0 ;  /* 0x0000000b02007c0c */ /* 0x000fe20008701270 */
[----:B------:R-:W-:Y:S01]  /*2c200*/  @!P2 IMAD.MOV R3, RZ, RZ, -R3 ;  /* 0x000000ffff03a224 */ /* 0x000fe200078e0a03 */
[----:B------:R-:W-:Y:S01]  /*2c210*/  IADD3 R2, P2, PT, R74, R8, RZ ;  /* 0x000000084a027210 */ /* 0x000fe20007f5e0ff */
[----:B------:R-:W-:Y:S01]  /*2c220*/  STL [R1+0x3d1c], R12 ;  /* 0x003d1c0c01007387 */ /* 0x000fe20000100800 */
[----:B------:R-:W0:Y:S03]  /*2c230*/  LDCU UR9, c[0x0][0x3b0] ;  /* 0x00007600ff0977ac */ /* 0x000e260008000800 */
[----:B------:R-:W-:Y:S01]  /*2c240*/  STL [R1+0x3dd0], R74 ;  /* 0x003dd04a01007387 */ /* 0x000fe20000100800 */
[----:B------:R-:W-:-:S02]  /*2c250*/  SEL R4, R12, R73, !P4 ;  /* 0x000000490c047207 */ /* 0x000fc40006000000 */
[C---:B------:R-:W-:Y:S02]  /*2c260*/  SEL R50, R12.reuse, R50, !P4 ;  /* 0x000000320c327207 */ /* 0x040fe40006000000 */
[C---:B------:R-:W-:Y:S02]  /*2c270*/  SEL R49, R12.reuse, R49, !P4 ;  /* 0x000000310c317207 */ /* 0x040fe40006000000 */
[C---:B------:R-:W-:Y:S02]  /*2c280*/  SEL R48, R12.reuse, R48, !P4 ;  /* 0x000000300c307207 */ /* 0x040fe40006000000 */
[C---:B------:R-:W-:Y:S02]  /*2c290*/  SEL R47, R12.reuse, R47, !P4 ;  /* 0x0000002f0c2f7207 */ /* 0x040fe40006000000 */
[C---:B------:R-:W-:Y:S02]  /*2c2a0*/  SEL R46, R12.reuse, R46, !P4 ;  /* 0x0000002e0c2e7207 */ /* 0x040fe40006000000 */
        /* <DEDUP_REMOVED lines=27> */
[----:B------:R-:W-:Y:S01]  /*2c460*/  SEL R15, R12, R15, !P4 ;  /* 0x0000000f0c0f7207 */ /* 0x000fe20006000000 */
[----:B------:R-:W-:Y:S01]  /*2c470*/  IMAD R22, R22, UR48, RZ ;  /* 0x0000003016167c24 */ /* 0x000fe2000f8e02ff */
[C---:B------:R-:W-:Y:S01]  /*2c480*/  SEL R73, R12.reuse, R72, !P4 ;  /* 0x000000480c497207 */ /* 0x040fe20006000000 */
[----:B------:R-:W-:Y:S01]  /*2c490*/  IMAD R21, R21, UR47, RZ ;  /* 0x0000002f15157c24 */ /* 0x000fe2000f8e02ff */
[----:B------:R-:W-:Y:S01]  /*2c4a0*/  SEL R72, R12, R71, !P4 ;  /* 0x000000470c487207 */ /* 0x000fe20006000000 */
[----:B------:R-:W-:Y:S01]  /*2c4b0*/  IMAD R20, R20, UR46, RZ ;  /* 0x0000002e14147c24 */ /* 0x000fe2000f8e02ff */
[C---:B------:R-:W-:Y:S01]  /*2c4c0*/  SEL R71, R12.reuse, R70, !P4 ;  /* 0x000000460c477207 */ /* 0x040fe20006000000 */
[----:B------:R-:W0:Y:S01]  /*2c4d0*/  LDCU UR11, c[0x0][0x3b0] ;  /* 0x00007600ff0b77ac */ /* 0x000e220008000800 */
        /* <DEDUP_REMOVED lines=19> */
[----:B------:R-:W-:Y:S01]  /*2c610*/  IADD3 R0, P6, PT, R74, R9, RZ ;  /* 0x000000094a007210 */ /* 0x000fe20007fde0ff */
[----:B------:R0:W-:Y:S04]  /*2c620*/  STL [R1+0xf3c], R2 ;  /* 0x000f3c0201007387 */ /* 0x0001e80000100800 */
[----:B------:R-:W-:Y:S01]  /*2c630*/  STL [R1+0xf44], R0 ;  /* 0x000f440001007387 */ /* 0x000fe20000100800 */
[----:B------:R-:W-:Y:S01]  /*2c640*/  IMAD R91, R4, UR35, RZ ;  /* 0x00000023045b7c24 */ /* 0x000fe2000f8e02ff */
[----:B------:R-:W-:Y:S02]  /*2c650*/  SHF.R.S32.HI R4, RZ, 0x1f, R75 ;  /* 0x0000001fff047819 */ /* 0x000fe4000001144b */
[C---:B--2---:R-:W-:Y:S02]  /*2c660*/  SEL R54, R12.reuse, R53, !P4 ;  /* 0x000000350c367207 */ /* 0x044fe40006000000 */
[----:B---3--:R-:W-:-:S02]  /*2c670*/  SEL R53, R12, R52, !P4 ;  /* 0x000000340c357207 */ /* 0x008fc40006000000 */
[----:B----4-:R-:W-:-:S05]  /*2c680*/  SEL R52, R12, R51, !P4 ;  /* 0x000000330c347207 */ /* 0x010fca0006000000 */
        /* <DEDUP_REMOVED lines=50> */
[----:B------:R-:W-:-:S03]  /*2c9b0*/  SEL R51, R12, R3, !P4 ;  /* 0x000000030c337207 */ /* 0x000fc60006000000 */
[----:B------:R-:W-:Y:S01]  /*2c9c0*/  STL [R1+0x4050], R52 ;  /* 0x0040503401007387 */ /* 0x000fe20000100800 */
[----:B------:R-:W-:-:S03]  /*2c9d0*/  SHF.R.S32.HI R3, RZ, 0x1f, R74 ;  /* 0x0000001fff037819 */ /* 0x000fc6000001144a */
[----:B------:R-:W-:Y:S04]  /*2c9e0*/  STL [R1+0x4058], R52 ;  /* 0x0040583401007387 */ /* 0x000fe80000100800 */
[----:B------:R-:W-:Y:S04]  /*2c9f0*/  STL [R1+0x4060], R52 ;  /* 0x0040603401007387 */ /* 0x000fe80000100800 */
[----:B------:R-:W-:Y:S04]  /*2ca00*/  STL [R1+0x4068], R52 ;  /* 0x0040683401007387 */ /* 0x000fe80000100800 */
[----:B------:R-:W-:Y:S04]  /*2ca10*/  STL [R1+0x4070], R52 ;  /* 0x0040703401007387 */ /* 0x000fe80000100800 */
[----:B------:R-:W-:Y:S01]  /*2ca20*/  STL [R1+0x4078], R52 ;  /* 0x0040783401007387 */ /* 0x000fe20000100800 */
[----:B0-----:R-:W-:-:S03]  /*2ca30*/  IMAD.X R2, R3, 0x1, R10, P2 ;  /* 0x0000000103027824 */ /* 0x001fc600010e060a */
[----:B------:R-:W-:Y:S04]  /*2ca40*/  STL [R1+0x4080], R52 ;  /* 0x0040803401007387 */ /* 0x000fe80000100800 */
[----:B------:R-:W-:Y:S04]  /*2ca50*/  STL [R1+0x4088], R52 ;  /* 0x0040883401007387 */ /* 0x000fe80000100800 */
[----:B------:R-:W-:Y:S01]  /*2ca60*/  STL [R1+0x4090], R52 ;  /* 0x0040903401007387 */ /* 0x000fe20000100800 */
[----:B------:R-:W-:-:S03]  /*2ca70*/  IADD3 R6, P2, PT, R75, R8, RZ ;  /* 0x000000084b067210 */ /* 0x000fc60007f5e0ff */
[----:B------:R-:W-:Y:S04]  /*2ca80*/  STL [R1+0x4098], R52 ;  /* 0x0040983401007387 */ /* 0x000fe80000100800 */
[----:B------:R-:W-:Y:S01]  /*2ca90*/  STL [R1+0x40a0], R52 ;  /* 0x0040a03401007387 */ /* 0x000fe20000100800 */
[----:B------:R-:W-:-:S03]  /*2caa0*/  IMAD.X R3, R3, 0x1, R11, P6 ;  /* 0x0000000103037824 */ /* 0x000fc600030e060b */
[----:B------:R-:W-:Y:S04]  /*2cab0*/  STL [R1+0x40a8], R52 ;  /* 0x0040a83401007387 */ /* 0x000fe80000100800 */
[----:B------:R-:W-:Y:S04]  /*2cac0*/  STL [R1+0x40b0], R52 ;  /* 0x0040b03401007387 */ /* 0x000fe80000100800 */
[----:B------:R-:W-:Y:S04]  /*2cad0*/  STL [R1+0x40b8], R52 ;  /* 0x0040b83401007387 */ /* 0x000fe80000100800 */
[----:B------:R0:W-:Y:S04]  /*2cae0*/  STL [R1+0xf38], R2 ;  /* 0x000f380201007387 */ /* 0x0001e80000100800 */
[----:B------:R-:W-:Y:S01]  /*2caf0*/  STL [R1+0xf4c], R6 ;  /* 0x000f4c0601007387 */ /* 0x000fe20000100800 */
[----:B0-----:R-:W-:-:S03]  /*2cb00*/  IADD3 R2, P6, PT, R75, R9, RZ ;  /* 0x000000094b027210 */ /* 0x001fc60007fde0ff */
[----:B------:R-:W-:Y:S04]  /*2cb10*/  STL [R1+0x3dd8], R75 ;  /* 0x003dd84b01007387 */ /* 0x000fe80000100800 */
[----:B------:R-:W-:Y:S04]  /*2cb20*/  STL [R1+0xf40], R3 ;  /* 0x000f400301007387 */ /* 0x000fe80000100800 */
[----:B------:R0:W-:Y:S02]  /*2cb30*/  STL [R1+0xf54], R2 ;  /* 0x000f540201007387 */ /* 0x0001e40000100800 */
[----:B0-----:R-:W-:Y:S01]  /*2cb40*/  IMAD.X R2, R4, 0x1, R10, P2 ;  /* 0x0000000104027824 */ /* 0x001fe200010e060a */
[----:B------:R-:W-:Y:S01]  /*2cb50*/  IADD3 R6, P2, PT, R76, R8, RZ ;  /* 0x000000084c067210 */ /* 0x000fe20007f5e0ff */
[----:B------:R-:W-:Y:S01]  /*2cb60*/  IMAD.X R4, R4, 0x1, R11, P6 ;  /* 0x0000000104047824 */ /* 0x000fe200030e060b */
[----:B------:R-:W-:-:S02]  /*2cb70*/  SHF.R.S32.HI R3, RZ, 0x1f, R76 ;  /* 0x0000001fff037819 */ /* 0x000fc4000001144c */
        /* <DEDUP_REMOVED lines=8> */
[----:B------:R-:W-:-:S03]  /*2cc00*/  IMAD.X R3, R3, 0x1, R11, P6 ;  /* 0x0000000103037824 */ /* 0x000fc600030e060b */
[----:B------:R0:W-:Y:S01]  /*2cc10*/  STL [R1+0xf58], R2 ;  /* 0x000f580201007387 */ /* 0x0001e20000100800 */
[----:B------:R-:W-:-:S03]  /*2cc20*/  SHF.R.S32.HI R4, RZ, 0x1f, R77 ;  /* 0x0000001fff047819 */ /* 0x000fc6000001144d */
[----:B------:R-:W-:Y:S04]  /*2cc30*/  STL [R1+0xf6c], R6 ;  /* 0x000f6c0601007387 */ /* 0x000fe80000100800 */
[----:B------:R-:W-:Y:S01]  /*2cc40*/  STL [R1+0x412c], R77 ;  /* 0x00412c4d01007387 */ /* 0x000fe20000100800 */
[----:B0-----:R-:W-:-:S03]  /*2cc50*/  IADD3 R2, P6, PT, R77, R9, RZ ;  /* 0x000000094d027210 */ /* 0x001fc60007fde0ff */
[----:B------:R-:W-:Y:S04]  /*2cc60*/  STL [R1+0xf60], R3 ;  /* 0x000f600301007387 */ /* 0x000fe80000100800 */
[----:B------:R-:W-:Y:S04]  /*2cc70*/  STL [R1+0x4134], R77 ;  /* 0x0041344d01007387 */ /* 0x000fe80000100800 */
[----:B------:R0:W-:Y:S04]  /*2cc80*/  STL [R1+0xf74], R2 ;  /* 0x000f740201007387 */ /* 0x0001e80000100800 */
[----:B------:R-:W-:Y:S04]  /*2cc90*/  STL [R1+0x413c], R77 ;  /* 0x00413c4d01007387 */ /* 0x000fe80000100800 */
[----:B------:R-:W-:Y:S01]  /*2cca0*/  STL [R1+0x4144], R77 ;  /* 0x0041444d01007387 */ /* 0x000fe20000100800 */
[----:B0-----:R-:W-:Y:S01]  /*2ccb0*/  IMAD.X R2, R4, 0x1, R10, P2 ;  /* 0x0000000104027824 */ /* 0x001fe200010e060a */
[----:B------:R-:W-:-:S02]  /*2ccc0*/  IADD3 R6, P2, PT, R78, R8, RZ ;  /* 0x000000084e067210 */ /* 0x000fc40007f5e0ff */
[----:B------:R-:W-:Y:S01]  /*2ccd0*/  STL [R1+0x414c], R77 ;  /* 0x00414c4d01007387 */ /* 0x000fe20000100800 */
[----:B------:R-:W-:-:S03]  /*2cce0*/  IMAD.X R4, R4, 0x1, R11, P6 ;  /* 0x0000000104047824 */ /* 0x000fc600030e060b */
[----:B------:R-:W-:Y:S04]  /*2ccf0*/  STL [R1+0x4154], R77 ;  /* 0x0041544d01007387 */ /* 0x000fe80000100800 */
[----:B------:R-:W-:Y:S04]  /*2cd00*/  STL [R1+0x415c], R77 ;  /* 0x00415c4d01007387 */ /* 0x000fe80000100800 */
[----:B------:R-:W-:Y:S04]  /*2cd10*/  STL [R1+0x4164], R77 ;  /* 0x0041644d01007387 */ /* 0x000fe80000100800 */
[----:B------:R0:W-:Y:S04]  /*2cd20*/  STL [R1+0xf68], R2 ;  /* 0x000f680201007387 */ /* 0x0001e80000100800 */
[----:B------:R-:W-:Y:S04]  /*2cd30*/  STL [R1+0xf7c], R6 ;  /* 0x000f7c0601007387 */ /* 0x000fe80000100800 */
[----:B------:R-:W-:Y:S01]  /*2cd40*/  STL [R1+0x4130], R78 ;  /* 0x0041304e01007387 */ /* 0x000fe20000100800 */
[----:B0-----:R-:W-:-:S03]  /*2cd50*/  IADD3 R2, P6, PT, R78, R9, RZ ;  /* 0x000000094e027210 */ /* 0x001fc60007fde0ff */
[----:B------:R-:W-:Y:S04]  /*2cd60*/  STL [R1+0xf70], R4 ;  /* 0x000f700401007387 */ /* 0x000fe80000100800 */
[----:B------:R-:W-:Y:S04]  /*2cd70*/  STL [R1+0x4138], R78 ;  /* 0x0041384e01007387 */ /* 0x000fe80000100800 */
[----:B------:R0:W-:Y:S01]  /*2cd80*/  STL [R1+0xf84], R2 ;  /* 0x000f840201007387 */ /* 0x0001e20000100800 */
        /* <DEDUP_REMOVED lines=39> */
[----:B------:R-:W-:Y:S01]  /*2d000*/  STL [R1+0x41d8], R79 ;  /* 0x0041d84f01007387 */ /* 0x000fe20000100800 */
[----:B------:R-:W-:-:S03]  /*2d010*/  SHF.R.S32.HI R3, RZ, 0x1f, R80 ;  /* 0x0000001fff037819 */ /* 0x000fc60000011450 */
        /* <DEDUP_REMOVED lines=20> */
[----:B0-----:R-:W-:-:S03]  /*2d160*/  IMAD.X R2, R4, 0x1, R10, P2 ;  /* 0x0000000104027824 */ /* 0x001fc600010e060a */
[----:B------:R-:W-:Y:S04]  /*2d170*/  STL [R1+0x41cc], R81 ;  /* 0x0041cc5101007387 */ /* 0x000fe80000100800 */
[----:B------:R-:W-:Y:S04]  /*2d180*/  STL [R1+0x41d4], R81 ;  /* 0x0041d45101007387 */ /* 0x000fe80000100800 */
[----:B------:R-:W-:Y:S04]  /*2d190*/  STL [R1+0x41dc], R81 ;  /* 0x0041dc5101007387 */ /* 0x000fe80000100800 */
[----:B------:R0:W-:Y:S04]  /*2d1a0*/  STL [R1+0xfa8], R2 ;  /* 0x000fa80201007387 */ /* 0x0001e80000100800 */
[----:B------:R-:W2:Y:S01]  /*2d1b0*/  LDL.LU R6, [R1] ;  /* 0x0000000001067983 */ /* 0x000ea20000300800 */
[----:B------:R-:W-:Y:S01]  /*2d1c0*/  IMAD.X R4, R4, 0x1, R11, P6 ;  /* 0x0000000104047824 */ /* 0x000fe200030e060b */
[----:B------:R-:W-:-:S02]  /*2d1d0*/  SHF.R.S32.HI R3, RZ, 0x1f, R82 ;  /* 0x0000001fff037819 */ /* 0x000fc40000011452 */
[CC--:B------:R-:W-:Y:S02]  /*2d1e0*/  IADD3 R78, P2, PT, R82.reuse, R8.reuse, RZ ;  /* 0x00000008524e7210 */ /* 0x0c0fe40007f5e0ff */
[----:B0-----:R-:W-:Y:S01]  /*2d1f0*/  IADD3 R2, P6, PT, R82, R9, RZ ;  /* 0x0000000952027210 */ /* 0x001fe20007fde0ff */
[----:B------:R-:W-:Y:S04]  /*2d200*/  STL [R1+0xfb0], R4 ;  /* 0x000fb00401007387 */ /* 0x000fe80000100800 */
[----:B------:R0:W-:Y:S01]  /*2d210*/  STL [R1+0xfc4], R2 ;  /* 0x000fc40201007387 */ /* 0x0001e20000100800 */
[----:B------:R-:W-:Y:S02]  /*2d220*/  IMAD R0, R52, UR9, RZ ;  /* 0x0000000934007c24 */ /* 0x000fe4000f8e02ff */
[----:B------:R-:W-:Y:S01]  /*2d230*/  IMAD R50, R50, UR5, RZ ;  /* 0x0000000532327c24 */ /* 0x000fe2000f8e02ff */
[----:B------:R-:W-:Y:S01]  /*2d240*/  STL [R1+0xfbc], R78 ;  /* 0x000fbc4e01007387 */ /* 0x000fe20000100800 */
[----:B0-----:R-:W-:Y:S01]  /*2d250*/  IMAD.X R2, R3, 0x1, R10, P2 ;  /* 0x0000000103027824 */ /* 0x001fe200010e060a */
[----:B------:R-:W-:Y:S01]  /*2d260*/  IADD3 R12, P2, PT, R83, R8, RZ ;  /* 0x00000008530c7210 */ /* 0x000fe20007f5e0ff */
[----:B------:R-:W-:Y:S01]  /*2d270*/  IMAD.X R3, R3, 0x1, R11, P6 ;  /* 0x0000000103037824 */ /* 0x000fe200030e060b */
[----:B------:R-:W-:Y:S01]  /*2d280*/  SHF.R.S32.HI R4, RZ, 0x1f, R83 ;  /* 0x0000001fff047819 */ /* 0x000fe20000011453 */
[----:B------:R-:W-:Y:S01]  /*2d290*/  IMAD R49, R49, UR75, RZ ;  /* 0x0000004b31317c24 */ /* 0x000fe2000f8e02ff */
[----:B------:R0:W-:Y:S01]  /*2d2a0*/  STL [R1+0xfb8], R2 ;  /* 0x000fb80201007387 */ /* 0x0001e20000100800 */
[----:B------:R-:W-:-:S02]  /*2d2b0*/  IMAD R48, R48, UR74, RZ ;  /* 0x0000004a30307c24 */ /* 0x000fc4000f8e02ff */
[----:B------:R-:W-:Y:S01]  /*2d2c0*/  IMAD R47, R47, UR73, RZ ;  /* 0x000000492f2f7c24 */ /* 0x000fe2000f8e02ff */
[----:B------:R-:W-:Y:S01]  /*2d2d0*/  STL [R1+0xfcc], R12 ;  /* 0x000fcc0c01007387 */ /* 0x000fe20000100800 */
[----:B------:R-:W-:Y:S02]  /*2d2e0*/  IMAD R46, R46, UR72, RZ ;  /* 0x000000482e2e7c24 */ /* 0x000fe4000f8e02ff */
[----:B------:R-:W-:Y:S01]  /*2d2f0*/  IMAD R45, R45, UR71, RZ ;  /* 0x000000472d2d7c24 */ /* 0x000fe2000f8e02ff */
[----:B------:R-:W3:Y:S01]  /*2d300*/  LDL.LU R52, [R1+0x4] ;  /* 0x0000040001347983 */ /* 0x000ee20000300800 */
[----:B------:R-:W-:Y:S01]  /*2d310*/  IMAD R44, R44, UR70, RZ ;  /* 0x000000462c2c7c24 */ /* 0x000fe2000f8e02ff */
[----:B0-----:R-:W-:Y:S01]  /*2d320*/  IADD3 R2, P6, PT, R83, R9, RZ ;  /* 0x0000000953027210 */ /* 0x001fe20007fde0ff */
[----:B------:R-:W-:Y:S01]  /*2d330*/  IMAD R43, R43, UR69, RZ ;  /* 0x000000452b2b7c24 */ /* 0x000fe2000f8e02ff */
[----:B------:R0:W-:Y:S01]  /*2d340*/  STL [R1+0xfc0], R3 ;  /* 0x000fc00301007387 */ /* 0x0001e20000100800 */
[----:B------:R-:W-:-:S02]  /*2d350*/  IMAD R42, R42, UR68, RZ ;  /* 0x000000442a2a7c24 */ /* 0x000fc4000f8e02ff */
[----:B------:R-:W-:Y:S01]  /*2d360*/  IMAD R41, R41, UR67, RZ ;  /* 0x0000004329297c24 */ /* 0x000fe2000f8e02ff */
[----:B------:R4:W-:Y:S01]  /*2d370*/  STL [R1+0xfd4], R2 ;  /* 0x000fd40201007387 */ /* 0x0009e20000100800 */
[----:B------:R-:W-:Y:S02]  /*2d380*/  IMAD R40, R40, UR66, RZ ;  /* 0x0000004228287c24 */ /* 0x000fe4000f8e02ff */
[----:B------:R-:W-:Y:S02]  /*2d390*/  IMAD R39, R39, UR65, RZ ;  /* 0x0000004127277c24 */ /* 0x000fe4000f8e02ff */
[----:B------:R-:W-:Y:S02]  /*2d3a0*/  IMAD R38, R38, UR64, RZ ;  /* 0x0000004026267c24 */ /* 0x000fe4000f8e02ff */
[----:B------:R-:W-:Y:S02]  /*2d3b0*/  IMAD R37, R37, UR63, RZ ;  /* 0x0000003f25257c24 */ /* 0x000fe4000f8e02ff */
[----:B------:R-:W-:-:S02]  /*2d3c0*/  IMAD R36, R36, UR62, RZ ;  /* 0x0000003e24247c24 */ /* 0x000fc4000f8e02ff */
[----:B------:R-:W-:Y:S02]  /*2d3d0*/  IMAD R35, R35, UR61, RZ ;  /* 0x0000003d23237c24 */ /* 0x000fe4000f8e02ff */
        /* <DEDUP_REMOVED lines=38> */
[----:B------:R-:W-:Y:S01]  /*2d640*/  IMAD R55, R55, UR14, RZ ;  /* 0x0000000e37377c24 */ /* 0x000fe2000f8e02ff */
[----:B0-----:R-:W-:Y:S01]  /*2d650*/  SHF.R.S32.HI R3, RZ, 0x1f, R84 ;  /* 0x0000001fff037819 */ /* 0x001fe20000011454 */
[----:B----4-:R-:W-:Y:S01]  /*2d660*/  IMAD.X R2, R4, 0x1, R10, P2 ;  /* 0x0000000104027824 */ /* 0x010fe200010e060a */
[----:B------:R-:W-:Y:S01]  /*2d670*/  IADD3 R12, P2, PT, R84, R8, RZ ;  /* 0x00000008540c7210 */ /* 0x000fe20007f5e0ff */
[----:B------:R-:W-:-:S02]  /*2d680*/  IMAD.X R4, R4, 0x1, R11, P6 ;  /* 0x0000000104047824 */ /* 0x000fc400030e060b */
[----:B------:R-:W-:Y:S01]  /*2d690*/  IMAD R51, R51, UR39, RZ ;  /* 0x0000002733337c24 */ /* 0x000fe2000f8e02ff */
[----:B------:R0:W-:Y:S01]  /*2d6a0*/  STL [R1+0xfc8], R2 ;  /* 0x000fc80201007387 */ /* 0x0001e20000100800 */
[----:B-1----:R-:W-:Y:S02]  /*2d6b0*/  IMAD R54, R54, UR38, RZ ;  /* 0x0000002636367c24 */ /* 0x002fe4000f8e02ff */
[----:B------:R-:W-:Y:S01]  /*2d6c0*/  IMAD R53, R53, UR37, RZ ;  /* 0x0000002535357c24 */ /* 0x000fe2000f8e02ff */
[----:B------:R-:W-:Y:S01]  /*2d6d0*/  STL [R1+0xfdc], R12 ;  /* 0x000fdc0c01007387 */ /* 0x000fe20000100800 */
[----:B------:R-:W-:Y:S01]  /*2d6e0*/  PRMT R83, RZ, 0x7610, R83 ;  /* 0x00007610ff537816 */ /* 0x000fe20000000053 */
[----:B------:R-:W1:Y:S02]  /*2d6f0*/  LDCU UR9, c[0x0][0x3b0] ;  /* 0x00007600ff0977ac */ /* 0x000e640008000800 */
[----:B------:R-:W4:Y:S01]  /*2d700*/  LDL.LU R75, [R1+0x8] ;  /* 0x00000800014b7983 */ /* 0x000f220000300800 */
[----:B0-----:R-:W-:Y:S01]  /*2d710*/  IADD3 R2, P6, PT, R84, R9, RZ ;  /* 0x0000000954027210 */ /* 0x001fe20007fde0ff */
[----:B------:R-:W0:Y:S02]  /*2d720*/  LDCU UR14, c[0x0][0x3b0] ;  /* 0x00007600ff0e77ac */ /* 0x000e240008000800 */
[----:B------:R-:W-:Y:S04]  /*2d730*/  STL [R1+0xfd0], R4 ;  /* 0x000fd00401007387 */ /* 0x000fe80000100800 */
[----:B------:R1:W-:Y:S02]  /*2d740*/  STL [R1+0xfe4], R2 ;  /* 0x000fe40201007387 */ /* 0x0003e40000100800 */
[C---:B-1----:R-:W-:Y:S01]  /*2d750*/  IMAD.X R2, R3.reuse, 0x1, R10, P2 ;  /* 0x0000000103027824 */ /* 0x042fe200010e060a */
[----:B------:R-:W-:Y:S01]  /*2d760*/  IADD3 R12, P2, PT, R92, R8, RZ ;  /* 0x000000085c0c7210 */ /* 0x000fe20007f5e0ff */
[----:B------:R-:W-:-:S03]  /*2d770*/  IMAD.X R3, R3, 0x1, R11, P6 ;  /* 0x0000000103037824 */ /* 0x000fc600030e060b */
[----:B------:R1:W-:Y:S04]  /*2d780*/  STL [R1+0xfd8], R2 ;  /* 0x000fd80201007387 */ /* 0x0003e80000100800 */
[----:B------:R0:W-:Y:S04]  /*2d790*/  STL [R1+0xfec], R12 ;  /* 0x000fec0c01007387 */ /* 0x0001e80000100800 */
[----:B------:R-:W4:Y:S01]  /*2d7a0*/  LDL.LU R74, [R1+0xc] ;  /* 0x00000c00014a7983 */ /* 0x000f220000300800 */
[----:B-1----:R-:W-:-:S03]  /*2d7b0*/  IADD3 R2, P6, PT, R92, R9, RZ ;  /* 0x000000095c027210 */ /* 0x002fc60007fde0ff */
[----:B------:R-:W-:Y:S01]  /*2d7c0*/  STL [R1+0xfe0], R3 ;  /* 0x000fe00301007387 */ /* 0x000fe20000100800 */
[----:B------:R-:W-:-:S03]  /*2d7d0*/  SHF.R.S32.HI R4, RZ, 0x1f, R92 ;  /* 0x0000001fff047819 */ /* 0x000fc6000001145c */
[----:B------:R-:W-:Y:S04]  /*2d7e0*/  STL [R1+0x3674], R92 ;  /* 0x0036745c01007387 */ /* 0x000fe80000100800 */
[----:B------:R1:W-:Y:S04]  /*2d7f0*/  STL [R1+0xff4], R2 ;  /* 0x000ff40201007387 */ /* 0x0003e80000100800 */
[----:B------:R-:W-:Y:S01]  /*2d800*/  STL [R1+0x3d0c], R92 ;  /* 0x003d0c5c01007387 */ /* 0x000fe20000100800 */
[----:B------:R-:W-:-:S03]  /*2d810*/  IMAD.X R76, R4, 0x1, R10, P2 ;  /* 0x00000001044c7824 */ /* 0x000fc600010e060a */
[----:B0-----:R-:W4:Y:S01]  /*2d820*/  LDL.LU R12, [R1+0x10] ;  /* 0x00001000010c7983 */ /* 0x001f220000300800 */
[----:B-1----:R-:W-:-:S03]  /*2d830*/  IADD3 R2, P2, PT, R93, R8, RZ ;  /* 0x000000085d027210 */ /* 0x002fc60007f5e0ff */
[----:B------:R0:W-:Y:S01]  /*2d840*/  STL [R1+0xfe8], R76 ;  /* 0x000fe84c01007387 */ /* 0x0001e20000100800 */
[----:B------:R-:W-:-:S03]  /*2d850*/  SHF.R.S32.HI R3, RZ, 0x1f, R93 ;  /* 0x0000001fff037819 */ /* 0x000fc6000001145d */
[----:B------:R1:W-:Y:S01]  /*2d860*/  STL [R1+0xffc], R2 ;  /* 0x000ffc0201007387 */ /* 0x0003e20000100800 */
[----:B0-----:R-:W-:Y:S01]  /*2d870*/  IMAD.X R76, R4, 0x1, R11, P6 ;  /* 0x00000001044c7824 */ /* 0x001fe200030e060b */
[----:B------:R-:W-:Y:S02]  /*2d880*/  IADD3 R4, P6, PT, R93, R9, RZ ;  /* 0x000000095d047210 */ /* 0x000fe40007fde0ff */
[----:B-1----:R-:W4:Y:S04]  /*2d890*/  LDL.LU R2, [R1+0x14] ;  /* 0x0000140001027983 */ /* 0x002f280000300800 */
[----:B------:R0:W-:Y:S04]  /*2d8a0*/  STL [R1+0xff0], R76 ;  /* 0x000ff04c01007387 */ /* 0x0001e80000100800 */
[----:B------:R-:W-:Y:S04]  /*2d8b0*/  STL [R1+0x3678], R93 ;  /* 0x0036785d01007387 */ /* 0x000fe80000100800 */
[----:B------:R1:W-:Y:S01]  /*2d8c0*/  STL [R1+0x1004], R4 ;  /* 0x0010040401007387 */ /* 0x0003e20000100800 */
[----:B0-----:R-:W-:-:S03]  /*2d8d0*/  IMAD.X R76, R3, 0x1, R10, P2 ;  /* 0x00000001034c7824 */ /* 0x001fc600010e060a */
[----:B------:R-:W-:Y:S01]  /*2d8e0*/  STL [R1+0x3680], R93 ;  /* 0x0036805d01007387 */ /* 0x000fe20000100800 */
[----:B------:R-:W-:-:S03]  /*2d8f0*/  IMAD.X R3, R3, 0x1, R11, P6 ;  /* 0x0000000103037824 */ /* 0x000fc600030e060b */
[----:B------:R-:W-:Y:S04]  /*2d900*/  STL [R1+0x3d20], R93 ;  /* 0x003d205d01007387 */ /* 0x000fe80000100800 */
[----:B------:R0:W-:Y:S01]  /*2d910*/  STL [R1+0xff8], R76 ;  /* 0x000ff84c01007387 */ /* 0x0001e20000100800 */
[C---:B--2---:R-:W-:Y:S02]  /*2d920*/  IADD3 R77, P2, PT, R6.reuse, R8, RZ ;  /* 0x00000008064d7210 */ /* 0x044fe40007f5e0ff */
[----:B-1----:R-:W-:Y:S02]  /*2d930*/  SHF.R.S32.HI R4, RZ, 0x1f, R6 ;  /* 0x0000001fff047819 */ /* 0x002fe40000011406 */
[----:B0-----:R-:W-:Y:S01]  /*2d940*/  IADD3 R76, P6, PT, R6, R9, RZ ;  /* 0x00000009064c7210 */ /* 0x001fe20007fde0ff */
[----:B------:R0:W-:Y:S04]  /*2d950*/  STL [R1+0x100c], R77 ;  /* 0x00100c4d01007387 */ /* 0x0001e80000100800 */
[----:B------:R-:W2:Y:S04]  /*2d960*/  LDL.LU R6, [R1+0x18] ;  /* 0x0000180001067983 */ /* 0x000ea80000300800 */
[----:B------:R-:W-:Y:S01]  /*2d970*/  STL [R1+0x1000], R3 ;  /* 0x0010000301007387 */ /* 0x000fe20000100800 */
[----:B0-----:R-:W-:-:S03]  /*2d980*/  IMAD.X R77, R4, 0x1, R10, P2 ;  /* 0x00000001044d7824 */ /* 0x001fc600010e060a */
[----:B------:R3:W-:Y:S01]  /*2d990*/  STL [R1+0x1014], R76 ;  /* 0x0010144c01007387 */ /* 0x0007e20000100800 */
[----:B------:R-:W-:-:S03]  /*2d9a0*/  IMAD.X R4, R4, 0x1, R11, P6 ;  /* 0x0000000104047824 */ /* 0x000fc600030e060b */
[----:B------:R0:W-:Y:S01]  /*2d9b0*/  STL [R1+0x1008], R77 ;  /* 0x0010084d01007387 */ /* 0x0001e20000100800 */
[C---:B---3--:R-:W-:Y:S02]  /*2d9c0*/  IADD3 R76, P2, PT, R52.reuse, R8, RZ ;  /* 0x00000008344c7210 */ /* 0x048fe40007f5e0ff */
[----:B------:R-:W-:Y:S02]  /*2d9d0*/  SHF.R.S32.HI R3, RZ, 0x1f, R52 ;  /* 0x0000001fff037819 */ /* 0x000fe40000011434 */
[----:B------:R-:W-:Y:S01]  /*2d9e0*/  IADD3 R80, P6, PT, R52, R9, RZ ;  /* 0x0000000934507210 */ /* 0x000fe20007fde0ff */
[----:B------:R-:W-:Y:S04]  /*2d9f0*/  STL [R1+0x101c], R76 ;  /* 0x00101c4c01007387 */ /* 0x000fe80000100800 */
[----:B------:R-:W3:Y:S01]  /*2da00*/  LDL.LU R52, [R1+0x1c] ;  /* 0x00001c0001347983 */ /* 0x000ee20000300800 */
[----:B0-----:R-:W-:-:S03]  /*2da10*/  IMAD.X R77, R3, 0x1, R10, P2 ;  /* 0x00000001034d7824 */ /* 0x001fc600010e060a */
[----:B------:R-:W-:Y:S04]  /*2da20*/  STL [R1+0x1010], R4 ;  /* 0x0010100401007387 */ /* 0x000fe80000100800 */
[----:B------:R-:W-:Y:S04]  /*2da30*/  STL [R1+0x1024], R80 ;  /* 0x0010245001007387 */ /* 0x000fe80000100800 */
[----:B------:R0:W-:Y:S02]  /*2da40*/  STL [R1+0x1018], R77 ;  /* 0x0010184d01007387 */ /* 0x0001e40000100800 */
[----:B0-----:R-:W-:Y:S01]  /*2da50*/  IMAD.X R77, R3, 0x1, R11, P6 ;  /* 0x00000001034d7824 */ /* 0x001fe200030e060b */
[----:B----4-:R-:W-:-:S02]  /*2da60*/  IADD3 R76, P2, PT, R75, R8, RZ ;  /* 0x000000084b4c7210 */ /* 0x010fc40007f5e0ff */
[----:B------:R-:W-:-:S03]  /*2da70*/  SHF.R.S32.HI R4, RZ, 0x1f, R75 ;  /* 0x0000001fff047819 */ /* 0x000fc6000001144b */
[----:B------:R0:W-:Y:S04]  /*2da80*/  STL [R1+0x102c], R76 ;  /* 0x00102c4c01007387 */ /* 0x0001e80000100800 */
[----:B------:R1:W-:Y:S01]  /*2da90*/  STL [R1+0x1020], R77 ;  /* 0x0010204d01007387 */ /* 0x0003e20000100800 */
[----:B0-----:R-:W-:Y:S01]  /*2daa0*/  IADD3 R76, P6, PT, R75, R9, RZ ;  /* 0x000000094b4c7210 */ /* 0x001fe20007fde0ff */
[----:B------:R-:W-:-:S04]  /*2dab0*/  IMAD.X R75, R4, 0x1, R10, P2 ;  /* 0x00000001044b7824 */ /* 0x000fc800010e060a */
[----:B------:R-:W-:Y:S01]  /*2dac0*/  STL [R1+0x1034], R76 ;  /* 0x0010344c01007387 */ /* 0x000fe20000100800 */
[----:B------:R-:W-:-:S03]  /*2dad0*/  IMAD.X R4, R4, 0x1, R11, P6 ;  /* 0x0000000104047824 */ /* 0x000fc600030e060b */
[----:B------:R0:W-:Y:S01]  /*2dae0*/  STL [R1+0x1028], R75 ;  /* 0x0010284b01007387 */ /* 0x0001e20000100800 */
[----:B------:R-:W-:Y:S02]  /*2daf0*/  SHF.R.S32.HI R3, RZ, 0x1f, R74 ;  /* 0x0000001fff037819 */ /* 0x000fe4000001144a */
[CC--:B-1----:R-:W-:Y:S02]  /*2db00*/  IADD3 R77, P2, PT, R74.reuse, R8.reuse, RZ ;  /* 0x000000084a4d7210 */ /* 0x0c2fe40007f5e0ff */
[----:B0-----:R-:W-:Y:S02]  /*2db10*/  IADD3 R75, P6, PT, R74, R9, RZ ;  /* 0x000000094a4b7210 */ /* 0x001fe40007fde0ff */
[----:B------:R-:W4:Y:S04]  /*2db20*/  LDL.LU R74, [R1+0x20] ;  /* 0x00002000014a7983 */ /* 0x000f280000300800 */
[----:B------:R-:W-:Y:S04]  /*2db30*/  STL [R1+0x1030], R4 ;  /* 0x0010300401007387 */ /* 0x000fe80000100800 */
[----:B------:R0:W-:Y:S04]  /*2db40*/  STL [R1+0x1044], R75 ;  /* 0x0010444b01007387 */ /* 0x0001e80000100800 */
[----:B------:R-:W-:Y:S01]  /*2db50*/  STL [R1+0x103c], R77 ;  /* 0x00103c4d01007387 */ /* 0x000fe20000100800 */
[C---:B0-----:R-:W-:Y:S01]  /*2db60*/  IMAD.X R75, R3.reuse, 0x1, R10, P2 ;  /* 0x00000001034b7824 */ /* 0x041fe200010e060a */
[----:B------:R-:W-:Y:S01]  /*2db70*/  IADD3 R76, P2, PT, R12, R8, RZ ;  /* 0x000000080c4c7210 */ /* 0x000fe20007f5e0ff */
[----:B------:R-:W-:Y:S01]  /*2db80*/  IMAD.X R3, R3, 0x1, R11, P6 ;  /* 0x0000000103037824 */ /* 0x000fe200030e060b */
[----:B------:R-:W-:-:S02]  /*2db90*/  SHF.R.S32.HI R4, RZ, 0x1f, R12 ;  /* 0x0000001fff047819 */ /* 0x000fc4000001140c */
[----:B------:R0:W-:Y:S04]  /*2dba0*/  STL [R1+0x1038], R75 ;  /* 0x0010384b01007387 */ /* 0x0001e80000100800 */
[----:B------:R-:W-:Y:S01]  /*2dbb0*/  STL [R1+0x104c], R76 ;  /* 0x00104c4c01007387 */ /* 0x000fe20000100800 */
[----:B0-----:R-:W-:-:S03]  /*2dbc0*/  IADD3 R75, P6, PT, R12, R9, RZ ;  /* 0x000000090c4b7210 */ /* 0x001fc60007fde0ff */
[----:B------:R-:W4:Y:S04]  /*2dbd0*/  LDL.LU R12, [R1+0x24] ;  /* 0x00002400010c7983 */ /* 0x000f280000300800 */
        /* <DEDUP_REMOVED lines=12> */
[----:B0-----:R-:W-:-:S02]  /*2dca0*/  IMAD.X R75, R3, 0x1, R10, P2 ;  /* 0x00000001034b7824 */ /* 0x001fc400010e060a */
[----:B------:R-:W-:-:S03]  /*2dcb0*/  IMAD.X R3, R3, 0x1, R11, P6 ;  /* 0x0000000103037824 */ /* 0x000fc600030e060b */
[----:B------:R0:W-:Y:S01]  /*2dcc0*/  STL [R1+0x1058], R75 ;  /* 0x0010584b01007387 */ /* 0x0001e20000100800 */
[C---:B--2---:R-:W-:Y:S02]  /*2dcd0*/  IADD3 R76, P2, PT, R6.reuse, R8, RZ ;  /* 0x00000008064c7210 */ /* 0x044fe40007f5e0ff */
[----:B------:R-:W-:Y:S02]  /*2dce0*/  SHF.R.S32.HI R4, RZ, 0x1f, R6 ;  /* 0x0000001fff047819 */ /* 0x000fe40000011406 */
        /* <DEDUP_REMOVED lines=8> */
[CC--:B---3--:R-:W-:Y:S02]  /*2dd70*/  IADD3 R75, P2, PT, R52.reuse, R8.reuse, RZ ;  /* 0x00000008344b7210 */ /* 0x0c8fe40007f5e0ff */
[----:B------:R-:W-:Y:S02]  /*2dd80*/  SHF.R.S32.HI R3, RZ, 0x1f, R52 ;  /* 0x0000001fff037819 */ /* 0x000fe40000011434 */
[----:B------:R-:W-:Y:S01]  /*2dd90*/  IADD3 R52, P6, PT, R52, R9, RZ ;  /* 0x0000000934347210 */ /* 0x000fe20007fde0ff */
[----:B------:R-:W-:Y:S04]  /*2dda0*/  STL [R1+0x107c], R75 ;  /* 0x00107c4b01007387 */ /* 0x000fe80000100800 */
[----:B0-----:R-:W3:Y:S04]  /*2ddb0*/  LDL.LU R76, [R1+0x30] ;  /* 0x00003000014c7983 */ /* 0x001ee80000300800 */
[----:B------:R-:W-:Y:S04]  /*2ddc0*/  STL [R1+0x1070], R4 ;  /* 0x0010700401007387 */ /* 0x000fe80000100800 */
[----:B------:R0:W-:Y:S02]  /*2ddd0*/  STL [R1+0x1084], R52 ;  /* 0x0010843401007387 */ /* 0x0001e40000100800 */
[----:B0-----:R-:W-:Y:S01]  /*2dde0*/  IMAD.X R52, R3, 0x1, R10, P2 ;  /* 0x0000000103347824 */ /* 0x001fe200010e060a */
[----:B------:R-:W-:Y:S01]  /*2ddf0*/  IADD3 R75, P2, PT, R85, R8, RZ ;  /* 0x00000008554b7210 */ /* 0x000fe20007f5e0ff */
[----:B------:R-:W-:Y:S01]  /*2de00*/  IMAD.X R3, R3, 0x1, R11, P6 ;  /* 0x0000000103037824 */ /* 0x000fe200030e060b */
[----:B------:R-:W-:-:S02]  /*2de10*/  SHF.R.S32.HI R4, RZ, 0x1f, R85 ;  /* 0x0000001fff047819 */ /* 0x000fc40000011455 */
[----:B------:R0:W-:Y:S04]  /*2de20*/  STL [R1+0x1078], R52 ;  /* 0x0010783401007387 */ /* 0x0001e80000100800 */
[----:B------:R1:W-:Y:S01]  /*2de30*/  STL [R1+0x108c], R75 ;  /* 0x00108c4b01007387 */ /* 0x0003e20000100800 */
[----:B0-----:R-:W-:-:S03]  /*2de40*/  IADD3 R52, P6, PT, R85, R9, RZ ;  /* 0x0000000955347210 */ /* 0x001fc60007fde0ff */
[----:B-1----:R-:W3:Y:S04]  /*2de50*/  LDL.LU R75, [R1+0x34] ;  /* 0x00003400014b7983 */ /* 0x002ee80000300800 */
[----:B------:R-:W-:Y:S04]  /*2de60*/  STL [R1+0x1080], R3 ;  /* 0x0010800301007387 */ /* 0x000fe80000100800 */
[----:B------:R0:W-:Y:S02]  /*2de70*/  STL [R1+0x1094], R52 ;  /* 0x0010943401007387 */ /* 0x0001e40000100800 */
[----:B0-----:R-:W-:-:S02]  /*2de80*/  IMAD.X R52, R4, 0x1, R10, P2 ;  /* 0x0000000104347824 */ /* 0x001fc400010e060a */
[----:B------:R-:W-:-:S03]  /*2de90*/  IMAD.X R4, R4, 0x1, R11, P6 ;  /* 0x0000000104047824 */ /* 0x000fc600030e060b */
[----:B------:R0:W-:Y:S04]  /*2dea0*/  STL [R1+0x1088], R52 ;  /* 0x0010883401007387 */ /* 0x0001e80000100800 */
[----:B0-----:R-:W3:Y:S01]  /*2deb0*/  LDL.LU R52, [R1+0x38] ;  /* 0x0000380001347983 */ /* 0x001ee20000300800 */
[C---:B----4-:R-:W-:Y:S02]  /*2dec0*/  IADD3 R79, P2, PT, R74.reuse, R8, RZ ;  /* 0x000000084a4f7210 */ /* 0x050fe40007f5e0ff */
[----:B------:R-:W-:Y:S02]  /*2ded0*/  SHF.R.S32.HI R3, RZ, 0x1f, R74 ;  /* 0x0000001fff037819 */ /* 0x000fe4000001144a */
[----:B------:R-:W-:Y:S01]  /*2dee0*/  IADD3 R74, P6, PT, R74, R9, RZ ;  /* 0x000000094a4a7210 */ /* 0x000fe20007fde0ff */
[----:B------:R0:W-:Y:S04]  /*2def0*/  STL [R1+0x109c], R79 ;  /* 0x00109c4f01007387 */ /* 0x0001e80000100800 */
[----:B------:R-:W-:Y:S04]  /*2df00*/  STL [R1+0x1090], R4 ;  /* 0x0010900401007387 */ /* 0x000fe80000100800 */
[----:B------:R1:W-:Y:S01]  /*2df10*/  STL [R1+0x10a4], R74 ;  /* 0x0010a44a01007387 */ /* 0x0003e20000100800 */
[----:B0-----:R-:W-:-:S03]  /*2df20*/  IMAD.X R79, R3, 0x1, R10, P2 ;  /* 0x00000001034f7824 */ /* 0x001fc600010e060a */
[----:B-1----:R-:W4:Y:S04]  /*2df30*/  LDL.LU R74, [R1+0x3c] ;  /* 0x00003c00014a7983 */ /* 0x002f280000300800 */
[----:B------:R0:W-:Y:S01]  /*2df40*/  STL [R1+0x1098], R79 ;  /* 0x0010984f01007387 */ /* 0x0001e20000100800 */
[C---:B------:R-:W-:Y:S02]  /*2df50*/  IADD3 R85, P2, PT, R12.reuse, R8, RZ ;  /* 0x000000080c557210 */ /* 0x040fe40007f5e0ff */
[----:B------:R-:W-:Y:S01]  /*2df60*/  SHF.R.S32.HI R4, RZ, 0x1f, R12 ;  /* 0x0000001fff047819 */ /* 0x000fe2000001140c */
[----:B0-----:R-:W-:Y:S01]  /*2df70*/  IMAD.X R79, R3, 0x1, R11, P6 ;  /* 0x00000001034f7824 */ /* 0x001fe200030e060b */
[----:B------:R-:W-:Y:S01]  /*2df80*/  IADD3 R12, P6, PT, R12, R9, RZ ;  /* 0x000000090c0c7210 */ /* 0x000fe20007fde0ff */
[----:B------:R-:W-:Y:S04]  /*2df90*/  STL [R1+0x10ac], R85 ;  /* 0x0010ac5501007387 */ /* 0x000fe80000100800 */
[----:B------:R0:W-:Y:S04]  /*2dfa0*/  STL [R1+0x10a0], R79 ;  /* 0x0010a04f01007387 */ /* 0x0001e80000100800 */
[----:B------:R1:W-:Y:S01]  /*2dfb0*/  STL [R1+0x10b4], R12 ;  /* 0x0010b40c01007387 */ /* 0x0003e20000100800 */
[----:B0-----:R-:W-:-:S03]  /*2dfc0*/  IMAD.X R79, R4, 0x1, R10, P2 ;  /* 0x00000001044f7824 */ /* 0x001fc600010e060a */
[----:B-1----:R-:W4:Y:S01]  /*2dfd0*/  LDL.LU R12, [R1+0x40] ;  /* 0x00004000010c7983 */ /* 0x002f220000300800 */
[----:B------:R-:W-:-:S03]  /*2dfe0*/  IMAD.X R4, R4, 0x1, R11, P6 ;  /* 0x0000000104047824 */ /* 0x000fc600030e060b */
[----:B------:R0:W-:Y:S01]  /*2dff0*/  STL [R1+0x10a8], R79 ;  /* 0x0010a84f01007387 */ /* 0x0001e20000100800 */
[C---:B------:R-:W-:Y:S02]  /*2e000*/  IADD3 R85, P2, PT, R2.reuse, R8, RZ ;  /* 0x0000000802557210 */ /* 0x040fe40007f5e0ff */
[----:B0-----:R-:W-:Y:S02]  /*2e010*/  IADD3 R79, P6, PT, R2, R9, RZ ;  /* 0x00000009024f7210 */ /* 0x001fe40007fde0ff */
[----:B------:R-:W-:Y:S01]  /*2e020*/  SHF.R.S32.HI R3, RZ, 0x1f, R2 ;  /* 0x0000001fff037819 */ /* 0x000fe20000011402 */
[----:B------:R-:W-:Y:S04]  /*2e030*/  STL [R1+0x10bc], R85 ;  /* 0x0010bc5501007387 */ /* 0x000fe80000100800 */
        /* <DEDUP_REMOVED lines=9> */
[----:B------:R-:W-:Y:S04]  /*2e0d0*/  STL [R1+0x10cc], R85 ;  /* 0x0010cc5501007387 */ /* 0x000fe80000100800 */
[----:B------:R-:W2:Y:S01]  /*2e0e0*/  LDL.LU R6, [R1+0x48] ;  /* 0x0000480001067983 */ /* 0x000ea20000300800 */
[----:B------:R-:W-:-:S03]  /*2e0f0*/  IMAD.X R92, R4, 0x1, R10, P2 ;  /* 0x00000001045c7824 */ /* 0x000fc600010e060a */
[----:B------:R-:W-:Y:S04]  /*2e100*/  STL [R1+0x10c0], R3 ;  /* 0x0010c00301007387 */ /* 0x000fe80000100800 */
[----:B------:R0:W-:Y:S04]  /*2e110*/  STL [R1+0x10d4], R79 ;  /* 0x0010d44f01007387 */ /* 0x0001e80000100800 */
[----:B------:R-:W-:Y:S01]  /*2e120*/  STL [R1+0x10c8], R92 ;  /* 0x0010c85c01007387 */ /* 0x000fe20000100800 */
[----:B0-----:R-:W-:Y:S01]  /*2e130*/  IMAD.X R79, R4, 0x1, R11, P6 ;  /* 0x00000001044f7824 */ /* 0x001fe200030e060b */
[----:B---3--:R-:W-:-:S02]  /*2e140*/  IADD3 R85, P2, PT, R76, R8, RZ ;  /* 0x000000084c557210 */ /* 0x008fc40007f5e0ff */
[----:B------:R-:W-:Y:S02]  /*2e150*/  SHF.R.S32.HI R3, RZ, 0x1f, R76 ;  /* 0x0000001fff037819 */ /* 0x000fe4000001144c */
[----:B------:R-:W-:Y:S01]  /*2e160*/  IADD3 R76, P6, PT, R76, R9, RZ ;  /* 0x000000094c4c7210 */ /* 0x000fe20007fde0ff */
[----:B------:R0:W-:Y:S04]  /*2e170*/  STL [R1+0x10dc], R85 ;  /* 0x0010dc5501007387 */ /* 0x0001e80000100800 */
[----:B------:R-:W-:Y:S04]  /*2e180*/  STL [R1+0x10d0], R79 ;  /* 0x0010d04f01007387 */ /* 0x000fe80000100800 */
[----:B------:R1:W-:Y:S01]  /*2e190*/  STL [R1+0x10e4], R76 ;  /* 0x0010e44c01007387 */ /* 0x0003e20000100800 */
[----:B0-----:R-:W-:-:S05]  /*2e1a0*/  IMAD.X R85, R3, 0x1, R10, P2 ;  /* 0x0000000103557824 */ /* 0x001fca00010e060a */
[----:B------:R-:W-:Y:S01]  /*2e1b0*/  STL [R1+0x10d8], R85 ;  /* 0x0010d85501007387 */ /* 0x000fe20000100800 */
[----:B-1----:R-:W-:Y:S01]  /*2e1c0*/  IMAD.X R76, R3, 0x1, R11, P6 ;  /* 0x00000001034c7824 */ /* 0x002fe200030e060b */
[C---:B------:R-:W-:Y:S02]  /*2e1d0*/  IADD3 R79, P2, PT, R75.reuse, R8, RZ ;  /* 0x000000084b4f7210 */ /* 0x040fe40007f5e0ff */
        /* <DEDUP_REMOVED lines=17> */
[C---:B----4-:R-:W-:Y:S02]  /*2e2f0*/  IADD3 R75, P2, PT, R74.reuse, R8, RZ ;  /* 0x000000084a4b7210 */ /* 0x050fe40007f5e0ff */
[----:B------:R-:W-:Y:S02]  /*2e300*/  SHF.R.S32.HI R4, RZ, 0x1f, R74 ;  /* 0x0000001fff047819 */ /* 0x000fe4000001144a */
[----:B------:R-:W-:Y:S01]  /*2e310*/  IADD3 R74, P6, PT, R74, R9, RZ ;  /* 0x000000094a4a7210 */ /* 0x000fe20007fde0ff */
[----:B------:R-:W-:Y:S04]  /*2e320*/  STL [R1+0x110c], R75 ;  /* 0x00110c4b01007387 */ /* 0x000fe80000100800 */
[----:B------:R0:W-:Y:S04]  /*2e330*/  STL [R1+0x1100], R52 ;  /* 0x0011003401007387 */ /* 0x0001e80000100800 */
[----:B------:R1:W-:Y:S01]  /*2e340*/  STL [R1+0x1114], R74 ;  /* 0x0011144a01007387 */ /* 0x0003e20000100800 */
[----:B0-----:R-:W-:-:S02]  /*2e350*/  IMAD.X R52, R4, 0x1, R10, P2 ;  /* 0x0000000104347824 */ /* 0x001fc400010e060a */
[----:B-1----:R-:W-:-:S03]  /*2e360*/  IMAD.X R74, R4, 0x1, R11, P6 ;  /* 0x00000001044a7824 */ /* 0x002fc600030e060b */
[----:B------:R0:W-:Y:S01]  /*2e370*/  STL [R1+0x1108], R52 ;  /* 0x0011083401007387 */ /* 0x0001e20000100800 */
[----:B------:R-:W-:Y:S02]  /*2e380*/  SHF.R.S32.HI R3, RZ, 0x1f, R12 ;  /* 0x0000001fff037819 */ /* 0x000fe4000001140c */
[C---:B------:R-:W-:Y:S02]  /*2e390*/  IADD3 R75, P2, PT, R12.reuse, R8, RZ ;  /* 0x000000080c4b7210 */ /* 0x040fe40007f5e0ff */
[----:B0-----:R-:W-:-:S03]  /*2e3a0*/  IADD3 R52, P6, PT, R12, R9, RZ ;  /* 0x000000090c347210 */ /* 0x001fc60007fde0ff */
[----:B------:R-:W-:Y:S01]  /*2e3b0*/  IMAD.X R12, R3, 0x1, R10, P2 ;  /* 0x00000001030c7824 */ /* 0x000fe200010e060a */
[----:B------:R-:W-:Y:S04]  /*2e3c0*/  STL [R1+0x111c], R75 ;  /* 0x00111c4b01007387 */ /* 0x000fe80000100800 */
[----:B------:R0:W-:Y:S04]  /*2e3d0*/  STL [R1+0x1110], R74 ;  /* 0x0011104a01007387 */ /* 0x0001e80000100800 */
[----:B------:R1:W-:Y:S04]  /*2e3e0*/  STL [R1+0x1124], R52 ;  /* 0x0011243401007387 */ /* 0x0003e80000100800 */
[----:B0-----:R-:W3:Y:S01]  /*2e3f0*/  LDL.LU R74, [R1+0x4c] ;  /* 0x00004c00014a7983 */ /* 0x001ee20000300800 */
[----:B------:R-:W-:-:S02]  /*2e400*/  SHF.R.S32.HI R4, RZ, 0x1f, R2 ;  /* 0x0000001fff047819 */ /* 0x000fc40000011402 */
[C---:B-1----:R-:W-:Y:S01]  /*2e410*/  IADD3 R52, P2, PT, R2.reuse, R8, RZ ;  /* 0x0000000802347210 */ /* 0x042fe20007f5e0ff */
[----:B------:R0:W-:Y:S04]  /*2e420*/  STL [R1+0x1118], R12 ;  /* 0x0011180c01007387 */ /* 0x0001e80000100800 */
[----:B------:R-:W-:Y:S01]  /*2e430*/  STL [R1+0x112c], R52 ;  /* 0x00112c3401007387 */ /* 0x000fe20000100800 */
[----:B0-----:R-:W-:Y:S01]  /*2e440*/  IMAD.X R12, R3, 0x1, R11, P6 ;  /* 0x00000001030c7824 */ /* 0x001fe200030e060b */
[----:B------:R-:W-:-:S04]  /*2e450*/  IADD3 R2, P6, PT, R2, R9, RZ ;  /* 0x0000000902027210 */ /* 0x000fc80007fde0ff */
[----:B------:R0:W-:Y:S04]  /*2e460*/  STL [R1+0x1120], R12 ;  /* 0x0011200c01007387 */ /* 0x0001e80000100800 */
[----:B------:R-:W-:Y:S04]  /*2e470*/  STL [R1+0x1134], R2 ;  /* 0x0011340201007387 */ /* 0x000fe80000100800 */
[----:B------:R-:W4:Y:S01]  /*2e480*/  LDL.LU R76, [R1+0x50] ;  /* 0x00005000014c7983 */ /* 0x000f220000300800 */
[----:B0-----:R-:W-:-:S05]  /*2e490*/  IMAD.X R12, R4, 0x1, R10, P2 ;  /* 0x00000001040c7824 */ /* 0x001fca00010e060a */
[----:B------:R0:W-:Y:S02]  /*2e4a0*/  STL [R1+0x1128], R12 ;  /* 0x0011280c01007387 */ /* 0x0001e40000100800 */
[----:B0-----:R-:W-:Y:S01]  /*2e4b0*/  IMAD.X R12, R4, 0x1, R11, P6 ;  /* 0x00000001040c7824 */ /* 0x001fe200030e060b */
[----:B--2---:R-:W-:Y:S02]  /*2e4c0*/  IADD3 R2, P2, PT, R6, R8, RZ ;  /* 0x0000000806027210 */ /* 0x004fe40007f5e0ff */
[----:B------:R-:W-:-:S03]  /*2e4d0*/  SHF.R.S32.HI R3, RZ, 0x1f, R6 ;  /* 0x0000001fff037819 */ /* 0x000fc60000011406 */
[----:B------:R0:W-:Y:S04]  /*2e4e0*/  STL [R1+0x113c], R2 ;  /* 0x00113c0201007387 */ /* 0x0001e80000100800 */
[----:B------:R-:W-:Y:S01]  /*2e4f0*/  STL [R1+0x1130], R12 ;  /* 0x0011300c01007387 */ /* 0x000fe20000100800 */
[----:B0-----:R-:W-:Y:S01]  /*2e500*/  IADD3 R2, P6, PT, R6, R9, RZ ;  /* 0x0000000906027210 */ /* 0x001fe20007fde0ff */
[----:B------:R-:W-:-:S04]  /*2e510*/  IMAD.X R6, R3, 0x1, R10, P2 ;  /* 0x0000000103067824 */ /* 0x000fc800010e060a */
[----:B------:R0:W-:Y:S04]  /*2e520*/  STL [R1+0x1144], R2 ;  /* 0x0011440201007387 */ /* 0x0001e80000100800 */
[----:B------:R-:W2:Y:S01]  /*2e530*/  LDL.LU R75, [R1+0x54] ;  /* 0x00005400014b7983 */ /* 0x000ea20000300800 */
[----:B0-----:R-:W-:-:S03]  /*2e540*/  IADD3 R2, P2, PT, R86, R8, RZ ;  /* 0x0000000856027210 */ /* 0x001fc60007f5e0ff */
[----:B------:R-:W-:Y:S01]  /*2e550*/  STL [R1+0x1138], R6 ;  /* 0x0011380601007387 */ /* 0x000fe20000100800 */
[----:B------:R-:W-:-:S03]  /*2e560*/  IMAD.X R3, R3, 0x1, R11, P6 ;  /* 0x0000000103037824 */ /* 0x000fc600030e060b */
[----:B------:R0:W-:Y:S04]  /*2e570*/  STL [R1+0x114c], R2 ;  /* 0x00114c0201007387 */ /* 0x0001e80000100800 */
[----:B------:R-:W2:Y:S04]  /*2e580*/  LDL.LU R52, [R1+0x58] ;  /* 0x0000580001347983 */ /* 0x000ea80000300800 */
[----:B------:R-:W-:Y:S04]  /*2e590*/  STL [R1+0x1140], R3 ;  /* 0x0011400301007387 */ /* 0x000fe80000100800 */
[----:B------:R-:W2:Y:S01]  /*2e5a0*/  LDL.LU R12, [R1+0x5c] ;  /* 0x00005c00010c7983 */ /* 0x000ea20000300800 */
[----:B0-----:R-:W-:-:S05]  /*2e5b0*/  IADD3 R2, P6, PT, R86, R9, RZ ;  /* 0x0000000956027210 */ /* 0x001fca0007fde0ff */
[----:B------:R0:W-:Y:S04]  /*2e5c0*/  STL [R1+0x1154], R2 ;  /* 0x0011540201007387 */ /* 0x0001e80000100800 */
[----:B0-----:R-:W2:Y:S04]  /*2e5d0*/  LDL.LU R2, [R1+0x60] ;  /* 0x0000600001027983 */ /* 0x001ea80000300800 */
        /* <DEDUP_REMOVED lines=13> */
[----:B------:R-:W2:Y:S01]  /*2e6b0*/  LDL.LU R6, [R1+0x64] ;  /* 0x0000640001067983 */ /* 0x000ea20000300800 */
[----:B------:R-:W-:-:S05]  /*2e6c0*/  SHF.R.S32.HI R4, RZ, 0x1f, R86 ;  /* 0x0000001fff047819 */ /* 0x000fca0000011456 */
[----:B------:R-:W-:-:S05]  /*2e6d0*/  IMAD.X R79, R4, 0x1, R10, P2 ;  /* 0x00000001044f7824 */ /* 0x000fca00010e060a */
[----:B------:R0:W-:Y:S02]  /*2e6e0*/  STL [R1+0x1148], R79 ;  /* 0x0011484f01007387 */ /* 0x0001e40000100800 */
[----:B0-----:R-:W-:Y:S01]  /*2e6f0*/  IMAD.X R79, R4, 0x1, R11, P6 ;  /* 0x00000001044f7824 */ /* 0x001fe200030e060b */
[C---:B---3--:R-:W-:Y:S02]  /*2e700*/  IADD3 R85, P2, PT, R74.reuse, R8, RZ ;  /* 0x000000084a557210 */ /* 0x048fe40007f5e0ff */
[----:B------:R-:W-:Y:S02]  /*2e710*/  SHF.R.S32.HI R3, RZ, 0x1f, R74 ;  /* 0x0000001fff037819 */ /* 0x000fe4000001144a */
[----:B------:R-:W-:Y:S01]  /*2e720*/  IADD3 R74, P6, PT, R74, R9, RZ ;  /* 0x000000094a4a7210 */ /* 0x000fe20007fde0ff */
[----:B------:R-:W-:Y:S04]  /*2e730*/  STL [R1+0x115c], R85 ;  /* 0x00115c5501007387 */ /* 0x000fe80000100800 */
[----:B------:R0:W-:Y:S04]  /*2e740*/  STL [R1+0x1150], R79 ;  /* 0x0011504f01007387 */ /* 0x0001e80000100800 */
[----:B------:R1:W-:Y:S01]  /*2e750*/  STL [R1+0x1164], R74 ;  /* 0x0011644a01007387 */ /* 0x0003e20000100800 */
[----:B0-----:R-:W-:-:S03]  /*2e760*/  IMAD.X R79, R3, 0x1, R10, P2 ;  /* 0x00000001034f7824 */ /* 0x001fc600010e060a */
[----:B-1----:R-:W3:Y:S04]  /*2e770*/  LDL.LU R74, [R1+0x68] ;  /* 0x00006800014a7983 */ /* 0x002ee80000300800 */
[----:B------:R0:W-:Y:S01]  /*2e780*/  STL [R1+0x1158], R79 ;  /* 0x0011584f01007387 */ /* 0x0001e20000100800 */
[----:B----4-:R-:W-:Y:S02]  /*2e790*/  IADD3 R85, P2, PT, R76, R8, RZ ;  /* 0x000000084c557210 */ /* 0x010fe40007f5e0ff */
[----:B------:R-:W-:-:S03]  /*2e7a0*/  SHF.R.S32.HI R4, RZ, 0x1f, R76 ;  /* 0x0000001fff047819 */ /* 0x000fc6000001144c */
[----:B------:R1:W-:Y:S01]  /*2e7b0*/  STL [R1+0x116c], R85 ;  /* 0x00116c5501007387 */ /* 0x0003e20000100800 */
[----:B0-----:R-:W-:Y:S01]  /*2e7c0*/  IMAD.X R79, R3, 0x1, R11, P6 ;  /* 0x00000001034f7824 */ /* 0x001fe200030e060b */
[----:B------:R-:W-:-:S04]  /*2e7d0*/  IADD3 R76, P6, PT, R76, R9, RZ ;  /* 0x000000094c4c7210 */ /* 0x000fc80007fde0ff */
[----:B------:R-:W-:Y:S01]  /*2e7e0*/  STL [R1+0x1160], R79 ;  /* 0x0011604f01007387 */ /* 0x000fe20000100800 */
[----:B-1----:R-:W-:-:S03]  /*2e7f0*/  IMAD.X R85, R4, 0x1, R10, P2 ;  /* 0x0000000104557824 */ /* 0x002fc600010e060a */
[----:B------:R0:W-:Y:S04]  /*2e800*/  STL [R1+0x1174], R76 ;  /* 0x0011744c01007387 */ /* 0x0001e80000100800 */
[----:B------:R-:W-:Y:S01]  /*2e810*/  STL [R1+0x1168], R85 ;  /* 0x0011685501007387 */ /* 0x000fe20000100800 */
[----:B0-----:R-:W-:Y:S01]  /*2e820*/  IMAD.X R76, R4, 0x1, R11, P6 ;  /* 0x00000001044c7824 */ /* 0x001fe200030e060b */
[C---:B--2---:R-:W-:Y:S02]  /*2e830*/  IADD3 R79, P2, PT, R75.reuse, R8, RZ ;  /* 0x000000084b4f7210 */ /* 0x044fe40007f5e0ff */
[----:B------:R-:W-:Y:S02]  /*2e840*/  SHF.R.S32.HI R3, RZ, 0x1f, R75 ;  /* 0x0000001fff037819 */ /* 0x000fe4000001144b */
[----:B------:R-:W-:Y:S01]  /*2e850*/  IADD3 R75, P6, PT, R75, R9, RZ ;  /* 0x000000094b4b7210 */ /* 0x000fe20007fde0ff */
[----:B------:R0:W-:Y:S04]  /*2e860*/  STL [R1+0x117c], R79 ;  /* 0x00117c4f01007387 */ /* 0x0001e80000100800 */
[----:B------:R1:W-:Y:S04]  /*2e870*/  STL [R1+0x1170], R76 ;  /* 0x0011704c01007387 */ /* 0x0003e80000100800 */
[----:B------:R2:W-:Y:S01]  /*2e880*/  STL [R1+0x1184], R75 ;  /* 0x0011844b01007387 */ /* 0x0005e20000100800 */
[----:B0-----:R-:W-:Y:S01]  /*2e890*/  IMAD.X R79, R3, 0x1, R10, P2 ;  /* 0x00000001034f7824 */ /* 0x001fe200010e060a */
[----:B------:R-:W-:-:S02]  /*2e8a0*/  SHF.R.S32.HI R4, RZ, 0x1f, R52 ;  /* 0x0000001fff047819 */ /* 0x000fc40000011434 */
[C---:B-1----:R-:W-:Y:S02]  /*2e8b0*/  IADD3 R76, P2, PT, R52.reuse, R8, RZ ;  /* 0x00000008344c7210 */ /* 0x042fe40007f5e0ff */
[----:B------:R-:W-:Y:S01]  /*2e8c0*/  STL [R1+0x1178], R79 ;  /* 0x0011784f01007387 */ /* 0x000fe20000100800 */
[----:B--2---:R-:W-:Y:S01]  /*2e8d0*/  IMAD.X R75, R3, 0x1, R11, P6 ;  /* 0x00000001034b7824 */ /* 0x004fe200030e060b */
[----:B------:R-:W-:Y:S02]  /*2e8e0*/  IADD3 R52, P6, PT, R52, R9, RZ ;  /* 0x0000000934347210 */ /* 0x000fe40007fde0ff */
[----:B------:R0:W-:Y:S01]  /*2e8f0*/  STL [R1+0x118c], R76 ;  /* 0x00118c4c01007387 */ /* 0x0001e20000100800 */
[----:B------:R-:W-:-:S03]  /*2e900*/  SHF.R.S32.HI R3, RZ, 0x1f, R12 ;  /* 0x0000001fff037819 */ /* 0x000fc6000001140c */
[----:B------:R1:W-:Y:S04]  /*2e910*/  STL [R1+0x1180], R75 ;  /* 0x0011804b01007387 */ /* 0x0003e80000100800 */
[----:B------:R2:W-:Y:S01]  /*2e920*/  STL [R1+0x1194], R52 ;  /* 0x0011943401007387 */ /* 0x0005e20000100800 */
[----:B0-----:R-:W-:Y:S01]  /*2e930*/  IMAD.X R76, R4, 0x1, R10, P2 ;  /* 0x00000001044c7824 */ /* 0x001fe200010e060a */
[----:B-1----:R-:W-:-:S04]  /*2e940*/  IADD3 R75, P2, PT, R12, R8, RZ ;  /* 0x000000080c4b7210 */ /* 0x002fc80007f5e0ff */
[----:B------:R-:W-:Y:S01]  /*2e950*/  STL [R1+0x1188], R76 ;  /* 0x0011884c01007387 */ /* 0x000fe20000100800 */
[----:B--2---:R-:W-:Y:S01]  /*2e960*/  IMAD.X R52, R4, 0x1, R11, P6 ;  /* 0x0000000104347824 */ /* 0x004fe200030e060b */
[----:B------:R-:W-:Y:S02]  /*2e970*/  IADD3 R12, P6, PT, R12, R9, RZ ;  /* 0x000000090c0c7210 */ /* 0x000fe40007fde0ff */
[----:B------:R-:W-:Y:S04]  /*2e980*/  STL [R1+0x119c], R75 ;  /* 0x00119c4b01007387 */ /* 0x000fe80000100800 */
[----:B------:R0:W-:Y:S04]  /*2e990*/  STL [R1+0x1190], R52 ;  /* 0x0011903401007387 */ /* 0x0001e80000100800 */
[----:B------:R1:W-:Y:S01]  /*2e9a0*/  STL [R1+0x11a4], R12 ;  /* 0x0011a40c01007387 */ /* 0x0003e20000100800 */
[----:B0-----:R-:W-:-:S03]  /*2e9b0*/  IMAD.X R52, R3, 0x1, R10, P2 ;  /* 0x0000000103347824 */ /* 0x001fc600010e060a */
[----:B-1----:R-:W2:Y:S01]  /*2e9c0*/  LDL.LU R12, [R1+0x6c] ;  /* 0x00006c00010c7983 */ /* 0x002ea20000300800 */
[C---:B------:R-:W-:Y:S02]  /*2e9d0*/  IADD3 R75, P2, PT, R2.reuse, R8, RZ ;  /* 0x00000008024b7210 */ /* 0x040fe40007f5e0ff */
[----:B------:R-:W-:Y:S01]  /*2e9e0*/  SHF.R.S32.HI R4, RZ, 0x1f, R2 ;  /* 0x0000001fff047819 */ /* 0x000fe20000011402 */
[----:B------:R0:W-:Y:S04]  /*2e9f0*/  STL [R1+0x1198], R52 ;  /* 0x0011983401007387 */ /* 0x0001e80000100800 */
[----:B------:R1:W-:Y:S01]  /*2ea00*/  STL [R1+0x11ac], R75 ;  /* 0x0011ac4b01007387 */ /* 0x0003e20000100800 */
[----:B0-----:R-:W-:Y:S01]  /*2ea10*/  IMAD.X R52, R3, 0x1, R11, P6 ;  /* 0x0000000103347824 */ /* 0x001fe200030e060b */
[----:B------:R-:W-:-:S04]  /*2ea20*/  IADD3 R2, P6, PT, R2, R9, RZ ;  /* 0x0000000902027210 */ /* 0x000fc80007fde0ff */
[----:B------:R-:W-:Y:S04]  /*2ea30*/  STL [R1+0x11a0], R52 ;  /* 0x0011a03401007387 */ /* 0x000fe80000100800 */
[----:B------:R0:W-:Y:S01]  /*2ea40*/  STL [R1+0x11b4], R2 ;  /* 0x0011b40201007387 */ /* 0x0001e20000100800 */
[----:B-1----:R-:W-:-:S03]  /*2ea50*/  IMAD.X R75, R4, 0x1, R10, P2 ;  /* 0x00000001044b7824 */ /* 0x002fc600010e060a */
[----:B0-----:R-:W4:Y:S01]  /*2ea60*/  LDL.LU R2, [R1+0x70] ;  /* 0x0000700001027983 */ /* 0x001f220000300800 */
[----:B------:R-:W-:Y:S01]  /*2ea70*/  IMAD.X R4, R4, 0x1, R11, P6 ;  /* 0x0000000104047824 */ /* 0x000fe200030e060b */
[----:B------:R-:W-:Y:S02]  /*2ea80*/  SHF.R.S32.HI R3, RZ, 0x1f, R6 ;  /* 0x0000001fff037819 */ /* 0x000fe40000011406 */
[----:B------:R0:W-:Y:S01]  /*2ea90*/  STL [R1+0x11a8], R75 ;  /* 0x0011a84b01007387 */ /* 0x0001e20000100800 */
[C---:B------:R-:W-:Y:S02]  /*2eaa0*/  IADD3 R52, P2, PT, R6.reuse, R8, RZ ;  /* 0x0000000806347210 */ /* 0x040fe40007f5e0ff */
[----:B0-----:R-:W-:Y:S02]  /*2eab0*/  IADD3 R75, P6, PT, R6, R9, RZ ;  /* 0x00000009064b7210 */ /* 0x001fe40007fde0ff */
[----:B------:R-:W4:Y:S04]  /*2eac0*/  LDL.LU R6, [R1+0x74] ;  /* 0x0000740001067983 */ /* 0x000f280000300800 */
[----:B------:R-:W-:Y:S04]  /*2ead0*/  STL [R1+0x11b0], R4 ;  /* 0x0011b00401007387 */ /* 0x000fe80000100800 */
[----:B------:R0:W-:Y:S04]  /*2eae0*/  STL [R1+0x11c4], R75 ;  /* 0x0011c44b01007387 */ /* 0x0001e80000100800 */
[----:B------:R-:W-:Y:S04]  /*2eaf0*/  STL [R1+0x11bc], R52 ;  /* 0x0011bc3401007387 */ /* 0x000fe80000100800 */
[----:B------:R-:W-:Y:S04]  /*2eb00*/  STL [R1+0x40bc], R52 ;  /* 0x0040bc3401007387 */ /* 0x000fe80000100800 */
        /* <DEDUP_REMOVED lines=8> */
[----:B------:R-:W-:Y:S04]  /*2eb90*/  STL [R1+0x40fc], R52 ;  /* 0x0040fc3401007387 */ /* 0x000fe80000100800 */
[----:B------:R-:W-:Y:S04]  /*2eba0*/  STL [R1+0x4104], R52 ;  /* 0x0041043401007387 */ /* 0x000fe80000100800 */
[----:B------:R-:W-:Y:S01]  /*2ebb0*/  STL [R1+0x410c], R52 ;  /* 0x00410c3401007387 */ /* 0x000fe20000100800 */
[----:B------:R-:W-:-:S03]  /*2ebc0*/  IMAD.X R76, R3, 0x1, R11, P6 ;  /* 0x00000001034c7824 */ /* 0x000fc600030e060b */
[----:B------:R-:W-:Y:S04]  /*2ebd0*/  STL [R1+0x4114], R52 ;  /* 0x0041143401007387 */ /* 0x000fe80000100800 */
[----:B------:R-:W-:Y:S04]  /*2ebe0*/  STL [R1+0x411c], R52 ;  /* 0x00411c3401007387 */ /* 0x000fe80000100800 */
[----:B------:R-:W-:Y:S04]  /*2ebf0*/  STL [R1+0x4124], R52 ;  /* 0x0041243401007387 */ /* 0x000fe80000100800 */
[----:B------:R0:W-:Y:S01]  /*2ec00*/  STL [R1+0x11b8], R75 ;  /* 0x0011b84b01007387 */ /* 0x0001e20000100800 */
[----:B---3--:R-:W-:-:S02]  /*2ec10*/  IADD3 R79, P2, PT, R74, R8, RZ ;  /* 0x000000084a4f7210 */ /* 0x008fc40007f5e0ff */
[----:B------:R-:W-:Y:S02]  /*2ec20*/  SHF.R.S32.HI R4, RZ, 0x1f, R74 ;  /* 0x0000001fff047819 */ /* 0x000fe4000001144a */
[----:B0-----:R-:W-:Y:S01]  /*2ec30*/  IADD3 R75, P6, PT, R74, R9, RZ ;  /* 0x000000094a4b7210 */ /* 0x001fe20007fde0ff */
[----:B------:R-:W-:Y:S02]  /*2ec40*/  STL [R1+0x11cc], R79 ;  /* 0x0011cc4f01007387 */ /* 0x000fe40000100800 */
[C---:B------:R-:W-:Y:S02]  /*2ec50*/  IMAD.X R74, R4.reuse, 0x1, R10, P2 ;  /* 0x00000001044a7824 */ /* 0x040fe400010e060a */
[----:B------:R-:W-:Y:S04]  /*2ec60*/  STL [R1+0x11c0], R76 ;  /* 0x0011c04c01007387 */ /* 0x000fe80000100800 */
[----:B------:R2:W-:Y:S01]  /*2ec70*/  STL [R1+0x11d4], R75 ;  /* 0x0011d44b01007387 */ /* 0x0005e20000100800 */
[----:B------:R-:W-:-:S03]  /*2ec80*/  IMAD.X R4, R4, 0x1, R11, P6 ;  /* 0x0000000104047824 */ /* 0x000fc600030e060b */
[----:B------:R0:W-:Y:S01]  /*2ec90*/  STL [R1+0x11c8], R74 ;  /* 0x0011c84a01007387 */ /* 0x0001e20000100800 */
[C---:B--2---:R-:W-:Y:S02]  /*2eca0*/  IADD3 R75, P2, PT, R12.reuse, R8, RZ ;  /* 0x000000080c4b7210 */ /* 0x044fe40007f5e0ff */
[----:B------:R-:W-:Y:S02]  /*2ecb0*/  SHF.R.S32.HI R3, RZ, 0x1f, R12 ;  /* 0x0000001fff037819 */ /* 0x000fe4000001140c */
[----:B0-----:R-:W-:Y:S01]  /*2ecc0*/  IADD3 R74, P6, PT, R12, R9, RZ ;  /* 0x000000090c4a7210 */ /* 0x001fe20007fde0ff */
[----:B------:R-:W-:Y:S04]  /*2ecd0*/  STL [R1+0x11dc], R75 ;  /* 0x0011dc4b01007387 */ /* 0x000fe80000100800 */
[----:B------:R-:W2:Y:S04]  /*2ece0*/  LDL.LU R12, [R1+0x78] ;  /* 0x00007800010c7983 */ /* 0x000ea80000300800 */
[----:B------:R-:W-:Y:S04]  /*2ecf0*/  STL [R1+0x11d0], R4 ;  /* 0x0011d00401007387 */ /* 0x000fe80000100800 */
[----:B------:R0:W-:Y:S02]  /*2ed00*/  STL [R1+0x11e4], R74 ;  /* 0x0011e44a01007387 */ /* 0x0001e40000100800 */
[----:B0-----:R-:W-:-:S02]  /*2ed10*/  IMAD.X R74, R3, 0x1, R10, P2 ;  /* 0x00000001034a7824 */ /* 0x001fc400010e060a */
[----:B------:R-:W-:Y:S01]  /*2ed20*/  IMAD.X R3, R3, 0x1, R11, P6 ;  /* 0x0000000103037824 */ /* 0x000fe200030e060b */
[----:B----4-:R-:W-:Y:S02]  /*2ed30*/  IADD3 R75, P2, PT, R2, R8, RZ ;  /* 0x00000008024b7210 */ /* 0x010fe40007f5e0ff */
[----:B------:R0:W-:Y:S01]  /*2ed40*/  STL [R1+0x11d8], R74 ;  /* 0x0011d84a01007387 */ /* 0x0001e20000100800 */
[----:B------:R-:W-:-:S03]  /*2ed50*/  SHF.R.S32.HI R4, RZ, 0x1f, R2 ;  /* 0x0000001fff047819 */ /* 0x000fc60000011402 */
[----:B------:R-:W-:Y:S01]  /*2ed60*/  STL [R1+0x11ec], R75 ;  /* 0x0011ec4b01007387 */ /* 0x000fe20000100800 */
[----:B0-----:R-:W-:-:S03]  /*2ed70*/  IADD3 R74, P6, PT, R2, R9, RZ ;  /* 0x00000009024a7210 */ /* 0x001fc60007fde0ff */
[----:B------:R-:W3:Y:S04]  /*2ed80*/  LDL.LU R2, [R1+0x7c] ;  /* 0x00007c0001027983 */ /* 0x000ee80000300800 */
        /* <DEDUP_REMOVED lines=9> */
[----:B------:R-:W4:Y:S01]  /*2ee20*/  LDL.LU R6, [R1+0x80] ;  /* 0x0000800001067983 */ /* 0x000f220000300800 */
[----:B------:R-:W-:-:S03]  /*2ee30*/  IMAD.X R76, R3, 0x1, R10, P2 ;  /* 0x00000001034c7824 */ /* 0x000fc600010e060a */
[----:B------:R-:W-:Y:S04]  /*2ee40*/  STL [R1+0x11f0], R4 ;  /* 0x0011f00401007387 */ /* 0x000fe80000100800 */
[----:B------:R0:W-:Y:S04]  /*2ee50*/  STL [R1+0x1204], R74 ;  /* 0x0012044a01007387 */ /* 0x0001e80000100800 */
[----:B------:R-:W-:Y:S01]  /*2ee60*/  STL [R1+0x11f8], R76 ;  /* 0x0011f84c01007387 */ /* 0x000fe20000100800 */
[----:B0-----:R-:W-:-:S05]  /*2ee70*/  IADD3 R74, P2, PT, R87, R8, RZ ;  /* 0x00000008574a7210 */ /* 0x001fca0007f5e0ff */
[----:B------:R0:W-:Y:S01]  /*2ee80*/  STL [R1+0x120c], R74 ;  /* 0x00120c4a01007387 */ /* 0x0001e20000100800 */
[----:B------:R-:W-:-:S03]  /*2ee90*/  IMAD.X R75, R3, 0x1, R11, P6 ;  /* 0x00000001034b7824 */ /* 0x000fc600030e060b */
[----:B0-----:R-:W4:Y:S01]  /*2eea0*/  LDL.LU R74, [R1+0x84] ;  /* 0x00008400014a7983 */ /* 0x001f220000300800 */
[----:B------:R-:W-:-:S03]  /*2eeb0*/  IADD3 R3, P6, PT, R87, R9, RZ ;  /* 0x0000000957037210 */ /* 0x000fc60007fde0ff */
[----:B------:R0:W-:Y:S04]  /*2eec0*/  STL [R1+0x1200], R75 ;  /* 0x0012004b01007387 */ /* 0x0001e80000100800 */
[----:B------:R-:W4:Y:S01]  /*2eed0*/  LDL.LU R79, [R1+0x88] ;  /* 0x00008800014f7983 */ /* 0x000f220000300800 */
[----:B------:R-:W-:-:S03]  /*2eee0*/  SHF.R.S32.HI R4, RZ, 0x1f, R87 ;  /* 0x0000001fff047819 */ /* 0x000fc60000011457 */
[----:B------:R-:W-:Y:S04]  /*2eef0*/  STL [R1+0x1214], R3 ;  /* 0x0012140301007387 */ /* 0x000fe80000100800 */
[----:B------:R-:W4:Y:S04]  /*2ef00*/  LDL.LU R76, [R1+0x8c] ;  /* 0x00008c00014c7983 */ /* 0x000f280000300800 */
[----:B------:R-:W-:Y:S04]  /*2ef10*/  STL [R1+0x368c], R87 ;  /* 0x00368c5701007387 */ /* 0x000fe80000100800 */
[----:B------:R-:W-:Y:S01]  /*2ef20*/  STL [R1+0x39e0], R87 ;  /* 0x0039e05701007387 */ /* 0x000fe20000100800 */
[----:B0-----:R-:W-:-:S03]  /*2ef30*/  IMAD.X R75, R4, 0x1, R10, P2 ;  /* 0x00000001044b7824 */ /* 0x001fc600010e060a */
[----:B------:R-:W-:Y:S04]  /*2ef40*/  STL [R1+0x39e8], R87 ;  /* 0x0039e85701007387 */ /* 0x000fe80000100800 */
[----:B------:R-:W-:Y:S04]  /*2ef50*/  STL [R1+0x39f0], R87 ;  /* 0x0039f05701007387 */ /* 0x000fe80000100800 */
[----:B------:R-:W-:Y:S04]  /*2ef60*/  STL [R1+0x3c34], R87 ;  /* 0x003c345701007387 */ /* 0x000fe80000100800 */
[----:B------:R-:W-:Y:S04]  /*2ef70*/  STL [R1+0x3c4c], R87 ;  /* 0x003c4c5701007387 */ /* 0x000fe80000100800 */
[----:B------:R-:W-:Y:S04]  /*2ef80*/  STL [R1+0x3c64], R87 ;  /* 0x003c645701007387 */ /* 0x000fe80000100800 */
[----:B------:R-:W-:Y:S04]  /*2ef90*/  STL [R1+0x3c7c], R87 ;  /* 0x003c7c5701007387 */ /* 0x000fe80000100800 */
[----:B------:R-:W-:Y:S01]  /*2efa0*/  STL [R1+0x3c94], R87 ;  /* 0x003c945701007387 */ /* 0x000fe20000100800 */
[----:B------:R-:W-:-:S03]  /*2efb0*/  IMAD.X R4, R4, 0x1, R11, P6 ;  /* 0x0000000104047824 */ /* 0x000fc600030e060b */
[----:B------:R-:W-:Y:S04]  /*2efc0*/  STL [R1+0x3cbc], R87 ;  /* 0x003cbc5701007387 */ /* 0x000fe80000100800 */
[----:B------:R0:W-:Y:S04]  /*2efd0*/  STL [R1+0x1208], R75 ;  /* 0x0012084b01007387 */ /* 0x0001e80000100800 */
[----:B0-----:R-:W4:Y:S01]  /*2efe0*/  LDL.LU R75, [R1+0x90] ;  /* 0x00009000014b7983 */ /* 0x001f220000300800 */
[----:B--2---:R-:W-:Y:S02]  /*2eff0*/  IADD3 R85, P2, PT, R12, R8, RZ ;  /* 0x000000080c557210 */ /* 0x004fe40007f5e0ff */
[----:B------:R-:W-:-:S02]  /*2f000*/  SHF.R.S32.HI R3, RZ, 0x1f, R12 ;  /* 0x0000001fff037819 */ /* 0x000fc4000001140c */
[----:B------:R-:W-:Y:S01]  /*2f010*/  IADD3 R12, P6, PT, R12, R9, RZ ;  /* 0x000000090c0c7210 */ /* 0x000fe20007fde0ff */
[----:B------:R0:W-:Y:S04]  /*2f020*/  STL [R1+0x121c], R85 ;  /* 0x00121c5501007387 */ /* 0x0001e80000100800 */
[----:B------:R-:W-:Y:S04]  /*2f030*/  STL [R1+0x1210], R4 ;  /* 0x0012100401007387 */ /* 0x000fe80000100800 */
[----:B------:R1:W-:Y:S01]  /*2f040*/  STL [R1+0x1224], R12 ;  /* 0x0012240c01007387 */ /* 0x0003e20000100800 */
[----:B0-----:R-:W-:-:S03]  /*2f050*/  IMAD.X R85, R3, 0x1, R10, P2 ;  /* 0x0000000103557824 */ /* 0x001fc600010e060a */
[----:B-1----:R-:W2:Y:S04]  /*2f060*/  LDL.LU R12, [R1+0x94] ;  /* 0x00009400010c7983 */ /* 0x002ea80000300800 */
[----:B------:R0:W-:Y:S01]  /*2f070*/  STL [R1+0x1218], R85 ;  /* 0x0012185501007387 */ /* 0x0001e20000100800 */
[C---:B---3--:R-:W-:Y:S01]  /*2f080*/  IADD3 R86, P2, PT, R2.reuse, R8, RZ ;  /* 0x0000000802567210 */ /* 0x048fe20007f5e0ff */
[----:B0-----:R-:W-:Y:S01]  /*2f090*/  IMAD.X R85, R3, 0x1, R11, P6 ;  /* 0x0000000103557824 */ /* 0x001fe200030e060b */
        /* <DEDUP_REMOVED lines=9> */
[----:B------:R-:W-:Y:S01]  /*2f130*/  SHF.R.S32.HI R3, RZ, 0x1f, R6 ;  /* 0x0000001fff037819 */ /* 0x000fe20000011406 */
[----:B0-----:R-:W-:Y:S01]  /*2f140*/  IMAD.X R85, R4, 0x1, R11, P6 ;  /* 0x0000000104557824 */ /* 0x001fe200030e060b */
[----:B------:R-:W-:Y:S01]  /*2f150*/  IADD3 R6, P6, PT, R6, R9, RZ ;  /* 0x0000000906067210 */ /* 0x000fe20007fde0ff */
[----:B------:R-:W-:Y:S04]  /*2f160*/  STL [R1+0x123c], R86 ;  /* 0x00123c5601007387 */ /* 0x000fe80000100800 */
[----:B------:R-:W-:Y:S04]  /*2f170*/  STL [R1+0x1230], R85 ;  /* 0x0012305501007387 */ /* 0x000fe80000100800 */
[----:B------:R0:W-:Y:S04]  /*2f180*/  STL [R1+0x1244], R6 ;  /* 0x0012440601007387 */ /* 0x0001e80000100800 */
[----:B0-----:R-:W4:Y:S01]  /*2f190*/  LDL.LU R6, [R1+0x9c] ;  /* 0x00009c0001067983 */ /* 0x001f220000300800 */
[----:B------:R-:W-:-:S05]  /*2f1a0*/  IMAD.X R85, R3, 0x1, R10, P2 ;  /* 0x0000000103557824 */ /* 0x000fca00010e060a */
[----:B------:R0:W-:Y:S01]  /*2f1b0*/  STL [R1+0x1238], R85 ;  /* 0x0012385501007387 */ /* 0x0001e20000100800 */
[C---:B------:R-:W-:Y:S02]  /*2f1c0*/  IADD3 R86, P2, PT, R74.reuse, R8, RZ ;  /* 0x000000084a567210 */ /* 0x040fe40007f5e0ff */
[----:B------:R-:W-:Y:S01]  /*2f1d0*/  SHF.R.S32.HI R4, RZ, 0x1f, R74 ;  /* 0x0000001fff047819 */ /* 0x000fe2000001144a */
[----:B0-----:R-:W-:Y:S01]  /*2f1e0*/  IMAD.X R85, R3, 0x1, R11, P6 ;  /* 0x0000000103557824 */ /* 0x001fe200030e060b */
[----:B------:R-:W-:Y:S01]  /*2f1f0*/  IADD3 R74, P6, PT, R74, R9, RZ ;  /* 0x000000094a4a7210 */ /* 0x000fe20007fde0ff */
[----:B------:R0:W-:Y:S04]  /*2f200*/  STL [R1+0x124c], R86 ;  /* 0x00124c5601007387 */ /* 0x0001e80000100800 */
[----:B------:R1:W-:Y:S04]  /*2f210*/  STL [R1+0x1240], R85 ;  /* 0x0012405501007387 */ /* 0x0003e80000100800 */
[----:B------:R1:W-:Y:S01]  /*2f220*/  STL [R1+0x1254], R74 ;  /* 0x0012544a01007387 */ /* 0x0003e20000100800 */
[----:B0-----:R-:W-:Y:S01]  /*2f230*/  IMAD.X R86, R4, 0x1, R10, P2 ;  /* 0x0000000104567824 */ /* 0x001fe200010e060a */
[----:B------:R-:W-:-:S02]  /*2f240*/  SHF.R.S32.HI R3, RZ, 0x1f, R79 ;  /* 0x0000001fff037819 */ /* 0x000fc4000001144f */
[----:B-1----:R-:W-:Y:S01]  /*2f250*/  IADD3 R85, P2, PT, R79, R8, RZ ;  /* 0x000000084f557210 */ /* 0x002fe20007f5e0ff */
[----:B------:R-:W4:Y:S04]  /*2f260*/  LDL.LU R74, [R1+0xa0] ;  /* 0x0000a000014a7983 */ /* 0x000f280000300800 */
[----:B------:R0:W-:Y:S04]  /*2f270*/  STL [R1+0x1248], R86 ;  /* 0x0012485601007387 */ /* 0x0001e80000100800 */
[----:B------:R1:W-:Y:S01]  /*2f280*/  STL [R1+0x125c], R85 ;  /* 0x00125c5501007387 */ /* 0x0003e20000100800 */
[----:B0-----:R-:W-:Y:S01]  /*2f290*/  IMAD.X R86, R4, 0x1, R11, P6 ;  /* 0x0000000104567824 */ /* 0x001fe200030e060b */
[----:B------:R-:W-:-:S02]  /*2f2a0*/  SHF.R.S32.HI R4, RZ, 0x1f, R76 ;  /* 0x0000001fff047819 */ /* 0x000fc4000001144c */
[----:B-1----:R-:W-:Y:S01]  /*2f2b0*/  IADD3 R85, P6, PT, R79, R9, RZ ;  /* 0x000000094f557210 */ /* 0x002fe20007fde0ff */
[----:B------:R-:W-:Y:S01]  /*2f2c0*/  IMAD.X R79, R3, 0x1, R10, P2 ;  /* 0x00000001034f7824 */ /* 0x000fe200010e060a */
[----:B------:R0:W-:Y:S04]  /*2f2d0*/  STL [R1+0x1250], R86 ;  /* 0x0012505601007387 */ /* 0x0001e80000100800 */
[----:B------:R1:W-:Y:S01]  /*2f2e0*/  STL [R1+0x1264], R85 ;  /* 0x0012645501007387 */ /* 0x0003e20000100800 */
[----:B0-----:R-:W-:-:S03]  /*2f2f0*/  IADD3 R86, P2, PT, R76, R8, RZ ;  /* 0x000000084c567210 */ /* 0x001fc60007f5e0ff */
[----:B------:R0:W-:Y:S01]  /*2f300*/  STL [R1+0x1258], R79 ;  /* 0x0012584f01007387 */ /* 0x0001e20000100800 */
[----:B-1----:R-:W-:-:S03]  /*2f310*/  IMAD.X R85, R3, 0x1, R11, P6 ;  /* 0x0000000103557824 */ /* 0x002fc600030e060b */
[----:B------:R-:W-:Y:S01]  /*2f320*/  STL [R1+0x126c], R86 ;  /* 0x00126c5601007387 */ /* 0x000fe20000100800 */
[----:B0-----:R-:W-:Y:S01]  /*2f330*/  IADD3 R79, P6, PT, R76, R9, RZ ;  /* 0x000000094c4f7210 */ /* 0x001fe20007fde0ff */
[----:B------:R-:W-:Y:S02]  /*2f340*/  IMAD.X R76, R4, 0x1, R10, P2 ;  /* 0x00000001044c7824 */ /* 0x000fe400010e060a */
[----:B------:R0:W-:Y:S01]  /*2f350*/  STL [R1+0x1260], R85 ;  /* 0x0012605501007387 */ /* 0x0001e20000100800 */
[----:B------:R-:W-:-:S03]  /*2f360*/  SHF.R.S32.HI R3, RZ, 0x1f, R75 ;  /* 0x0000001fff037819 */ /* 0x000fc6000001144b */
[----:B------:R1:W-:Y:S04]  /*2f370*/  STL [R1+0x1274], R79 ;  /* 0x0012744f01007387 */ /* 0x0003e80000100800 */
[----:B------:R1:W-:Y:S01]  /*2f380*/  STL [R1+0x1268], R76 ;  /* 0x0012684c01007387 */ /* 0x0003e20000100800 */
[----:B0-----:R-:W-:Y:S01]  /*2f390*/  IADD3 R85, P2, PT, R75, R8, RZ ;  /* 0x000000084b557210 */ /* 0x001fe20007f5e0ff */
[----:B-1----:R-:W-:-:S04]  /*2f3a0*/  IMAD.X R79, R4, 0x1, R11, P6 ;  /* 0x00000001044f7824 */ /* 0x002fc800030e060b */
[----:B------:R-:W-:Y:S01]  /*2f3b0*/  STL [R1+0x127c], R85 ;  /* 0x00127c5501007387 */ /* 0x000fe20000100800 */
[----:B------:R-:W-:-:S03]  /*2f3c0*/  IADD3 R76, P6, PT, R75, R9, RZ ;  /* 0x000000094b4c7210 */ /* 0x000fc60007fde0ff */
[----:B------:R-:W-:Y:S01]  /*2f3d0*/  STL [R1+0x1270], R79 ;  /* 0x0012704f01007387 */ /* 0x000fe20000100800 */
[----:B------:R-:W-:-:S03]  /*2f3e0*/  IMAD.X R75, R3, 0x1, R10, P2 ;  /* 0x00000001034b7824 */ /* 0x000fc600010e060a */
        /* <DEDUP_REMOVED lines=11> */
[----:B------:R-:W-:-:S03]  /*2f4a0*/  IMAD.X R4, R4, 0x1, R11, P6 ;  /* 0x0000000104047824 */ /* 0x000fc600030e060b */
[----:B------:R0:W-:Y:S01]  /*2f4b0*/  STL [R1+0x1288], R75 ;  /* 0x0012884b01007387 */ /* 0x0001e20000100800 */
[C---:B---3--:R-:W-:Y:S02]  /*2f4c0*/  IADD3 R76, P2, PT, R2.reuse, R8, RZ ;  /* 0x00000008024c7210 */ /* 0x048fe40007f5e0ff */
[----:B------:R-:W-:Y:S02]  /*2f4d0*/  SHF.R.S32.HI R3, RZ, 0x1f, R2 ;  /* 0x0000001fff037819 */ /* 0x000fe40000011402 */
[----:B0-----:R-:W-:Y:S01]  /*2f4e0*/  IADD3 R75, P6, PT, R2, R9, RZ ;  /* 0x00000009024b7210 */ /* 0x001fe20007fde0ff */
[----:B------:R-:W-:Y:S04]  /*2f4f0*/  STL [R1+0x129c], R76 ;  /* 0x00129c4c01007387 */ /* 0x000fe80000100800 */
[----:B------:R-:W3:Y:S04]  /*2f500*/  LDL.LU R2, [R1+0xa8] ;  /* 0x0000a80001027983 */ /* 0x000ee80000300800 */
[----:B------:R-:W-:Y:S04]  /*2f510*/  STL [R1+0x1290], R4 ;  /* 0x0012900401007387 */ /* 0x000fe80000100800 */
[----:B------:R0:W-:Y:S02]  /*2f520*/  STL [R1+0x12a4], R75 ;  /* 0x0012a44b01007387 */ /* 0x0001e40000100800 */
[----:B0-----:R-:W-:-:S02]  /*2f530*/  IMAD.X R75, R3, 0x1, R10, P2 ;  /* 0x00000001034b7824 */ /* 0x001fc400010e060a */
[----:B------:R-:W-:Y:S01]  /*2f540*/  IMAD.X R3, R3, 0x1, R11, P6 ;  /* 0x0000000103037824 */ /* 0x000fe200030e060b */
[----:B----4-:R-:W-:Y:S02]  /*2f550*/  IADD3 R76, P2, PT, R6, R8, RZ ;  /* 0x00000008064c7210 */ /* 0x010fe40007f5e0ff */
[----:B------:R0:W-:Y:S01]  /*2f560*/  STL [R1+0x1298], R75 ;  /* 0x0012984b01007387 */ /* 0x0001e20000100800 */
[----:B------:R-:W-:-:S03]  /*2f570*/  SHF.R.S32.HI R4, RZ, 0x1f, R6 ;  /* 0x0000001fff047819 */ /* 0x000fc60000011406 */
[----:B------:R1:W-:Y:S01]  /*2f580*/  STL [R1+0x12ac], R76 ;  /* 0x0012ac4c01007387 */ /* 0x0003e20000100800 */
[----:B0-----:R-:W-:-:S03]  /*2f590*/  IADD3 R75, P6, PT, R6, R9, RZ ;  /* 0x00000009064b7210 */ /* 0x001fc60007fde0ff */
[----:B------:R-:W4:Y:S01]  /*2f5a0*/  LDL.LU R6, [R1+0xac] ;  /* 0x0000ac0001067983 */ /* 0x000f220000300800 */
[----:B-1----:R-:W-:-:S03]  /*2f5b0*/  IMAD.X R76, R4, 0x1, R10, P2 ;  /* 0x00000001044c7824 */ /* 0x002fc600010e060a */
[----:B------:R-:W-:Y:S04]  /*2f5c0*/  STL [R1+0x12a0], R3 ;  /* 0x0012a00301007387 */ /* 0x000fe80000100800 */
[----:B------:R0:W-:Y:S04]  /*2f5d0*/  STL [R1+0x12b4], R75 ;  /* 0x0012b44b01007387 */ /* 0x0001e80000100800 */
[----:B------:R1:W-:Y:S01]  /*2f5e0*/  STL [R1+0x12a8], R76 ;  /* 0x0012a84c01007387 */ /* 0x0003e20000100800 */
[----:B------:R-:W-:Y:S01]  /*2f5f0*/  IMAD.X R4, R4, 0x1, R11, P6 ;  /* 0x0000000104047824 */ /* 0x000fe200030e060b */
[----:B0-----:R-:W-:-:S02]  /*2f600*/  IADD3 R75, P2, PT, R74, R8, RZ ;  /* 0x000000084a4b7210 */ /* 0x001fc40007f5e0ff */
[----:B------:R-:W-:-:S03]  /*2f610*/  SHF.R.S32.HI R3, RZ, 0x1f, R74 ;  /* 0x0000001fff037819 */ /* 0x000fc6000001144a */
[----:B------:R0:W-:Y:S01]  /*2f620*/  STL [R1+0x12bc], R75 ;  /* 0x0012bc4b01007387 */ /* 0x0001e20000100800 */
[-C--:B------:R-:W-:Y:S01]  /*2f630*/  IADD3 R74, P6, PT, R74, R9.reuse, RZ ;  /* 0x000000094a4a7210 */ /* 0x080fe20007fde0ff */
[C---:B------:R-:W-:Y:S01]  /*2f640*/  IMAD.X R79, R3.reuse, 0x1, R10, P2 ;  /* 0x00000001034f7824 */ /* 0x040fe200010e060a */
[C---:B-1----:R-:W-:Y:S01]  /*2f650*/  IADD3 R76, P2, PT, R88.reuse, R8, RZ ;  /* 0x00000008584c7210 */ /* 0x042fe20007f5e0ff */
[----:B0-----:R-:W4:Y:S04]  /*2f660*/  LDL.LU R75, [R1+0xb0] ;  /* 0x0000b000014b7983 */ /* 0x001f280000300800 */
[----:B------:R-:W-:Y:S04]  /*2f670*/  STL [R1+0x12b0], R4 ;  /* 0x0012b00401007387 */ /* 0x000fe80000100800 */
[----:B------:R0:W-:Y:S04]  /*2f680*/  STL [R1+0x12c4], R74 ;  /* 0x0012c44a01007387 */ /* 0x0001e80000100800 */
[----:B------:R1:W-:Y:S04]  /*2f690*/  STL [R1+0x12b8], R79 ;  /* 0x0012b84f01007387 */ /* 0x0003e80000100800 */
[----:B------:R1:W-:Y:S01]  /*2f6a0*/  STL [R1+0x12cc], R76 ;  /* 0x0012cc4c01007387 */ /* 0x0003e20000100800 */
[----:B0-----:R-:W-:Y:S01]  /*2f6b0*/  IMAD.X R74, R3, 0x1, R11, P6 ;  /* 0x00000001034a7824 */ /* 0x001fe200030e060b */
[----:B------:R-:W-:-:S02]  /*2f6c0*/  IADD3 R3, P6, PT, R88, R9, RZ ;  /* 0x0000000958037210 */ /* 0x000fc40007fde0ff */
[----:B-1----:R-:W4:Y:S01]  /*2f6d0*/  LDL.LU R79, [R1+0xb4] ;  /* 0x0000b400014f7983 */ /* 0x002f220000300800 */
[----:B------:R-:W-:-:S03]  /*2f6e0*/  SHF.R.S32.HI R4, RZ, 0x1f, R88 ;  /* 0x0000001fff047819 */ /* 0x000fc60000011458 */
[----:B------:R0:W-:Y:S04]  /*2f6f0*/  STL [R1+0x12c0], R74 ;  /* 0x0012c04a01007387 */ /* 0x0001e80000100800 */
[----:B------:R-:W4:Y:S04]  /*2f700*/  LDL.LU R76, [R1+0xb8] ;  /* 0x0000b800014c7983 */ /* 0x000f280000300800 */
[----:B------:R-:W-:Y:S01]  /*2f710*/  STL [R1+0x12d4], R3 ;  /* 0x0012d40301007387 */ /* 0x000fe20000100800 */
[----:B0-----:R-:W-:-:S03]  /*2f720*/  IMAD.X R74, R4, 0x1, R10, P2 ;  /* 0x00000001044a7824 */ /* 0x001fc600010e060a */
[----:B------:R-:W-:Y:S04]  /*2f730*/  STL [R1+0x3690], R88 ;  /* 0x0036905801007387 */ /* 0x000fe80000100800 */
[----:B------:R-:W-:Y:S04]  /*2f740*/  STL [R1+0x3bdc], R88 ;  /* 0x003bdc5801007387 */ /* 0x000fe80000100800 */
[----:B------:R-:W-:Y:S04]  /*2f750*/  STL [R1+0x3bf0], R88 ;  /* 0x003bf05801007387 */ /* 0x000fe80000100800 */
[----:B------:R-:W-:Y:S04]  /*2f760*/  STL [R1+0x3c08], R88 ;  /* 0x003c085801007387 */ /* 0x000fe80000100800 */
[----:B------:R-:W-:Y:S04]  /*2f770*/  STL [R1+0x3c2c], R88 ;  /* 0x003c2c5801007387 */ /* 0x000fe80000100800 */
[----:B------:R0:W-:Y:S01]  /*2f780*/  STL [R1+0x12c8], R74 ;  /* 0x0012c84a01007387 */ /* 0x0001e20000100800 */
[----:B------:R-:W-:-:S03]  /*2f790*/  IMAD.X R4, R4, 0x1, R11, P6 ;  /* 0x0000000104047824 */ /* 0x000fc600030e060b */
[----:B0-----:R-:W4:Y:S01]  /*2f7a0*/  LDL.LU R74, [R1+0xc0] ;  /* 0x0000c000014a7983 */ /* 0x001f220000300800 */
[C---:B--2---:R-:W-:Y:S02]  /*2f7b0*/  IADD3 R85, P2, PT, R12.reuse, R8, RZ ;  /* 0x000000080c557210 */ /* 0x044fe40007f5e0ff */
[----:B------:R-:W-:Y:S02]  /*2f7c0*/  SHF.R.S32.HI R3, RZ, 0x1f, R12 ;  /* 0x0000001fff037819 */ /* 0x000fe4000001140c */
[----:B------:R-:W-:Y:S01]  /*2f7d0*/  IADD3 R12, P6, PT, R12, R9, RZ ;  /* 0x000000090c0c7210 */ /* 0x000fe20007fde0ff */
[----:B------:R0:W-:Y:S04]  /*2f7e0*/  STL [R1+0x12dc], R85 ;  /* 0x0012dc5501007387 */ /* 0x0001e80000100800 */
[----:B------:R-:W-:Y:S04]  /*2f7f0*/  STL [R1+0x12d0], R4 ;  /* 0x0012d00401007387 */ /* 0x000fe80000100800 */
[----:B------:R1:W-:Y:S01]  /*2f800*/  STL [R1+0x12e4], R12 ;  /* 0x0012e40c01007387 */ /* 0x0003e20000100800 */
[----:B0-----:R-:W-:-:S03]  /*2f810*/  IMAD.X R85, R3, 0x1, R10, P2 ;  /* 0x0000000103557824 */ /* 0x001fc600010e060a */
[----:B-1----:R-:W2:Y:S04]  /*2f820*/  LDL.LU R12, [R1+0xbc] ;  /* 0x0000bc00010c7983 */ /* 0x002ea80000300800 */
        /* <DEDUP_REMOVED lines=10> */
[----:B------:R0:W-:Y:S02]  /*2f8d0*/  STL [R1+0x12e8], R85 ;  /* 0x0012e85501007387 */ /* 0x0001e40000100800 */
[----:B0-----:R-:W-:Y:S01]  /*2f8e0*/  IMAD.X R85, R4, 0x1, R11, P6 ;  /* 0x0000000104557824 */ /* 0x001fe200030e060b */
[C---:B----4-:R-:W-:Y:S02]  /*2f8f0*/  IADD3 R86, P2, PT, R6.reuse, R8, RZ ;  /* 0x0000000806567210 */ /* 0x050fe40007f5e0ff */
[----:B------:R-:W-:Y:S02]  /*2f900*/  SHF.R.S32.HI R3, RZ, 0x1f, R6 ;  /* 0x0000001fff037819 */ /* 0x000fe40000011406 */
[----:B------:R-:W-:Y:S01]  /*2f910*/  IADD3 R6, P6, PT, R6, R9, RZ ;  /* 0x0000000906067210 */ /* 0x000fe20007fde0ff */
[----:B------:R-:W-:Y:S04]  /*2f920*/  STL [R1+0x12fc], R86 ;  /* 0x0012fc5601007387 */ /* 0x000fe80000100800 */
[----:B------:R-:W-:Y:S04]  /*2f930*/  STL [R1+0x12f0], R85 ;  /* 0x0012f05501007387 */ /* 0x000fe80000100800 */
[----:B------:R0:W-:Y:S04]  /*2f940*/  STL [R1+0x1304], R6 ;  /* 0x0013040601007387 */ /* 0x0001e80000100800 */
[----:B0-----:R-:W4:Y:S01]  /*2f950*/  LDL.LU R6, [R1+0xc8] ;  /* 0x0000c80001067983 */ /* 0x001f220000300800 */
[----:B------:R-:W-:-:S05]  /*2f960*/  IMAD.X R85, R3, 0x1, R10, P2 ;  /* 0x0000000103557824 */ /* 0x000fca00010e060a */
[----:B------:R0:W-:Y:S01]  /*2f970*/  STL [R1+0x12f8], R85 ;  /* 0x0012f85501007387 */ /* 0x0001e20000100800 */
[-C--:B------:R-:W-:Y:S01]  /*2f980*/  IADD3 R86, P2, PT, R75, R8.reuse, RZ ;  /* 0x000000084b567210 */ /* 0x080fe20007f5e0ff */
[----:B0-----:R-:W-:Y:S01]  /*2f990*/  IMAD.X R85, R3, 0x1, R11, P6 ;  /* 0x0000000103557824 */ /* 0x001fe200030e060b */
[----:B------:R-:W-:Y:S02]  /*2f9a0*/  SHF.R.S32.HI R4, RZ, 0x1f, R75 ;  /* 0x0000001fff047819 */ /* 0x000fe4000001144b */
[----:B------:R-:W-:Y:S01]  /*2f9b0*/  IADD3 R75, P6, PT, R75, R9, RZ ;  /* 0x000000094b4b7210 */ /* 0x000fe20007fde0ff */
[----:B------:R-:W-:Y:S04]  /*2f9c0*/  STL [R1+0x130c], R86 ;  /* 0x00130c5601007387 */ /* 0x000fe80000100800 */
[----:B------:R0:W-:Y:S04]  /*2f9d0*/  STL [R1+0x1300], R85 ;  /* 0x0013005501007387 */ /* 0x0001e80000100800 */
[----:B------:R1:W-:Y:S01]  /*2f9e0*/  STL [R1+0x1314], R75 ;  /* 0x0013144b01007387 */ /* 0x0003e20000100800 */
[----:B0-----:R-:W-:Y:S01]  /*2f9f0*/  IMAD.X R85, R4, 0x1, R10, P2 ;  /* 0x0000000104557824 */ /* 0x001fe200010e060a */
[----:B------:R-:W-:-:S02]  /*2fa00*/  IADD3 R86, P2, PT, R79, R8, RZ ;  /* 0x000000084f567210 */ /* 0x000fc40007f5e0ff */
[----:B-1----:R-:W4:Y:S01]  /*2fa10*/  LDL.LU R75, [R1+0xcc] ;  /* 0x0000cc00014b7983 */ /* 0x002f220000300800 */
[----:B------:R-:W-:-:S03]  /*2fa20*/  SHF.R.S32.HI R3, RZ, 0x1f, R79 ;  /* 0x0000001fff037819 */ /* 0x000fc6000001144f */
[----:B------:R0:W-:Y:S04]  /*2fa30*/  STL [R1+0x1308], R85 ;  /* 0x0013085501007387 */ /* 0x0001e80000100800 */
[----:B------:R1:W-:Y:S01]  /*2fa40*/  STL [R1+0x131c], R86 ;  /* 0x00131c5601007387 */ /* 0x0003e20000100800 */
[----:B0-----:R-:W-:Y:S01]  /*2fa50*/  IMAD.X R85, R4, 0x1, R11, P6 ;  /* 0x0000000104557824 */ /* 0x001fe200030e060b */
[----:B------:R-:W-:Y:S01]  /*2fa60*/  IADD3 R79, P6, PT, R79, R9, RZ ;  /* 0x000000094f4f7210 */ /* 0x000fe20007fde0ff */
[----:B-1----:R-:W-:-:S03]  /*2fa70*/  IMAD.X R86, R3, 0x1, R10, P2 ;  /* 0x0000000103567824 */ /* 0x002fc600010e060a */
[----:B------:R0:W-:Y:S01]  /*2fa80*/  STL [R1+0x1310], R85 ;  /* 0x0013105501007387 */ /* 0x0001e20000100800 */
[----:B------:R-:W-:-:S03]  /*2fa90*/  SHF.R.S32.HI R4, RZ, 0x1f, R76 ;  /* 0x0000001fff047819 */ /* 0x000fc6000001144c */
[----:B------:R1:W-:Y:S01]  /*2faa0*/  STL [R1+0x1324], R79 ;  /* 0x0013244f01007387 */ /* 0x0003e20000100800 */
[----:B0-----:R-:W-:-:S03]  /*2fab0*/  IADD3 R85, P2, PT, R76, R8, RZ ;  /* 0x000000084c557210 */ /* 0x001fc60007f5e0ff */
[----:B------:R-:W-:Y:S01]  /*2fac0*/  STL [R1+0x1318], R86 ;  /* 0x0013185601007387 */ /* 0x000fe20000100800 */
[----:B-1----:R-:W-:Y:S01]  /*2fad0*/  IMAD.X R79, R3, 0x1, R11, P6 ;  /* 0x00000001034f7824 */ /* 0x002fe200030e060b */
[----:B------:R-:W-:Y:S02]  /*2fae0*/  IADD3 R76, P6, PT, R76, R9, RZ ;  /* 0x000000094c4c7210 */ /* 0x000fe40007fde0ff */
[----:B------:R0:W-:Y:S04]  /*2faf0*/  STL [R1+0x132c], R85 ;  /* 0x00132c5501007387 */ /* 0x0001e80000100800 */
[----:B------:R1:W-:Y:S04]  /*2fb00*/  STL [R1+0x1320], R79 ;  /* 0x0013204f01007387 */ /* 0x0003e80000100800 */
[----:B------:R1:W-:Y:S01]  /*2fb10*/  STL [R1+0x1334], R76 ;  /* 0x0013344c01007387 */ /* 0x0003e20000100800 */
[----:B0-----:R-:W-:Y:S01]  /*2fb20*/  IMAD.X R85, R4, 0x1, R10, P2 ;  /* 0x0000000104557824 */ /* 0x001fe200010e060a */
[----:B------:R-:W-:-:S02]  /*2fb30*/  SHF.R.S32.HI R3, RZ, 0x1f, R74 ;  /* 0x0000001fff037819 */ /* 0x000fc4000001144a */
[----:B-1----:R-:W-:Y:S02]  /*2fb40*/  IADD3 R79, P2, PT, R74, R8, RZ ;  /* 0x000000084a4f7210 */ /* 0x002fe40007f5e0ff */
[----:B------:R-:W-:Y:S01]  /*2fb50*/  STL [R1+0x1328], R85 ;  /* 0x0013285501007387 */ /* 0x000fe20000100800 */
[----:B------:R-:W-:Y:S01]  /*2fb60*/  IMAD.X R76, R4, 0x1, R11, P6 ;  /* 0x00000001044c7824 */ /* 0x000fe200030e060b */
[----:B------:R-:W-:Y:S02]  /*2fb70*/  IADD3 R74, P6, PT, R74, R9, RZ ;  /* 0x000000094a4a7210 */ /* 0x000fe40007fde0ff */
[----:B------:R-:W-:Y:S04]  /*2fb80*/  STL [R1+0x133c], R79 ;  /* 0x00133c4f01007387 */ /* 0x000fe80000100800 */
[----:B------:R0:W-:Y:S04]  /*2fb90*/  STL [R1+0x1330], R76 ;  /* 0x0013304c01007387 */ /* 0x0001e80000100800 */
[----:B------:R1:W-:Y:S01]  /*2fba0*/  STL [R1+0x1344], R74 ;  /* 0x0013444a01007387 */ /* 0x0003e20000100800 */
[----:B0-----:R-:W-:-:S03]  /*2fbb0*/  IMAD.X R76, R3, 0x1, R10, P2 ;  /* 0x00000001034c7824 */ /* 0x001fc600010e060a */
[----:B-1----:R-:W4:Y:S04]  /*2fbc0*/  LDL.LU R74, [R1+0xd0] ;  /* 0x0000d000014a7983 */ /* 0x002f280000300800 */
[----:B------:R0:W-:Y:S02]  /*2fbd0*/  STL [R1+0x1338], R76 ;  /* 0x0013384c01007387 */ /* 0x0001e40000100800 */
[----:B0-----:R-:W-:Y:S01]  /*2fbe0*/  IMAD.X R76, R3, 0x1, R11, P6 ;  /* 0x00000001034c7824 */ /* 0x001fe200030e060b */
[C---:B--2---:R-:W-:Y:S02]  /*2fbf0*/  IADD3 R79, P2, PT, R12.reuse, R8, RZ ;  /* 0x000000080c4f7210 */ /* 0x044fe40007f5e0ff */
[----:B------:R-:W-:Y:S02]  /*2fc00*/  SHF.R.S32.HI R4, RZ, 0x1f, R12 ;  /* 0x0000001fff047819 */ /* 0x000fe4000001140c */
[----:B------:R-:W-:Y:S01]  /*2fc10*/  IADD3 R12, P6, PT, R12, R9, RZ ;  /* 0x000000090c0c7210 */ /* 0x000fe20007fde0ff */
[----:B------:R-:W-:Y:S04]  /*2fc20*/  STL [R1+0x134c], R79 ;  /* 0x00134c4f01007387 */ /* 0x000fe80000100800 */
[----:B------:R0:W-:Y:S04]  /*2fc30*/  STL [R1+0x1340], R76 ;  /* 0x0013404c01007387 */ /* 0x0001e80000100800 */
        /* <DEDUP_REMOVED lines=26> */
[----:B0-----:R-:W-:Y:S02]  /*2fde0*/  IMAD.X R79, R4, 0x1, R11, P6 ;  /* 0x00000001044f7824 */ /* 0x001fe400030e060b */
[----:B------:R0:W-:Y:S04]  /*2fdf0*/  STL [R1+0x137c], R76 ;  /* 0x00137c4c01007387 */ /* 0x0001e80000100800 */
[----:B------:R1:W-:Y:S01]  /*2fe00*/  STL [R1+0x1370], R79 ;  /* 0x0013704f01007387 */ /* 0x0003e20000100800 */
[----:B0-----:R-:W-:Y:S01]  /*2fe10*/  IADD3 R76, P6, PT, R75, R9, RZ ;  /* 0x000000094b4c7210 */ /* 0x001fe20007fde0ff */
[----:B------:R-:W-:-:S04]  /*2fe20*/  IMAD.X R75, R3, 0x1, R10, P2 ;  /* 0x00000001034b7824 */ /* 0x000fc800010e060a */
[----:B------:R0:W-:Y:S01]  /*2fe30*/  STL [R1+0x1384], R76 ;  /* 0x0013844c01007387 */ /* 0x0001e20000100800 */
[----:B------:R-:W-:-:S03]  /*2fe40*/  SHF.R.S32.HI R4, RZ, 0x1f, R89 ;  /* 0x0000001fff047819 */ /* 0x000fc60000011459 */
[----:B-1----:R-:W4:Y:S04]  /*2fe50*/  LDL.LU R79, [R1+0xe0] ;  /* 0x0000e000014f7983 */ /* 0x002f280000300800 */
[----:B------:R1:W-:Y:S01]  /*2fe60*/  STL [R1+0x1378], R75 ;  /* 0x0013784b01007387 */ /* 0x0003e20000100800 */
[----:B0-----:R-:W-:-:S05]  /*2fe70*/  IADD3 R76, P2, PT, R89, R8, RZ ;  /* 0x00000008594c7210 */ /* 0x001fca0007f5e0ff */
[----:B------:R0:W-:Y:S01]  /*2fe80*/  STL [R1+0x138c], R76 ;  /* 0x00138c4c01007387 */ /* 0x0001e20000100800 */
[----:B-1----:R-:W-:Y:S01]  /*2fe90*/  IMAD.X R75, R3, 0x1, R11, P6 ;  /* 0x00000001034b7824 */ /* 0x002fe200030e060b */
[----:B------:R-:W-:Y:S02]  /*2fea0*/  IADD3 R3, P6, PT, R89, R9, RZ ;  /* 0x0000000959037210 */ /* 0x000fe40007fde0ff */
[----:B0-----:R-:W4:Y:S04]  /*2feb0*/  LDL.LU R76, [R1+0xe4] ;  /* 0x0000e400014c7983 */ /* 0x001f280000300800 */
[----:B------:R0:W-:Y:S04]  /*2fec0*/  STL [R1+0x1380], R75 ;  /* 0x0013804b01007387 */ /* 0x0001e80000100800 */
[----:B------:R-:W-:Y:S04]  /*2fed0*/  STL [R1+0x3694], R89 ;  /* 0x0036945901007387 */ /* 0x000fe80000100800 */
[----:B------:R1:W-:Y:S01]  /*2fee0*/  STL [R1+0x1394], R3 ;  /* 0x0013940301007387 */ /* 0x0003e20000100800 */
[----:B0-----:R-:W-:-:S03]  /*2fef0*/  IMAD.X R75, R4, 0x1, R10, P2 ;  /* 0x00000001044b7824 */ /* 0x001fc600010e060a */
[----:B------:R-:W-:Y:S01]  /*2ff00*/  STL [R1+0x3d24], R89 ;  /* 0x003d245901007387 */ /* 0x000fe20000100800 */
[----:B------:R-:W-:-:S03]  /*2ff10*/  IMAD.X R4, R4, 0x1, R11, P6 ;  /* 0x0000000104047824 */ /* 0x000fc600030e060b */
[----:B------:R0:W-:Y:S01]  /*2ff20*/  STL [R1+0x1388], R75 ;  /* 0x0013884b01007387 */ /* 0x0001e20000100800 */
[C---:B------:R-:W-:Y:S02]  /*2ff30*/  IADD3 R85, P2, PT, R74.reuse, R8, RZ ;  /* 0x000000084a557210 */ /* 0x040fe40007f5e0ff */
[----:B-1----:R-:W-:Y:S01]  /*2ff40*/  SHF.R.S32.HI R3, RZ, 0x1f, R74 ;  /* 0x0000001fff037819 */ /* 0x002fe2000001144a */
[----:B0-----:R-:W4:Y:S01]  /*2ff50*/  LDL.LU R75, [R1+0xec] ;  /* 0x0000ec00014b7983 */ /* 0x001f220000300800 */
[----:B------:R-:W-:-:S03]  /*2ff60*/  IADD3 R74, P6, PT, R74, R9, RZ ;  /* 0x000000094a4a7210 */ /* 0x000fc60007fde0ff */
[----:B------:R0:W-:Y:S04]  /*2ff70*/  STL [R1+0x139c], R85 ;  /* 0x00139c5501007387 */ /* 0x0001e80000100800 */
[----:B------:R-:W-:Y:S01]  /*2ff80*/  STL [R1+0x1390], R4 ;  /* 0x0013900401007387 */ /* 0x000fe20000100800 */
[----:B0-----:R-:W-:-:S03]  /*2ff90*/  IMAD.X R85, R3, 0x1, R10, P2 ;  /* 0x0000000103557824 */ /* 0x001fc600010e060a */
[----:B------:R0:W-:Y:S04]  /*2ffa0*/  STL [R1+0x13a4], R74 ;  /* 0x0013a44a01007387 */ /* 0x0001e80000100800 */
[----:B0-----:R-:W4:Y:S04]  /*2ffb0*/  LDL.LU R74, [R1+0xe8] ;  /* 0x0000e800014a7983 */ /* 0x001f280000300800 */
[----:B------:R0:W-:Y:S02]  /*2ffc0*/  STL [R1+0x1398], R85 ;  /* 0x0013985501007387 */ /* 0x0001e40000100800 */
[----:B0-----:R-:W-:Y:S01]  /*2ffd0*/  IMAD.X R85, R3, 0x1, R11, P6 ;  /* 0x0000000103557824 */ /* 0x001fe200030e060b */
[----:B--2---:R-:W-:-:S02]  /*2ffe0*/  IADD3 R86, P2, PT, R12, R8, RZ ;  /* 0x000000080c567210 */ /* 0x004fc40007f5e0ff */
[----:B------:R-:W-:Y:S02]  /*2fff0*/  SHF.R.S32.HI R4, RZ, 0x1f, R12 ;  /* 0x0000001fff047819 */ /* 0x000fe4000001140c */
[----:B------:R-:W-:Y:S01]  /*30000*/  IADD3 R12, P6, PT, R12, R9, RZ ;  /* 0x000000090c0c7210 */ /* 0x000fe20007fde0ff */
[----:B------:R-:W-:Y:S04]  /*30010*/  STL [R1+0x13ac], R86 ;  /* 0x0013ac5601007387 */ /* 0x000fe80000100800 */
[----:B------:R0:W-:Y:S04]  /*30020*/  STL [R1+0x13a0], R85 ;  /* 0x0013a05501007387 */ /* 0x0001e80000100800 */
[----:B------:R1:W-:Y:S01]  /*30030*/  STL [R1+0x13b4], R12 ;  /* 0x0013b40c01007387 */ /* 0x0003e20000100800 */
[----:B0-----:R-:W-:-:S02]  /*30040*/  IMAD.X R85, R4, 0x1, R10, P2 ;  /* 0x0000000104557824 */ /* 0x001fc400010e060a */
[----:B------:R-:W-:Y:S01]  /*30050*/  IMAD.X R4, R4, 0x1, R11, P6 ;  /* 0x0000000104047824 */ /* 0x000fe200030e060b */
[----:B-1----:R-:W2:Y:S04]  /*30060*/  LDL.LU R12, [R1+0xf0] ;  /* 0x0000f000010c7983 */ /* 0x002ea80000300800 */
[----:B------:R0:W-:Y:S01]  /*30070*/  STL [R1+0x13a8], R85 ;  /* 0x0013a85501007387 */ /* 0x0001e20000100800 */
[C---:B---3--:R-:W-:Y:S02]  /*30080*/  IADD3 R86, P2, PT, R2.reuse, R8, RZ ;  /* 0x0000000802567210 */ /* 0x048fe40007f5e0ff */
[----:B0-----:R-:W-:Y:S02]  /*30090*/  IADD3 R85, P6, PT, R2, R9, RZ ;  /* 0x0000000902557210 */ /* 0x001fe40007fde0ff */
[----:B------:R-:W-:Y:S01]  /*300a0*/  SHF.R.S32.HI R3, RZ, 0x1f, R2 ;  /* 0x0000001fff037819 */ /* 0x000fe20000011402 */
[----:B------:R-:W-:Y:S04]  /*300b0*/  STL [R1+0x13bc], R86 ;  /* 0x0013bc5601007387 */ /* 0x000fe80000100800 */
[----:B------:R-:W3:Y:S04]  /*300c0*/  LDL.LU R2, [R1+0xf4] ;  /* 0x0000f40001027983 */ /* 0x000ee80000300800 */
[----:B------:R-:W-:Y:S04]  /*300d0*/  STL [R1+0x13b0], R4 ;  /* 0x0013b00401007387 */ /* 0x000fe80000100800 */
[----:B------:R0:W-:Y:S02]  /*300e0*/  STL [R1+0x13c4], R85 ;  /* 0x0013c45501007387 */ /* 0x0001e40000100800 */
[----:B0-----:R-:W-:-:S02]  /*300f0*/  IMAD.X R85, R3, 0x1, R10, P2 ;  /* 0x0000000103557824 */ /* 0x001fc400010e060a */
[----:B------:R-:W-:-:S03]  /*30100*/  IMAD.X R3, R3, 0x1, R11, P6 ;  /* 0x0000000103037824 */ /* 0x000fc600030e060b */
[----:B------:R0:W-:Y:S01]  /*30110*/  STL [R1+0x13b8], R85 ;  /* 0x0013b85501007387 */ /* 0x0001e20000100800 */
[C---:B----4-:R-:W-:Y:S02]  /*30120*/  IADD3 R86, P2, PT, R6.reuse, R8, RZ ;  /* 0x0000000806567210 */ /* 0x050fe40007f5e0ff */
[----:B------:R-:W-:Y:S02]  /*30130*/  SHF.R.S32.HI R4, RZ, 0x1f, R6 ;  /* 0x0000001fff047819 */ /* 0x000fe40000011406 */
[----:B0-----:R-:W-:Y:S01]  /*30140*/  IADD3 R85, P6, PT, R6, R9, RZ ;  /* 0x0000000906557210 */ /* 0x001fe20007fde0ff */
[----:B------:R-:W-:Y:S04]  /*30150*/  STL [R1+0x13cc], R86 ;  /* 0x0013cc5601007387 */ /* 0x000fe80000100800 */
[----:B------:R-:W4:Y:S01]  /*30160*/  LDL.LU R6, [R1+0xf8] ;  /* 0x0000f80001067983 */ /* 0x000f220000300800 */
[----:B------:R-:W-:-:S03]  /*30170*/  IMAD.X R87, R4, 0x1, R10, P2 ;  /* 0x0000000104577824 */ /* 0x000fc600010e060a */
[----:B------:R-:W-:Y:S04]  /*30180*/  STL [R1+0x13c0], R3 ;  /* 0x0013c00301007387 */ /* 0x000fe80000100800 */
[----:B------:R0:W-:Y:S04]  /*30190*/  STL [R1+0x13d4], R85 ;  /* 0x0013d45501007387 */ /* 0x0001e80000100800 */
[----:B------:R-:W-:Y:S01]  /*301a0*/  STL [R1+0x13c8], R87 ;  /* 0x0013c85701007387 */ /* 0x000fe20000100800 */
[----:B0-----:R-:W-:Y:S01]  /*301b0*/  IMAD.X R85, R4, 0x1, R11, P6 ;  /* 0x0000000104557824 */ /* 0x001fe200030e060b */
[----:B------:R-:W-:-:S02]  /*301c0*/  IADD3 R86, P2, PT, R79, R8, RZ ;  /* 0x000000084f567210 */ /* 0x000fc40007f5e0ff */
[----:B------:R-:W-:Y:S02]  /*301d0*/  SHF.R.S32.HI R3, RZ, 0x1f, R79 ;  /* 0x0000001fff037819 */ /* 0x000fe4000001144f */
[----:B------:R-:W-:Y:S01]  /*301e0*/  IADD3 R79, P6, PT, R79, R9, RZ ;  /* 0x000000094f4f7210 */ /* 0x000fe20007fde0ff */
[----:B------:R0:W-:Y:S04]  /*301f0*/  STL [R1+0x13dc], R86 ;  /* 0x0013dc5601007387 */ /* 0x0001e80000100800 */
[----:B------:R1:W-:Y:S04]  /*30200*/  STL [R1+0x13d0], R85 ;  /* 0x0013d05501007387 */ /* 0x0003e80000100800 */
[----:B------:R1:W-:Y:S01]  /*30210*/  STL [R1+0x13e4], R79 ;  /* 0x0013e44f01007387 */ /* 0x0003e20000100800 */
[----:B0-----:R-:W-:Y:S01]  /*30220*/  IMAD.X R86, R3, 0x1, R10, P2 ;  /* 0x0000000103567824 */ /* 0x001fe200010e060a */
[----:B-1----:R-:W-:-:S02]  /*30230*/  IADD3 R85, P2, PT, R76, R8, RZ ;  /* 0x000000084c557210 */ /* 0x002fc40007f5e0ff */
[----:B------:R-:W-:Y:S01]  /*30240*/  SHF.R.S32.HI R4, RZ, 0x1f, R76 ;  /* 0x0000001fff047819 */ /* 0x000fe2000001144c */
[----:B------:R-:W-:Y:S01]  /*30250*/  IMAD.X R79, R3, 0x1, R11, P6 ;  /* 0x00000001034f7824 */ /* 0x000fe200030e060b */
[----:B------:R-:W-:Y:S01]  /*30260*/  IADD3 R76, P6, PT, R76, R9, RZ ;  /* 0x000000094c4c7210 */ /* 0x000fe20007fde0ff */
[----:B------:R-:W-:Y:S04]  /*30270*/  STL [R1+0x13d8], R86 ;  /* 0x0013d85601007387 */ /* 0x000fe80000100800 */
        /* <DEDUP_REMOVED lines=24> */
[C---:B--2---:R-:W-:Y:S02]  /*30400*/  IADD3 R75, P2, PT, R12.reuse, R8, RZ ;  /* 0x000000080c4b7210 */ /* 0x044fe40007f5e0ff */
        /* <DEDUP_REMOVED lines=8> */
[C---:B---3--:R-:W-:Y:S02]  /*30490*/  IADD3 R74, P2, PT, R2.reuse, R8, RZ ;  /* 0x00000008024a7210 */ /* 0x048fe40007f5e0ff */
        /* <DEDUP_REMOVED lines=8> */
[CC--:B----4-:R-:W-:Y:S02]  /*30520*/  IADD3 R12, P2, PT, R6.reuse, R8.reuse, RZ ;  /* 0x00000008060c7210 */ /* 0x0d0fe40007f5e0ff */
[----:B------:R-:W-:Y:S02]  /*30530*/  SHF.R.S32.HI R3, RZ, 0x1f, R6 ;  /* 0x0000001fff037819 */ /* 0x000fe40000011406 */
[----:B------:R-:W-:Y:S01]  /*30540*/  IADD3 R6, P6, PT, R6, R9, RZ ;  /* 0x0000000906067210 */ /* 0x000fe20007fde0ff */
[----:B------:R-:W-:Y:S04]  /*30550*/  STL [R1+0x143c], R12 ;  /* 0x00143c0c01007387 */ /* 0x000fe80000100800 */
[----:B------:R0:W-:Y:S04]  /*30560*/  STL [R1+0x1430], R2 ;  /* 0x0014300201007387 */ /* 0x0001e80000100800 */
[----:B------:R1:W-:Y:S01]  /*30570*/  STL [R1+0x1444], R6 ;  /* 0x0014440601007387 */ /* 0x0003e20000100800 */
[----:B0-----:R-:W-:Y:S01]  /*30580*/  IMAD.X R2, R3, 0x1, R10, P2 ;  /* 0x0000000103027824 */ /* 0x001fe200010e060a */
[----:B-1----:R-:W-:-:S04]  /*30590*/  IADD3 R6, P2, PT, R90, R8, RZ ;  /* 0x000000085a067210 */ /* 0x002fc80007f5e0ff */
[----:B------:R-:W-:Y:S04]  /*305a0*/  STL [R1+0x1438], R2 ;  /* 0x0014380201007387 */ /* 0x000fe80000100800 */
[----:B------:R0:W-:Y:S04]  /*305b0*/  STL [R1+0x144c], R6 ;  /* 0x00144c0601007387 */ /* 0x0001e80000100800 */
[----:B0-----:R-:W2:Y:S01]  /*305c0*/  LDL.LU R6, [R1+0xfc] ;  /* 0x0000fc0001067983 */ /* 0x001ea20000300800 */
[----:B------:R-:W-:Y:S01]  /*305d0*/  IMAD.X R3, R3, 0x1, R11, P6 ;  /* 0x0000000103037824 */ /* 0x000fe200030e060b */
[----:B------:R-:W-:-:S04]  /*305e0*/  IADD3 R2, P6, PT, R90, R9, RZ ;  /* 0x000000095a027210 */ /* 0x000fc80007fde0ff */
[----:B------:R-:W-:Y:S04]  /*305f0*/  STL [R1+0x1440], R3 ;  /* 0x0014400301007387 */ /* 0x000fe80000100800 */
[----:B------:R-:W3:Y:S04]  /*30600*/  LDL.LU R76, [R1+0x100] ;  /* 0x00010000014c7983 */ /* 0x000ee80000300800 */
[----:B------:R0:W-:Y:S04]  /*30610*/  STL [R1+0x1454], R2 ;  /* 0x0014540201007387 */ /* 0x0001e80000100800 */
[----:B------:R-:W4:Y:S04]  /*30620*/  LDL.LU R75, [R1+0x104] ;  /* 0x00010400014b7983 */ /* 0x000f280000300800 */
[----:B------:R-:W3:Y:S04]  /*30630*/  LDL.LU R74, [R1+0x108] ;  /* 0x00010800014a7983 */ /* 0x000ee80000300800 */
[----:B------:R-:W4:Y:S04]  /*30640*/  LDL.LU R12, [R1+0x10c] ;  /* 0x00010c00010c7983 */ /* 0x000f280000300800 */
[----:B0-----:R-:W4:Y:S04]  /*30650*/  LDL.LU R2, [R1+0x110] ;  /* 0x0001100001027983 */ /* 0x001f280000300800 */
        /* <DEDUP_REMOVED lines=18> */
[----:B------:R-:W-:-:S03]  /*30780*/  SHF.R.S32.HI R4, RZ, 0x1f, R90 ;  /* 0x0000001fff047819 */ /* 0x000fc6000001145a */
        /* <DEDUP_REMOVED lines=16> */
[----:B--2---:R-:W-:-:S02]  /*30890*/  IADD3 R85, P2, PT, R6, R8, RZ ;  /* 0x0000000806557210 */ /* 0x004fc40007f5e0ff */
[----:B------:R-:W-:Y:S02]  /*308a0*/  SHF.R.S32.HI R3, RZ, 0x1f, R6 ;  /* 0x0000001fff037819 */ /* 0x000fe40000011406 */
[----:B0-----:R-:W-:Y:S01]  /*308b0*/  IADD3 R79, P6, PT, R6, R9, RZ ;  /* 0x00000009064f7210 */ /* 0x001fe20007fde0ff */
[----:B------:R0:W-:Y:S04]  /*308c0*/  STL [R1+0x145c], R85 ;  /* 0x00145c5501007387 */ /* 0x0001e80000100800 */
[----:B------:R-:W2:Y:S04]  /*308d0*/  LDL.LU R6, [R1+0x118] ;  /* 0x0001180001067983 */ /* 0x000ea80000300800 */
[----:B------:R3:W-:Y:S01]  /*308e0*/  STL [R1+0x1450], R4 ;  /* 0x0014500401007387 */ /* 0x0007e20000100800 */
[----:B0-----:R-:W-:-:S03]  /*308f0*/  IMAD.X R85, R3, 0x1, R10, P2 ;  /* 0x0000000103557824 */ /* 0x001fc600010e060a */
[----:B------:R0:W-:Y:S01]  /*30900*/  STL [R1+0x1464], R79 ;  /* 0x0014644f01007387 */ /* 0x0001e20000100800 */
[----:B------:R-:W-:-:S03]  /*30910*/  IMAD.X R3, R3, 0x1, R11, P6 ;  /* 0x0000000103037824 */ /* 0x000fc600030e060b */
[----:B------:R1:W-:Y:S01]  /*30920*/  STL [R1+0x1458], R85 ;  /* 0x0014585501007387 */ /* 0x0003e20000100800 */
[----:B---3--:R-:W-:Y:S02]  /*30930*/  SHF.R.S32.HI R4, RZ, 0x1f, R76 ;  /* 0x0000001fff047819 */ /* 0x008fe4000001144c */
[C---:B0-----:R-:W-:Y:S02]  /*30940*/  IADD3 R79, P2, PT, R76.reuse, R8, RZ ;  /* 0x000000084c4f7210 */ /* 0x041fe40007f5e0ff */
[----:B------:R-:W-:-:S03]  /*30950*/  IADD3 R76, P6, PT, R76, R9, RZ ;  /* 0x000000094c4c7210 */ /* 0x000fc60007fde0ff */
[----:B------:R0:W-:Y:S01]  /*30960*/  STL [R1+0x146c], R79 ;  /* 0x00146c4f01007387 */ /* 0x0001e20000100800 */
[C---:B-1----:R-:W-:Y:S02]  /*30970*/  IMAD.X R85, R4.reuse, 0x1, R10, P2 ;  /* 0x0000000104557824 */ /* 0x042fe400010e060a */
[----:B------:R-:W-:Y:S01]  /*30980*/  IMAD.X R4, R4, 0x1, R11, P6 ;  /* 0x0000000104047824 */ /* 0x000fe200030e060b */
[----:B0-----:R-:W3:Y:S04]  /*30990*/  LDL.LU R79, [R1+0x114] ;  /* 0x00011400014f7983 */ /* 0x001ee80000300800 */
[----:B------:R4:W-:Y:S04]  /*309a0*/  STL [R1+0x1460], R3 ;  /* 0x0014600301007387 */ /* 0x0009e80000100800 */
[----:B------:R0:W-:Y:S04]  /*309b0*/  STL [R1+0x1474], R76 ;  /* 0x0014744c01007387 */ /* 0x0001e80000100800 */
[----:B------:R-:W-:Y:S01]  /*309c0*/  STL [R1+0x1468], R85 ;  /* 0x0014685501007387 */ /* 0x000fe20000100800 */
[----:B----4-:R-:W-:-:S02]  /*309d0*/  SHF.R.S32.HI R3, RZ, 0x1f, R75 ;  /* 0x0000001fff037819 */ /* 0x010fc4000001144b */
[C---:B0-----:R-:W-:Y:S02]  /*309e0*/  IADD3 R76, P2, PT, R75.reuse, R8, RZ ;  /* 0x000000084b4c7210 */ /* 0x041fe40007f5e0ff */
[----:B------:R-:W-:-:S03]  /*309f0*/  IADD3 R75, P6, PT, R75, R9, RZ ;  /* 0x000000094b4b7210 */ /* 0x000fc60007fde0ff */
[----:B------:R0:W-:Y:S04]  /*30a00*/  STL [R1+0x147c], R76 ;  /* 0x00147c4c01007387 */ /* 0x0001e80000100800 */
[----:B0-----:R-:W4:Y:S04]  /*30a10*/  LDL.LU R76, [R1+0x11c] ;  /* 0x00011c00014c7983 */ /* 0x001f280000300800 */
[----:B------:R0:W-:Y:S04]  /*30a20*/  STL [R1+0x1470], R4 ;  /* 0x0014700401007387 */ /* 0x0001e80000100800 */
[----:B------:R1:W-:Y:S01]  /*30a30*/  STL [R1+0x1484], R75 ;  /* 0x0014844b01007387 */ /* 0x0003e20000100800 */
[----:B0-----:R-:W-:Y:S01]  /*30a40*/  SHF.R.S32.HI R4, RZ, 0x1f, R74 ;  /* 0x0000001fff047819 */ /* 0x001fe2000001144a */
[C---:B-1----:R-:W-:Y:S01]  /*30a50*/  IMAD.X R75, R3.reuse, 0x1, R10, P2 ;  /* 0x00000001034b7824 */ /* 0x042fe200010e060a */
[C---:B------:R-:W-:Y:S01]  /*30a60*/  IADD3 R85, P2, PT, R74.reuse, R8, RZ ;  /* 0x000000084a557210 */ /* 0x040fe20007f5e0ff */
[----:B------:R-:W-:Y:S01]  /*30a70*/  IMAD.X R3, R3, 0x1, R11, P6 ;  /* 0x0000000103037824 */ /* 0x000fe200030e060b */
[----:B------:R-:W-:-:S02]  /*30a80*/  IADD3 R74, P6, PT, R74, R9, RZ ;  /* 0x000000094a4a7210 */ /* 0x000fc40007fde0ff */
[----:B------:R0:W-:Y:S04]  /*30a90*/  STL [R1+0x1478], R75 ;  /* 0x0014784b01007387 */ /* 0x0001e80000100800 */
[----:B0-----:R-:W4:Y:S04]  /*30aa0*/  LDL.LU R75, [R1+0x120] ;  /* 0x00012000014b7983 */ /* 0x001f280000300800 */
[----:B------:R0:W-:Y:S04]  /*30ab0*/  STL [R1+0x148c], R85 ;  /* 0x00148c5501007387 */ /* 0x0001e80000100800 */
[----:B------:R1:W-:Y:S01]  /*30ac0*/  STL [R1+0x1480], R3 ;  /* 0x0014800301007387 */ /* 0x0003e20000100800 */
[----:B0-----:R-:W-:-:S03]  /*30ad0*/  IMAD.X R85, R4, 0x1, R10, P2 ;  /* 0x0000000104557824 */ /* 0x001fc600010e060a */
[----:B------:R0:W-:Y:S01]  /*30ae0*/  STL [R1+0x1494], R74 ;  /* 0x0014944a01007387 */ /* 0x0001e20000100800 */
[----:B------:R-:W-:Y:S02]  /*30af0*/  IADD3 R86, P2, PT, R12, R8, RZ ;  /* 0x000000080c567210 */ /* 0x000fe40007f5e0ff */
[----:B-1----:R-:W-:Y:S01]  /*30b00*/  SHF.R.S32.HI R3, RZ, 0x1f, R12 ;  /* 0x0000001fff037819 */ /* 0x002fe2000001140c */
[----:B0-----:R-:W4:Y:S04]  /*30b10*/  LDL.LU R74, [R1+0x124] ;  /* 0x00012400014a7983 */ /* 0x001f280000300800 */
[----:B------:R0:W-:Y:S04]  /*30b20*/  STL [R1+0x1488], R85 ;  /* 0x0014885501007387 */ /* 0x0001e80000100800 */
[----:B------:R-:W-:Y:S01]  /*30b30*/  STL [R1+0x149c], R86 ;  /* 0x00149c5601007387 */ /* 0x000fe20000100800 */
[----:B0-----:R-:W-:Y:S01]  /*30b40*/  IMAD.X R85, R4, 0x1, R11, P6 ;  /* 0x0000000104557824 */ /* 0x001fe200030e060b */
[----:B------:R-:W-:-:S04]  /*30b50*/  IADD3 R12, P6, PT, R12, R9, RZ ;  /* 0x000000090c0c7210 */ /* 0x000fc80007fde0ff */
[----:B------:R0:W-:Y:S04]  /*30b60*/  STL [R1+0x1490], R85 ;  /* 0x0014905501007387 */ /* 0x0001e80000100800 */
[----:B------:R1:W-:Y:S01]  /*30b70*/  STL [R1+0x14a4], R12 ;  /* 0x0014a40c01007387 */ /* 0x0003e20000100800 */
[C---:B0-----:R-:W-:Y:S01]  /*30b80*/  IMAD.X R85, R3.reuse, 0x1, R10, P2 ;  /* 0x0000000103557824 */ /* 0x041fe200010e060a */
[----:B------:R-:W-:Y:S01]  /*30b90*/  IADD3 R86, P2, PT, R2, R8, RZ ;  /* 0x0000000802567210 */ /* 0x000fe20007f5e0ff */
[----:B------:R-:W-:Y:S01]  /*30ba0*/  IMAD.X R3, R3, 0x1, R11, P6 ;  /* 0x0000000103037824 */ /* 0x000fe200030e060b */
[----:B-1----:R-:W4:Y:S01]  /*30bb0*/  LDL.LU R12, [R1+0x128] ;  /* 0x00012800010c7983 */ /* 0x002f220000300800 */
[----:B------:R-:W-:-:S03]  /*30bc0*/  SHF.R.S32.HI R4, RZ, 0x1f, R2 ;  /* 0x0000001fff047819 */ /* 0x000fc60000011402 */
        /* <DEDUP_REMOVED lines=14> */
[----:B------:R-:W-:Y:S04]  /*30cb0*/  STL [R1+0x14b0], R4 ;  /* 0x0014b00401007387 */ /* 0x000fe80000100800 */
[----:B------:R1:W-:Y:S01]  /*30cc0*/  STL [R1+0x14c4], R85 ;  /* 0x0014c45501007387 */ /* 0x0003e20000100800 */
[----:B0-----:R-:W-:-:S02]  /*30cd0*/  IMAD.X R86, R3, 0x1, R11, P6 ;  /* 0x0000000103567824 */ /* 0x001fc400030e060b */
[--C-:B-1----:R-:W-:Y:S01]  /*30ce0*/  IMAD.X R85, R3, 0x1, R10.reuse, P2 ;  /* 0x0000000103557824 */ /* 0x102fe200010e060a */
[----:B---3--:R-:W-:Y:S02]  /*30cf0*/  SHF.R.S32.HI R4, RZ, 0x1f, R79 ;  /* 0x0000001fff047819 */ /* 0x008fe4000001144f */
[C---:B------:R-:W-:Y:S02]  /*30d00*/  IADD3 R87, P2, PT, R79.reuse, R8, RZ ;  /* 0x000000084f577210 */ /* 0x040fe40007f5e0ff */
[----:B------:R0:W-:Y:S04]  /*30d10*/  STL [R1+0x14b8], R85 ;  /* 0x0014b85501007387 */ /* 0x0001e80000100800 */
[----:B------:R-:W-:Y:S01]  /*30d20*/  STL [R1+0x14cc], R87 ;  /* 0x0014cc5701007387 */ /* 0x000fe20000100800 */
[----:B0-----:R-:W-:Y:S01]  /*30d30*/  IADD3 R85, P6, PT, R79, R9, RZ ;  /* 0x000000094f557210 */ /* 0x001fe20007fde0ff */
[----:B------:R-:W-:-:S02]  /*30d40*/  IMAD.X R79, R4, 0x1, R10, P2 ;  /* 0x00000001044f7824 */ /* 0x000fc400010e060a */
[----:B------:R-:W-:Y:S04]  /*30d50*/  STL [R1+0x14c0], R86 ;  /* 0x0014c05601007387 */ /* 0x000fe80000100800 */
[----:B------:R0:W-:Y:S04]  /*30d60*/  STL [R1+0x14d4], R85 ;  /* 0x0014d45501007387 */ /* 0x0001e80000100800 */
[----:B------:R1:W-:Y:S01]  /*30d70*/  STL [R1+0x14c8], R79 ;  /* 0x0014c84f01007387 */ /* 0x0003e20000100800 */
[----:B0-----:R-:W-:Y:S01]  /*30d80*/  IMAD.X R85, R4, 0x1, R11, P6 ;  /* 0x0000000104557824 */ /* 0x001fe200030e060b */
[----:B----4-:R-:W-:-:S02]  /*30d90*/  SHF.R.S32.HI R3, RZ, 0x1f, R76 ;  /* 0x0000001fff037819 */ /* 0x010fc4000001144c */
[C---:B------:R-:W-:Y:S02]  /*30da0*/  IADD3 R86, P2, PT, R76.reuse, R8, RZ ;  /* 0x000000084c567210 */ /* 0x040fe40007f5e0ff */
[----:B-1----:R-:W-:-:S03]  /*30db0*/  IADD3 R79, P6, PT, R76, R9, RZ ;  /* 0x000000094c4f7210 */ /* 0x002fc60007fde0ff */
[----:B------:R-:W-:Y:S01]  /*30dc0*/  STL [R1+0x14dc], R86 ;  /* 0x0014dc5601007387 */ /* 0x000fe20000100800 */
[----:B------:R-:W-:-:S03]  /*30dd0*/  IMAD.X R76, R3, 0x1, R10, P2 ;  /* 0x00000001034c7824 */ /* 0x000fc600010e060a */
[----:B------:R-:W-:Y:S04]  /*30de0*/  STL [R1+0x14d0], R85 ;  /* 0x0014d05501007387 */ /* 0x000fe80000100800 */
[----:B------:R0:W-:Y:S04]  /*30df0*/  STL [R1+0x14e4], R79 ;  /* 0x0014e44f01007387 */ /* 0x0001e80000100800 */
[----:B------:R1:W-:Y:S01]  /*30e00*/  STL [R1+0x14d8], R76 ;  /* 0x0014d84c01007387 */ /* 0x0003e20000100800 */
[----:B0-----:R-:W-:Y:S01]  /*30e10*/  IMAD.X R79, R3, 0x1, R11, P6 ;  /* 0x00000001034f7824 */ /* 0x001fe200030e060b */
[----:B------:R-:W-:-:S02]  /*30e20*/  SHF.R.S32.HI R4, RZ, 0x1f, R75 ;  /* 0x0000001fff047819 */ /* 0x000fc4000001144b */
[C---:B------:R-:W-:Y:S02]  /*30e30*/  IADD3 R85, P2, PT, R75.reuse, R8, RZ ;  /* 0x000000084b557210 */ /* 0x040fe40007f5e0ff */
[----:B-1----:R-:W-:-:S03]  /*30e40*/  IADD3 R76, P6, PT, R75, R9, RZ ;  /* 0x000000094b4c7210 */ /* 0x002fc60007fde0ff */
[----:B------:R-:W-:Y:S01]  /*30e50*/  IMAD.X R75, R4, 0x1, R10, P2 ;  /* 0x00000001044b7824 */ /* 0x000fe200010e060a */
[----:B------:R-:W-:Y:S04]  /*30e60*/  STL [R1+0x14ec], R85 ;  /* 0x0014ec5501007387 */ /* 0x000fe80000100800 */
[----:B------:R0:W-:Y:S04]  /*30e70*/  STL [R1+0x14e0], R79 ;  /* 0x0014e04f01007387 */ /* 0x0001e80000100800 */
[----:B------:R1:W-:Y:S04]  /*30e80*/  STL [R1+0x14f4], R76 ;  /* 0x0014f44c01007387 */ /* 0x0003e80000100800 */
[----:B------:R3:W-:Y:S01]  /*30e90*/  STL [R1+0x14e8], R75 ;  /* 0x0014e84b01007387 */ /* 0x0007e20000100800 */
[----:B------:R-:W-:-:S02]  /*30ea0*/  SHF.R.S32.HI R3, RZ, 0x1f, R74 ;  /* 0x0000001fff037819 */ /* 0x000fc4000001144a */
[----:B0-----:R-:W-:Y:S01]  /*30eb0*/  IADD3 R79, P2, PT, R74, R8, RZ ;  /* 0x000000084a4f7210 */ /* 0x001fe20007f5e0ff */
[----:B-1----:R-:W-:Y:S01]  /*30ec0*/  IMAD.X R76, R4, 0x1, R11, P6 ;  /* 0x00000001044c7824 */ /* 0x002fe200030e060b */
[----:B---3--:R-:W-:-:S03]  /*30ed0*/  IADD3 R75, P6, PT, R74, R9, RZ ;  /* 0x000000094a4b7210 */ /* 0x008fc60007fde0ff */
[C---:B------:R-:W-:Y:S01]  /*30ee0*/  IMAD.X R74, R3.reuse, 0x1, R10, P2 ;  /* 0x00000001034a7824 */ /* 0x040fe200010e060a */
[----:B------:R-:W-:Y:S04]  /*30ef0*/  STL [R1+0x14fc], R79 ;  /* 0x0014fc4f01007387 */ /* 0x000fe80000100800 */
[----:B------:R-:W-:Y:S04]  /*30f00*/  STL [R1+0x14f0], R76 ;  /* 0x0014f04c01007387 */ /* 0x000fe80000100800 */
[----:B------:R0:W-:Y:S04]  /*30f10*/  STL [R1+0x1504], R75 ;  /* 0x0015044b01007387 */ /* 0x0001e80000100800 */
[----:B------:R1:W-:Y:S01]  /*30f20*/  STL [R1+0x14f8], R74 ;  /* 0x0014f84a01007387 */ /* 0x0003e20000100800 */
[----:B0-----:R-:W-:Y:S01]  /*30f30*/  IMAD.X R75, R3, 0x1, R11, P6 ;  /* 0x00000001034b7824 */ /* 0x001fe200030e060b */
[----:B------:R-:W-:-:S02]  /*30f40*/  SHF.R.S32.HI R4, RZ, 0x1f, R12 ;  /* 0x0000001fff047819 */ /* 0x000fc4000001140c */
[C---:B------:R-:W-:Y:S02]  /*30f50*/  IADD3 R76, P2, PT, R12.reuse, R8, RZ ;  /* 0x000000080c4c7210 */ /* 0x040fe40007f5e0ff */
[----:B-1----:R-:W-:-:S03]  /*30f60*/  IADD3 R74, P6, PT, R12, R9, RZ ;  /* 0x000000090c4a7210 */ /* 0x002fc60007fde0ff */
[----:B------:R-:W-:Y:S01]  /*30f70*/  STL [R1+0x150c], R76 ;  /* 0x00150c4c01007387 */ /* 0x000fe20000100800 */
[----:B------:R-:W-:-:S03]  /*30f80*/  IMAD.X R12, R4, 0x1, R10, P2 ;  /* 0x00000001040c7824 */ /* 0x000fc600010e060a */
[----:B------:R0:W-:Y:S04]  /*30f90*/  STL [R1+0x1500], R75 ;  /* 0x0015004b01007387 */ /* 0x0001e80000100800 */
[----:B------:R1:W-:Y:S01]  /*30fa0*/  STL [R1+0x1514], R74 ;  /* 0x0015144a01007387 */ /* 0x0003e20000100800 */
[----:B------:R-:W-:Y:S02]  /*30fb0*/  SHF.R.S32.HI R3, RZ, 0x1f, R2 ;  /* 0x0000001fff037819 */ /* 0x000fe40000011402 */
[----:B0-----:R-:W-:Y:S01]  /*30fc0*/  IADD3 R75, P2, PT, R2, R8, RZ ;  /* 0x00000008024b7210 */ /* 0x001fe20007f5e0ff */
[----:B------:R0:W-:Y:S01]  /*30fd0*/  STL [R1+0x1508], R12 ;  /* 0x0015080c01007387 */ /* 0x0001e20000100800 */
[----:B-1----:R-:W-:-:S03]  /*30fe0*/  IMAD.X R74, R4, 0x1, R11, P6 ;  /* 0x00000001044a7824 */ /* 0x002fc600030e060b */
[----:B------:R-:W-:Y:S01]  /*30ff0*/  STL [R1+0x151c], R75 ;  /* 0x00151c4b01007387 */ /* 0x000fe20000100800 */
[----:B0-----:R-:W-:Y:S01]  /*31000*/  IADD3 R12, P6, PT, R2, R9, RZ ;  /* 0x00000009020c7210 */ /* 0x001fe20007fde0ff */
[C---:B------:R-:W-:Y:S02]  /*31010*/  IMAD.X R2, R3.reuse, 0x1, R10, P2 ;  /* 0x0000000103027824 */ /* 0x040fe400010e060a */
[----:B------:R-:W-:Y:S04]  /*31020*/  STL [R1+0x1510], R74 ;  /* 0x0015104a01007387 */ /* 0x000fe80000100800 */
[----:B------:R0:W-:Y:S04]  /*31030*/  STL [R1+0x1524], R12 ;  /* 0x0015240c01007387 */ /* 0x0001e80000100800 */
[----:B------:R1:W-:Y:S01]  /*31040*/  STL [R1+0x1518], R2 ;  /* 0x0015180201007387 */ /* 0x0003e20000100800 */
[----:B0-----:R-:W-:Y:S01]  /*31050*/  IMAD.X R12, R3, 0x1, R11, P6 ;  /* 0x00000001030c7824 */ /* 0x001fe200030e060b */
[----:B------:R-:W-:-:S02]  /*31060*/  SHF.R.S32.HI R3, RZ, 0x1f, R7 ;  /* 0x0000001fff037819 */ /* 0x000fc40000011407 */
[----:B--2---:R-:W-:Y:S02]  /*31070*/  SHF.R.S32.HI R4, RZ, 0x1f, R6 ;  /* 0x0000001fff047819 */ /* 0x004fe40000011406 */
[C---:B------:R-:W-:Y:S02]  /*31080*/  IADD3 R74, P2, PT, R6.reuse, R8, RZ ;  /* 0x00000008064a7210 */ /* 0x040fe40007f5e0ff */
[----:B-1----:R-:W-:-:S03]  /*31090*/  IADD3 R2, P6, PT, R6, R9, RZ ;  /* 0x0000000906027210 */ /* 0x002fc60007fde0ff */
[C---:B------:R-:W-:Y:S01]  /*310a0*/  IMAD.X R6, R4.reuse, 0x1, R10, P2 ;  /* 0x0000000104067824 */ /* 0x040fe200010e060a */
[----:B------:R-:W-:Y:S04]  /*310b0*/  STL [R1+0x152c], R74 ;  /* 0x00152c4a01007387 */ /* 0x000fe80000100800 */
[----:B------:R0:W-:Y:S04]  /*310c0*/  STL [R1+0x1520], R12 ;  /* 0x0015200c01007387 */ /* 0x0001e80000100800 */
[----:B------:R1:W-:Y:S04]  /*310d0*/  STL [R1+0x1534], R2 ;  /* 0x0015340201007387 */ /* 0x0003e80000100800 */
[----:B------:R2:W-:Y:S01]  /*310e0*/  STL [R1+0x1528], R6 ;  /* 0x0015280601007387 */ /* 0x0005e20000100800 */
[----:B0-----:R-:W-:Y:S01]  /*310f0*/  IADD3 R12, P2, PT, R7, R8, RZ ;  /* 0x00000008070c7210 */ /* 0x001fe20007f5e0ff */
[----:B-1----:R-:W-:-:S04]  /*31100*/  IMAD.X R2, R4, 0x1, R11, P6 ;  /* 0x0000000104027824 */ /* 0x002fc800030e060b */
[----:B------:R-:W-:Y:S01]  /*31110*/  STL [R1+0x153c], R12 ;  /* 0x00153c0c01007387 */ /* 0x000fe20000100800 */
[----:B--2---:R-:W-:-:S03]  /*31120*/  IADD3 R6, P6, PT, R7, R9, RZ ;  /* 0x0000000907067210 */ /* 0x004fc60007fde0ff */
[----:B------:R0:W-:Y:S04]  /*31130*/  STL [R1+0x1530], R2 ;  /* 0x0015300201007387 */ /* 0x0001e80000100800 */
[----:B------:R1:W-:Y:S01]  /*31140*/  STL [R1+0x1544], R6 ;  /* 0x0015440601007387 */ /* 0x0003e20000100800 */
[C---:B0-----:R-:W-:Y:S02]  /*31150*/  IMAD.X R2, R3.reuse, 0x1, R10, P2 ;  /* 0x0000000103027824 */ /* 0x041fe400010e060a */
[----:B------:R-:W-:Y:S01]  /*31160*/  IMAD.X R3, R3, 0x1, R11, P6 ;  /* 0x0000000103037824 */ /* 0x000fe200030e060b */
[----:B-1----:R-:W-:Y:S02]  /*31170*/  IADD3 R6, P2, PT, R50, R8, RZ ;  /* 0x0000000832067210 */ /* 0x002fe40007f5e0ff */
        /* <DEDUP_REMOVED lines=15> */
[----:B------:R-:W-:Y:S01]  /*31270*/  STL [R1+0x3ebc], R50 ;  /* 0x003ebc3201007387 */ /* 0x000fe20000100800 */
[----:B------:R-:W-:-:S03]  /*31280*/  SHF.R.S32.HI R3, RZ, 0x1f, R49 ;  /* 0x0000001fff037819 */ /* 0x000fc60000011431 */
[----:B------:R-:W-:Y:S04]  /*31290*/  STL [R1+0x3ec4], R50 ;  /* 0x003ec43201007387 */ /* 0x000fe80000100800 */
[----:B------:R0:W-:Y:S04]  /*312a0*/  STL [R1+0x1548], R2 ;  /* 0x0015480201007387 */ /* 0x0001e80000100800 */
[----:B------:R-:W-:Y:S04]  /*312b0*/  STL [R1+0x155c], R6 ;  /* 0x00155c0601007387 */ /* 0x000fe80000100800 */
[----:B------:R-:W-:Y:S01]  /*312c0*/  STL [R1+0x3e6c], R49 ;  /* 0x003e6c3101007387 */ /* 0x000fe20000100800 */
[----:B0-----:R-:W-:-:S03]  /*312d0*/  IADD3 R2, P6, PT, R49, R9, RZ ;  /* 0x0000000931027210 */ /* 0x001fc60007fde0ff */
[----:B------:R-:W-:Y:S04]  /*312e0*/  STL [R1+0x1550], R4 ;  /* 0x0015500401007387 */ /* 0x000fe80000100800 */
[----:B------:R-:W-:Y:S04]  /*312f0*/  STL [R1+0x3e74], R49 ;  /* 0x003e743101007387 */ /* 0x000fe80000100800 */
[----:B------:R0:W-:Y:S04]  /*31300*/  STL [R1+0x1564], R2 ;  /* 0x0015640201007387 */ /* 0x0001e80000100800 */
[----:B------:R-:W-:Y:S01]  /*31310*/  STL [R1+0x3e7c], R49 ;  /* 0x003e7c3101007387 */ /* 0x000fe20000100800 */
[----:B0-----:R-:W-:Y:S01]  /*31320*/  IMAD.X R2, R3, 0x1, R10, P2 ;  /* 0x0000000103027824 */ /* 0x001fe200010e060a */
[----:B------:R-:W-:-:S02]  /*31330*/  IADD3 R6, P2, PT, R48, R8, RZ ;  /* 0x0000000830067210 */ /* 0x000fc40007f5e0ff */
[----:B------:R-:W-:Y:S01]  /*31340*/  STL [R1+0x3e88], R49 ;  /* 0x003e883101007387 */ /* 0x000fe20000100800 */
[----:B------:R-:W-:Y:S01]  /*31350*/  IMAD.X R3, R3, 0x1, R11, P6 ;  /* 0x0000000103037824 */ /* 0x000fe200030e060b */
[----:B------:R-:W-:Y:S02]  /*31360*/  SHF.R.S32.HI R4, RZ, 0x1f, R48 ;  /* 0x0000001fff047819 */ /* 0x000fe40000011430 */
        /* <DEDUP_REMOVED lines=8> */
[----:B0-----:R-:W-:-:S03]  /*313f0*/  IMAD.X R2, R4, 0x1, R10, P2 ;  /* 0x0000000104027824 */ /* 0x001fc600010e060a */
[----:B------:R-:W-:Y:S01]  /*31400*/  STL [R1+0x3e80], R48 ;  /* 0x003e803001007387 */ /* 0x000fe20000100800 */
[----:B------:R-:W-:Y:S01]  /*31410*/  IADD3 R6, P2, PT, R47, R8, RZ ;  /* 0x000000082f067210 */ /* 0x000fe20007f5e0ff */
[----:B------:R-:W-:Y:S02]  /*31420*/  IMAD.X R4, R4, 0x1, R11, P6 ;  /* 0x0000000104047824 */ /* 0x000fe400030e060b */
[----:B------:R-:W-:Y:S01]  /*31430*/  STL [R1+0x3e8c], R48 ;  /* 0x003e8c3001007387 */ /* 0x000fe20000100800 */
[----:B------:R-:W-:-:S03]  /*31440*/  SHF.R.S32.HI R3, RZ, 0x1f, R47 ;  /* 0x0000001fff037819 */ /* 0x000fc6000001142f */
[----:B------:R0:W-:Y:S04]  /*31450*/  STL [R1+0x1568], R2 ;  /* 0x0015680201007387 */ /* 0x0001e80000100800 */
[----:B------:R-:W-:Y:S01]  /*31460*/  STL [R1+0x157c], R6 ;  /* 0x00157c0601007387 */ /* 0x000fe20000100800 */
[----:B0-----:R-:W-:-:S03]  /*31470*/  IADD3 R2, P6, PT, R47, R9, RZ ;  /* 0x000000092f027210 */ /* 0x001fc60007fde0ff */
[----:B------:R-:W-:Y:S04]  /*31480*/  STL [R1+0x3e68], R47 ;  /* 0x003e682f01007387 */ /* 0x000fe80000100800 */
[----:B------:R-:W-:Y:S04]  /*31490*/  STL [R1+0x1570], R4 ;  /* 0x0015700401007387 */ /* 0x000fe80000100800 */
[----:B------:R0:W-:Y:S02]  /*314a0*/  STL [R1+0x1584], R2 ;  /* 0x0015840201007387 */ /* 0x0001e40000100800 */
[C---:B0-----:R-:W-:Y:S01]  /*314b0*/  IMAD.X R2, R3.reuse, 0x1, R10, P2 ;  /* 0x0000000103027824 */ /* 0x041fe200010e060a */
        /* <DEDUP_REMOVED lines=87> */
[----:B------:R0:W-:Y:S04]  /*31a30*/  STL [R1+0x1600], R3 ;  /* 0x0016000301007387 */ /* 0x0001e80000100800 */
[----:B------:R1:W-:Y:S01]  /*31a40*/  STL [R1+0x1614], R2 ;  /* 0x0016140201007387 */ /* 0x0003e20000100800 */
[----:B0-----:R-:W-:Y:S01]  /*31a50*/  SHF.R.S32.HI R3, RZ, 0x1f, R37 ;  /* 0x0000001fff037819 */ /* 0x001fe20000011425 */
[C---:B-1----:R-:W-:Y:S01]  /*31a60*/  IMAD.X R2, R4.reuse, 0x1, R10, P2 ;  /* 0x0000000104027824 */ /* 0x042fe200010e060a */
[----:B------:R-:W-:Y:S01]  /*31a70*/  IADD3 R6, P2, PT, R37, R8, RZ ;  /* 0x0000000825067210 */ /* 0x000fe20007f5e0ff */
[----:B------:R-:W-:-:S03]  /*31a80*/  IMAD.X R4, R4, 0x1, R11, P6 ;  /* 0x0000000104047824 */ /* 0x000fc600030e060b */
[----:B------:R0:W-:Y:S01]  /*31a90*/  STL [R1+0x1608], R2 ;  /* 0x0016080201007387 */ /* 0x0001e20000100800 */
[----:B------:R-:W-:-:S03]  /*31aa0*/  IMAD.X R7, R3, 0x1, R10, P2 ;  /* 0x0000000103077824 */ /* 0x000fc600010e060a */
[----:B------:R1:W-:Y:S01]  /*31ab0*/  STL [R1+0x161c], R6 ;  /* 0x00161c0601007387 */ /* 0x0003e20000100800 */
[----:B0-----:R-:W-:-:S03]  /*31ac0*/  IADD3 R2, P6, PT, R37, R9, RZ ;  /* 0x0000000925027210 */ /* 0x001fc60007fde0ff */
[----:B------:R-:W-:Y:S01]  /*31ad0*/  STL [R1+0x3e40], R37 ;  /* 0x003e402501007387 */ /* 0x000fe20000100800 */
[----:B-1----:R-:W-:-:S03]  /*31ae0*/  IADD3 R6, P2, PT, R36, R8, RZ ;  /* 0x0000000824067210 */ /* 0x002fc60007f5e0ff */
[----:B------:R0:W-:Y:S04]  /*31af0*/  STL [R1+0x1610], R4 ;  /* 0x0016100401007387 */ /* 0x0001e80000100800 */
[----:B------:R1:W-:Y:S04]  /*31b00*/  STL [R1+0x1624], R2 ;  /* 0x0016240201007387 */ /* 0x0003e80000100800 */
[----:B------:R-:W-:Y:S01]  /*31b10*/  STL [R1+0x1618], R7 ;  /* 0x0016180701007387 */ /* 0x000fe20000100800 */
[----:B0-----:R-:W-:Y:S01]  /*31b20*/  SHF.R.S32.HI R4, RZ, 0x1f, R36 ;  /* 0x0000001fff047819 */ /* 0x001fe20000011424 */
[----:B-1----:R-:W-:-:S02]  /*31b30*/  IMAD.X R2, R3, 0x1, R11, P6 ;  /* 0x0000000103027824 */ /* 0x002fc400030e060b */
[----:B------:R-:W-:Y:S01]  /*31b40*/  STL [R1+0x162c], R6 ;  /* 0x00162c0601007387 */ /* 0x000fe20000100800 */
[----:B------:R-:W-:-:S03]  /*31b50*/  IADD3 R50, P6, PT, R36, R9, RZ ;  /* 0x0000000924327210 */ /* 0x000fc60007fde0ff */
[----:B------:R-:W-:Y:S04]  /*31b60*/  STL [R1+0x3e38], R36 ;  /* 0x003e382401007387 */ /* 0x000fe80000100800 */
[----:B------:R0:W-:Y:S04]  /*31b70*/  STL [R1+0x1620], R2 ;  /* 0x0016200201007387 */ /* 0x0001e80000100800 */
[----:B------:R-:W-:Y:S01]  /*31b80*/  STL [R1+0x1634], R50 ;  /* 0x0016343201007387 */ /* 0x000fe20000100800 */
[----:B0-----:R-:W-:-:S03]  /*31b90*/  IMAD.X R2, R4, 0x1, R10, P2 ;  /* 0x0000000104027824 */ /* 0x001fc600010e060a */
        /* <DEDUP_REMOVED lines=69> */
[----:B------:R-:W-:-:S03]  /*31ff0*/  IADD3 R6, P2, PT, R35, R8, RZ ;  /* 0x0000000823067210 */ /* 0x000fc60007f5e0ff */
[----:B------:R-:W-:Y:S04]  /*32000*/  STL [R1+0x40f0], R50 ;  /* 0x0040f03201007387 */ /* 0x000fe80000100800 */
[----:B------:R-:W-:Y:S01]  /*32010*/  STL [R1+0x40f8], R50 ;  /* 0x0040f83201007387 */ /* 0x000fe20000100800 */
[----:B------:R-:W-:-:S03]  /*32020*/  IMAD.X R4, R4, 0x1, R11, P6 ;  /* 0x0000000104047824 */ /* 0x000fc600030e060b */
[----:B------:R-:W-:Y:S01]  /*32030*/  STL [R1+0x4100], R50 ;  /* 0x0041003201007387 */ /* 0x000fe20000100800 */
[----:B0-----:R-:W-:-:S03]  /*32040*/  IADD3 R2, P6, PT, R35, R9, RZ ;  /* 0x0000000923027210 */ /* 0x001fc60007fde0ff */
[----:B------:R-:W-:Y:S01]  /*32050*/  STL [R1+0x4108], R50 ;  /* 0x0041083201007387 */ /* 0x000fe20000100800 */
[----:B------:R-:W-:-:S03]  /*32060*/  SHF.R.S32.HI R3, RZ, 0x1f, R35 ;  /* 0x0000001fff037819 */ /* 0x000fc60000011423 */
[----:B------:R-:W-:Y:S04]  /*32070*/  STL [R1+0x4110], R50 ;  /* 0x0041103201007387 */ /* 0x000fe80000100800 */
[----:B------:R-:W-:Y:S04]  /*32080*/  STL [R1+0x4118], R50 ;  /* 0x0041183201007387 */ /* 0x000fe80000100800 */
[----:B------:R-:W-:Y:S04]  /*32090*/  STL [R1+0x4120], R50 ;  /* 0x0041203201007387 */ /* 0x000fe80000100800 */
[----:B------:R-:W-:Y:S04]  /*320a0*/  STL [R1+0x4128], R50 ;  /* 0x0041283201007387 */ /* 0x000fe80000100800 */
[----:B------:R-:W-:Y:S04]  /*320b0*/  STL [R1+0x163c], R6 ;  /* 0x00163c0601007387 */ /* 0x000fe80000100800 */
        /* <DEDUP_REMOVED lines=74> */
[----:B------:R-:W-:Y:S01]  /*32560*/  STL [R1+0x3e90], R49 ;  /* 0x003e903101007387 */ /* 0x000fe20000100800 */
[----:B------:R-:W-:Y:S01]  /*32570*/  IADD3 R6, P2, PT, R27, R8, RZ ;  /* 0x000000081b067210 */ /* 0x000fe20007f5e0ff */
[----:B------:R-:W-:Y:S02]  /*32580*/  IMAD.X R48, R4, 0x1, R11, P6 ;  /* 0x0000000104307824 */ /* 0x000fe400030e060b */
[----:B------:R0:W-:Y:S01]  /*32590*/  STL [R1+0x16a8], R2 ;  /* 0x0016a80201007387 */ /* 0x0001e20000100800 */
[----:B------:R-:W-:-:S03]  /*325a0*/  SHF.R.S32.HI R3, RZ, 0x1f, R27 ;  /* 0x0000001fff037819 */ /* 0x000fc6000001141b */
[----:B------:R-:W-:Y:S04]  /*325b0*/  STL [R1+0x3e98], R49 ;  /* 0x003e983101007387 */ /* 0x000fe80000100800 */
[----:B------:R-:W-:Y:S01]  /*325c0*/  STL [R1+0x3ea0], R49 ;  /* 0x003ea03101007387 */ /* 0x000fe20000100800 */
[----:B0-----:R-:W-:-:S03]  /*325d0*/  IADD3 R2, P6, PT, R27, R9, RZ ;  /* 0x000000091b027210 */ /* 0x001fc60007fde0ff */
[----:B------:R-:W-:Y:S04]  /*325e0*/  STL [R1+0x3ea8], R49 ;  /* 0x003ea83101007387 */ /* 0x000fe80000100800 */
[----:B------:R-:W-:Y:S04]  /*325f0*/  STL [R1+0x3eb0], R49 ;  /* 0x003eb03101007387 */ /* 0x000fe80000100800 */
[----:B------:R-:W-:Y:S04]  /*32600*/  STL [R1+0x3eb8], R49 ;  /* 0x003eb83101007387 */ /* 0x000fe80000100800 */
[----:B------:R-:W-:Y:S04]  /*32610*/  STL [R1+0x16bc], R6 ;  /* 0x0016bc0601007387 */ /* 0x000fe80000100800 */
[----:B------:R-:W-:Y:S04]  /*32620*/  STL [R1+0x3e14], R27 ;  /* 0x003e141b01007387 */ /* 0x000fe80000100800 */
[----:B------:R0:W-:Y:S01]  /*32630*/  STL [R1+0x16c4], R2 ;  /* 0x0016c40201007387 */ /* 0x0001e20000100800 */
[----:B------:R-:W-:-:S03]  /*32640*/  SHF.R.S32.HI R4, RZ, 0x1f, R26 ;  /* 0x0000001fff047819 */ /* 0x000fc6000001141a */
[----:B------:R-:W-:Y:S01]  /*32650*/  STL [R1+0x16b0], R48 ;  /* 0x0016b03001007387 */ /* 0x000fe20000100800 */
[C---:B0-----:R-:W-:Y:S01]  /*32660*/  IMAD.X R2, R3.reuse, 0x1, R10, P2 ;  /* 0x0000000103027824 */ /* 0x041fe200010e060a */
[----:B------:R-:W-:Y:S01]  /*32670*/  IADD3 R6, P2, PT, R26, R8, RZ ;  /* 0x000000081a067210 */ /* 0x000fe20007f5e0ff */
[----:B------:R-:W-:-:S03]  /*32680*/  IMAD.X R3, R3, 0x1, R11, P6 ;  /* 0x0000000103037824 */ /* 0x000fc600030e060b */
        /* <DEDUP_REMOVED lines=34> */
[----:B------:R0:W-:Y:S01]  /*328b0*/  STL [R1+0x16f0], R2 ;  /* 0x0016f00201007387 */ /* 0x0001e20000100800 */
[----:B------:R-:W-:-:S03]  /*328c0*/  IMAD.X R47, R3, 0x1, R11, P6 ;  /* 0x00000001032f7824 */ /* 0x000fc600030e060b */
[----:B------:R-:W-:Y:S01]  /*328d0*/  STL [R1+0x1704], R46 ;  /* 0x0017042e01007387 */ /* 0x000fe20000100800 */
[----:B0-----:R-:W-:Y:S01]  /*328e0*/  IMAD.X R2, R3, 0x1, R10, P2 ;  /* 0x0000000103027824 */ /* 0x001fe200010e060a */
[C---:B------:R-:W-:Y:S02]  /*328f0*/  IADD3 R6, P2, PT, R22.reuse, R8, RZ ;  /* 0x0000000816067210 */ /* 0x040fe40007f5e0ff */
[----:B------:R-:W-:Y:S02]  /*32900*/  SHF.R.S32.HI R4, RZ, 0x1f, R22 ;  /* 0x0000001fff047819 */ /* 0x000fe40000011416 */
[----:B------:R0:W-:Y:S04]  /*32910*/  STL [R1+0x16f8], R2 ;  /* 0x0016f80201007387 */ /* 0x0001e80000100800 */
[----:B------:R-:W-:Y:S01]  /*32920*/  STL [R1+0x170c], R6 ;  /* 0x00170c0601007387 */ /* 0x000fe20000100800 */
[----:B0-----:R-:W-:-:S03]  /*32930*/  IADD3 R2, P6, PT, R22, R9, RZ ;  /* 0x0000000916027210 */ /* 0x001fc60007fde0ff */
        /* <DEDUP_REMOVED lines=18> */
[----:B------:R1:W-:Y:S01]  /*32a60*/  STL [R1+0x172c], R6 ;  /* 0x00172c0601007387 */ /* 0x0003e20000100800 */
[----:B0-----:R-:W-:-:S03]  /*32a70*/  IADD3 R2, P6, PT, R20, R9, RZ ;  /* 0x0000000914027210 */ /* 0x001fc60007fde0ff */
[----:B------:R-:W-:Y:S01]  /*32a80*/  STL [R1+0x3df8], R20 ;  /* 0x003df81401007387 */ /* 0x000fe20000100800 */
[----:B-1----:R-:W-:-:S03]  /*32a90*/  IMAD.X R6, R4, 0x1, R10, P2 ;  /* 0x0000000104067824 */ /* 0x002fc600010e060a */
[----:B------:R0:W-:Y:S01]  /*32aa0*/  STL [R1+0x1720], R3 ;  /* 0x0017200301007387 */ /* 0x0001e20000100800 */
[----:B------:R-:W-:-:S03]  /*32ab0*/  IADD3 R45, P2, PT, R19, R8, RZ ;  /* 0x00000008132d7210 */ /* 0x000fc60007f5e0ff */
[----:B------:R1:W-:Y:S04]  /*32ac0*/  STL [R1+0x1734], R2 ;  /* 0x0017340201007387 */ /* 0x0003e80000100800 */
[----:B------:R-:W-:Y:S01]  /*32ad0*/  STL [R1+0x1728], R6 ;  /* 0x0017280601007387 */ /* 0x000fe20000100800 */
[----:B0-----:R-:W-:Y:S01]  /*32ae0*/  SHF.R.S32.HI R3, RZ, 0x1f, R19 ;  /* 0x0000001fff037819 */ /* 0x001fe20000011413 */
[----:B-1----:R-:W-:Y:S02]  /*32af0*/  IMAD.X R2, R4, 0x1, R11, P6 ;  /* 0x0000000104027824 */ /* 0x002fe400030e060b */
[----:B------:R-:W-:Y:S01]  /*32b00*/  STL [R1+0x3df4], R19 ;  /* 0x003df41301007387 */ /* 0x000fe20000100800 */
[----:B------:R-:W-:-:S03]  /*32b10*/  IADD3 R44, P6, PT, R19, R9, RZ ;  /* 0x00000009132c7210 */ /* 0x000fc60007fde0ff */
[----:B------:R0:W-:Y:S04]  /*32b20*/  STL [R1+0x1730], R2 ;  /* 0x0017300201007387 */ /* 0x0001e80000100800 */
[----:B------:R-:W-:Y:S01]  /*32b30*/  STL [R1+0x173c], R45 ;  /* 0x00173c2d01007387 */ /* 0x000fe20000100800 */
[C---:B0-----:R-:W-:Y:S01]  /*32b40*/  IMAD.X R2, R3.reuse, 0x1, R10, P2 ;  /* 0x0000000103027824 */ /* 0x041fe200010e060a */
[----:B------:R-:W-:Y:S02]  /*32b50*/  IADD3 R6, P2, PT, R18, R8, RZ ;  /* 0x0000000812067210 */ /* 0x000fe40007f5e0ff */
[----:B------:R-:W-:Y:S01]  /*32b60*/  STL [R1+0x1744], R44 ;  /* 0x0017442c01007387 */ /* 0x000fe20000100800 */
        /* <DEDUP_REMOVED lines=40> */
[----:B------:R2:W-:Y:S01]  /*32df0*/  STL [R1+0x1778], R6 ;  /* 0x0017780601007387 */ /* 0x0005e20000100800 */
[----:B0-----:R-:W-:Y:S01]  /*32e00*/  SHF.R.S32.HI R4, RZ, 0x1f, R14 ;  /* 0x0000001fff047819 */ /* 0x001fe2000001140e */
[----:B-1----:R-:W-:Y:S02]  /*32e10*/  IMAD.X R2, R3, 0x1, R11, P6 ;  /* 0x0000000103027824 */ /* 0x002fe400030e060b */
        /* <DEDUP_REMOVED lines=9> */
[----:B------:R1:W-:Y:S01]  /*32eb0*/  STL [R1+0x179c], R6 ;  /* 0x00179c0601007387 */ /* 0x0003e20000100800 */
[----:B0-----:R-:W-:-:S03]  /*32ec0*/  IADD3 R2, P6, PT, R13, R9, RZ ;  /* 0x000000090d027210 */ /* 0x001fc60007fde0ff */
[----:B------:R-:W-:Y:S04]  /*32ed0*/  STL [R1+0x3de0], R13 ;  /* 0x003de00d01007387 */ /* 0x000fe80000100800 */
[----:B------:R-:W-:Y:S04]  /*32ee0*/  STL [R1+0x1790], R4 ;  /* 0x0017900401007387 */ /* 0x000fe80000100800 */
[----:B------:R0:W-:Y:S01]  /*32ef0*/  STL [R1+0x17a4], R2 ;  /* 0x0017a40201007387 */ /* 0x0001e20000100800 */
[C---:B-1----:R-:W-:Y:S02]  /*32f00*/  IMAD.X R6, R3.reuse, 0x1, R11, P6 ;  /* 0x0000000103067824 */ /* 0x042fe400030e060b */
[----:B0-----:R-:W-:Y:S01]  /*32f10*/  IMAD.X R2, R3, 0x1, R10, P2 ;  /* 0x0000000103027824 */ /* 0x001fe200010e060a */
[----:B------:R-:W-:-:S02]  /*32f20*/  IADD3 R7, P2, PT, R5, R8, RZ ;  /* 0x0000000805077210 */ /* 0x000fc40007f5e0ff */
[----:B------:R-:W-:Y:S02]  /*32f30*/  SHF.R.S32.HI R4, RZ, 0x1f, R5 ;  /* 0x0000001fff047819 */ /* 0x000fe40000011405 */
[----:B------:R0:W-:Y:S04]  /*32f40*/  STL [R1+0x1798], R2 ;  /* 0x0017980201007387 */ /* 0x0001e80000100800 */
[----:B------:R-:W-:Y:S01]  /*32f50*/  STL [R1+0x17ac], R7 ;  /* 0x0017ac0701007387 */ /* 0x000fe20000100800 */
[----:B0-----:R-:W-:-:S03]  /*32f60*/  IADD3 R2, P6, PT, R5, R9, RZ ;  /* 0x0000000905027210 */ /* 0x001fc60007fde0ff */
[----:B------:R-:W-:Y:S01]  /*32f70*/  STL [R1+0x17a0], R6 ;  /* 0x0017a00601007387 */ /* 0x000fe20000100800 */
[C---:B------:R-:W-:Y:S01]  /*32f80*/  IMAD.X R5, R4.reuse, 0x1, R10, P2 ;  /* 0x0000000104057824 */ /* 0x040fe200010e060a */
[C---:B------:R-:W-:Y:S02]  /*32f90*/  IADD3 R43, P2, PT, R91.reuse, R8, RZ ;  /* 0x000000085b2b7210 */ /* 0x040fe40007f5e0ff */
[----:B------:R0:W-:Y:S04]  /*32fa0*/  STL [R1+0x17b4], R2 ;  /* 0x0017b40201007387 */ /* 0x0001e80000100800 */
[----:B------:R1:W-:Y:S01]  /*32fb0*/  STL [R1+0x17a8], R5 ;  /* 0x0017a80501007387 */ /* 0x0003e20000100800 */
[----:B0-----:R-:W-:Y:S01]  /*32fc0*/  IMAD.X R2, R4, 0x1, R11, P6 ;  /* 0x0000000104027824 */ /* 0x001fe200030e060b */
[----:B------:R-:W-:-:S02]  /*32fd0*/  IADD3 R42, P6, PT, R91, R9, RZ ;  /* 0x000000095b2a7210 */ /* 0x000fc40007fde0ff */
        /* <DEDUP_REMOVED lines=29> */
[----:B------:R-:W-:Y:S01]  /*331b0*/  STL [R1+0x3b58], R91 ;  /* 0x003b585b01007387 */ /* 0x000fe20000100800 */
[----:B-1----:R-:W-:-:S03]  /*331c0*/  IADD3 R5, P2, PT, R73, R8, RZ ;  /* 0x0000000849057210 */ /* 0x002fc60007f5e0ff */
[----:B------:R-:W-:Y:S01]  /*331d0*/  STL [R1+0x3b68], R91 ;  /* 0x003b685b01007387 */ /* 0x000fe20000100800 */
[----:B0-----:R-:W-:-:S03]  /*331e0*/  IMAD.X R2, R3, 0x1, R11, P6 ;  /* 0x0000000103027824 */ /* 0x001fc600030e060b */
[----:B------:R-:W-:Y:S01]  /*331f0*/  STL [R1+0x3b78], R91 ;  /* 0x003b785b01007387 */ /* 0x000fe20000100800 */
[----:B------:R-:W-:-:S03]  /*33200*/  SHF.R.S32.HI R4, RZ, 0x1f, R73 ;  /* 0x0000001fff047819 */ /* 0x000fc60000011449 */
[----:B------:R-:W-:Y:S04]  /*33210*/  STL [R1+0x3b88], R91 ;  /* 0x003b885b01007387 */ /* 0x000fe80000100800 */
[----:B------:R-:W-:Y:S04]  /*33220*/  STL [R1+0x3b98], R91 ;  /* 0x003b985b01007387 */ /* 0x000fe80000100800 */
[----:B------:R-:W-:Y:S04]  /*33230*/  STL [R1+0x3ba8], R91 ;  /* 0x003ba85b01007387 */ /* 0x000fe80000100800 */
[----:B------:R-:W-:Y:S01]  /*33240*/  STL [R1+0x3bb8], R91 ;  /* 0x003bb85b01007387 */ /* 0x000fe20000100800 */
[----:B------:R-:W-:-:S03]  /*33250*/  IADD3 R88, P6, PT, R73, R9, RZ ;  /* 0x0000000949587210 */ /* 0x000fc60007fde0ff */
[----:B------:R-:W-:Y:S04]  /*33260*/  STL [R1+0x3bc8], R91 ;  /* 0x003bc85b01007387 */ /* 0x000fe80000100800 */
[----:B------:R-:W-:Y:S04]  /*33270*/  STL [R1+0x17b8], R6 ;  /* 0x0017b80601007387 */ /* 0x000fe80000100800 */
[----:B------:R-:W-:Y:S04]  /*33280*/  STL [R1+0x17cc], R5 ;  /* 0x0017cc0501007387 */ /* 0x000fe80000100800 */
[----:B------:R0:W-:Y:S04]  /*33290*/  STL [R1+0x17c0], R2 ;  /* 0x0017c00201007387 */ /* 0x0001e80000100800 */
[----:B------:R-:W-:Y:S01]  /*332a0*/  STL [R1+0x17d4], R88 ;  /* 0x0017d45801007387 */ /* 0x000fe20000100800 */
[----:B0-----:R-:W-:-:S05]  /*332b0*/  IMAD.X R2, R4, 0x1, R10, P2 ;  /* 0x0000000104027824 */ /* 0x001fca00010e060a */
[----:B------:R0:W-:Y:S04]  /*332c0*/  STL [R1+0x17c8], R2 ;  /* 0x0017c80201007387 */ /* 0x0001e80000100800 */
[----:B------:R-:W-:Y:S01]  /*332d0*/  STL [R1+0x3d78], R88 ;  /* 0x003d785801007387 */ /* 0x000fe20000100800 */
[----:B------:R-:W-:-:S03]  /*332e0*/  IADD3 R86, P2, PT, R72, R8, RZ ;  /* 0x0000000848567210 */ /* 0x000fc60007f5e0ff */
        /* <DEDUP_REMOVED lines=13> */
[----:B------:R-:W-:-:S03]  /*333c0*/  IADD3 R5, P2, PT, R71, R8, RZ ;  /* 0x0000000847057210 */ /* 0x000fc60007f5e0ff */
[----:B------:R0:W-:Y:S04]  /*333d0*/  STL [R1+0x17e4], R2 ;  /* 0x0017e40201007387 */ /* 0x0001e80000100800 */
[----:B------:R-:W-:Y:S01]  /*333e0*/  STL [R1+0x3d80], R86 ;  /* 0x003d805601007387 */ /* 0x000fe20000100800 */
[----:B------:R-:W-:-:S03]  /*333f0*/  IMAD.X R3, R3, 0x1, R11, P6 ;  /* 0x0000000103037824 */ /* 0x000fc600030e060b */
[----:B------:R-:W-:Y:S01]  /*33400*/  STL [R1+0x3d8c], R86 ;  /* 0x003d8c5601007387 */ /* 0x000fe20000100800 */
[----:B------:R-:W-:-:S03]  /*33410*/  SHF.R.S32.HI R4, RZ, 0x1f, R71 ;  /* 0x0000001fff047819 */ /* 0x000fc60000011447 */
[----:B------:R-:W-:Y:S01]  /*33420*/  STL [R1+0x3d98], R86 ;  /* 0x003d985601007387 */ /* 0x000fe20000100800 */
[----:B0-----:R-:W-:-:S03]  /*33430*/  IADD3 R2, P6, PT, R71, R9, RZ ;  /* 0x0000000947027210 */ /* 0x001fc60007fde0ff */
[----:B------:R-:W-:Y:S04]  /*33440*/  STL [R1+0x3da0], R86 ;  /* 0x003da05601007387 */ /* 0x000fe80000100800 */
[----:B------:R-:W-:Y:S04]  /*33450*/  STL [R1+0x3db4], R86 ;  /* 0x003db45601007387 */ /* 0x000fe80000100800 */
[----:B------:R-:W-:Y:S04]  /*33460*/  STL [R1+0x17d0], R92 ;  /* 0x0017d05c01007387 */ /* 0x000fe80000100800 */
[----:B------:R-:W-:Y:S01]  /*33470*/  STL [R1+0x3da8], R92 ;  /* 0x003da85c01007387 */ /* 0x000fe20000100800 */
[----:B------:R-:W-:-:S03]  /*33480*/  IMAD.X R6, R4, 0x1, R10, P2 ;  /* 0x0000000104067824 */ /* 0x000fc600010e060a */
[----:B------:R0:W-:Y:S04]  /*33490*/  STL [R1+0x17ec], R5 ;  /* 0x0017ec0501007387 */ /* 0x0001e80000100800 */
[----:B------:R-:W-:Y:S04]  /*334a0*/  STL [R1+0x17d8], R87 ;  /* 0x0017d85701007387 */ /* 0x000fe80000100800 */
[----:B------:R1:W-:Y:S01]  /*334b0*/  STL [R1+0x17e0], R3 ;  /* 0x0017e00301007387 */ /* 0x0003e20000100800 */
[----:B0-----:R-:W-:-:S03]  /*334c0*/  IMAD.X R5, R4, 0x1, R11, P6 ;  /* 0x0000000104057824 */ /* 0x001fc600030e060b */
[----:B------:R-:W-:Y:S04]  /*334d0*/  STL [R1+0x3dac], R87 ;  /* 0x003dac5701007387 */ /* 0x000fe80000100800 */
[----:B------:R0:W-:Y:S01]  /*334e0*/  STL [R1+0x17f4], R2 ;  /* 0x0017f40201007387 */ /* 0x0001e20000100800 */
[----:B-1----:R-:W-:-:S03]  /*334f0*/  SHF.R.S32.HI R3, RZ, 0x1f, R70 ;  /* 0x0000001fff037819 */ /* 0x002fc60000011446 */
[----:B------:R1:W-:Y:S01]  /*33500*/  STL [R1+0x17e8], R6 ;  /* 0x0017e80601007387 */ /* 0x0003e20000100800 */
[----:B0-----:R-:W-:-:S03]  /*33510*/  IADD3 R2, P2, PT, R70, R8, RZ ;  /* 0x0000000846027210 */ /* 0x001fc60007f5e0ff */
[----:B------:R-:W-:Y:S01]  /*33520*/  STL [R1+0x17f0], R5 ;  /* 0x0017f00501007387 */ /* 0x000fe20000100800 */
[----:B------:R-:W-:-:S03]  /*33530*/  IADD3 R93, P6, PT, R70, R9, RZ ;  /* 0x00000009465d7210 */ /* 0x000fc60007fde0ff */
[----:B------:R-:W-:Y:S01]  /*33540*/  STL [R1+0x17fc], R2 ;  /* 0x0017fc0201007387 */ /* 0x000fe20000100800 */
[----:B------:R-:W-:-:S03]  /*33550*/  SHF.R.S32.HI R4, RZ, 0x1f, R69 ;  /* 0x0000001fff047819 */ /* 0x000fc60000011445 */
[----:B------:R0:W-:Y:S01]  /*33560*/  STL [R1+0x3db0], R2 ;  /* 0x003db00201007387 */ /* 0x0001e20000100800 */
[----:B------:R-:W-:Y:S01]  /*33570*/  IMAD.X R91, R3, 0x1, R11, P6 ;  /* 0x00000001035b7824 */ /* 0x000fe200030e060b */
[----:B-1----:R-:W-:Y:S02]  /*33580*/  IADD3 R6, P6, PT, R69, R9, RZ ;  /* 0x0000000945067210 */ /* 0x002fe40007fde0ff */
[----:B------:R-:W-:Y:S01]  /*33590*/  STL [R1+0x1804], R93 ;  /* 0x0018045d01007387 */ /* 0x000fe20000100800 */
[----:B0-----:R-:W-:Y:S01]  /*335a0*/  IMAD.X R2, R3, 0x1, R10, P2 ;  /* 0x0000000103027824 */ /* 0x001fe200010e060a */
[----:B------:R-:W-:-:S04]  /*335b0*/  IADD3 R12, P2, PT, R69, R8, RZ ;  /* 0x00000008450c7210 */ /* 0x000fc80007f5e0ff */
[----:B------:R0:W-:Y:S01]  /*335c0*/  STL [R1+0x17f8], R2 ;  /* 0x0017f80201007387 */ /* 0x0001e20000100800 */
[----:B------:R-:W-:Y:S01]  /*335d0*/  IMAD.X R90, R4, 0x1, R10, P2 ;  /* 0x00000001045a7824 */ /* 0x000fe200010e060a */
[----:B------:R-:W-:Y:S02]  /*335e0*/  IADD3 R40, P2, PT, R68, R8, RZ ;  /* 0x0000000844287210 */ /* 0x000fe40007f5e0ff */
[----:B------:R-:W-:Y:S01]  /*335f0*/  STL [R1+0x3db8], R93 ;  /* 0x003db85d01007387 */ /* 0x000fe20000100800 */
[----:B------:R-:W-:-:S03]  /*33600*/  SHF.R.S32.HI R3, RZ, 0x1f, R68 ;  /* 0x0000001fff037819 */ /* 0x000fc60000011444 */
[----:B------:R-:W-:Y:S01]  /*33610*/  STL [R1+0x180c], R12 ;  /* 0x00180c0c01007387 */ /* 0x000fe20000100800 */
[----:B------:R-:W-:-:S03]  /*33620*/  IMAD.X R89, R4, 0x1, R11, P6 ;  /* 0x0000000104597824 */ /* 0x000fc600030e060b */
[----:B------:R-:W-:Y:S01]  /*33630*/  STL [R1+0x3dbc], R12 ;  /* 0x003dbc0c01007387 */ /* 0x000fe20000100800 */
[----:B0-----:R-:W-:-:S03]  /*33640*/  IADD3 R2, P6, PT, R68, R9, RZ ;  /* 0x0000000944027210 */ /* 0x001fc60007fde0ff */
[----:B------:R-:W-:Y:S04]  /*33650*/  STL [R1+0x1800], R91 ;  /* 0x0018005b01007387 */ /* 0x000fe80000100800 */
[----:B------:R-:W-:Y:S04]  /*33660*/  STL [R1+0x3dc4], R91 ;  /* 0x003dc45b01007387 */ /* 0x000fe80000100800 */
[----:B------:R-:W-:Y:S01]  /*33670*/  STL [R1+0x1814], R6 ;  /* 0x0018140601007387 */ /* 0x000fe20000100800 */
[----:B------:R-:W-:-:S03]  /*33680*/  IMAD.X R41, R3, 0x1, R10, P2 ;  /* 0x0000000103297824 */ /* 0x000fc600010e060a */
[----:B------:R-:W-:Y:S01]  /*33690*/  STL [R1+0x3dcc], R6 ;  /* 0x003dcc0601007387 */ /* 0x000fe20000100800 */
[----:B------:R-:W-:-:S03]  /*336a0*/  IADD3 R5, P2, PT, R67, R8, RZ ;  /* 0x0000000843057210 */ /* 0x000fc60007f5e0ff */
[----:B------:R-:W-:Y:S04]  /*336b0*/  STL [R1+0x183c], R40 ;  /* 0x00183c2801007387 */ /* 0x000fe80000100800 */
[----:B------:R-:W-:Y:S01]  /*336c0*/  STL [R1+0x1808], R90 ;  /* 0x0018085a01007387 */ /* 0x000fe20000100800 */
[----:B------:R-:W-:-:S03]  /*336d0*/  SHF.R.S32.HI R4, RZ, 0x1f, R67 ;  /* 0x0000001fff047819 */ /* 0x000fc60000011443 */
[----:B------:R-:W-:Y:S04]  /*336e0*/  STL [R1+0x3dd4], R90 ;  /* 0x003dd45a01007387 */ /* 0x000fe80000100800 */
[----:B------:R0:W-:Y:S04]  /*336f0*/  STL [R1+0x1844], R2 ;  /* 0x0018440201007387 */ /* 0x0001e80000100800 */
[----:B------:R-:W-:Y:S04]  /*33700*/  STL [R1+0x1810], R89 ;  /* 0x0018105901007387 */ /* 0x000fe80000100800 */
[----:B------:R-:W-:Y:S01]  /*33710*/  STL [R1+0x3ddc], R89 ;  /* 0x003ddc5901007387 */ /* 0x000fe20000100800 */
[----:B0-----:R-:W-:-:S03]  /*33720*/  IMAD.X R2, R3, 0x1, R11, P6 ;  /* 0x0000000103027824 */ /* 0x001fc600030e060b */
[----:B------:R-:W-:Y:S01]  /*33730*/  STL [R1+0x1838], R41 ;  /* 0x0018382901007387 */ /* 0x000fe20000100800 */
[----:B------:R-:W-:-:S03]  /*33740*/  IADD3 R39, P6, PT, R67, R9, RZ ;  /* 0x0000000943277210 */ /* 0x000fc60007fde0ff */
[----:B------:R-:W-:Y:S04]  /*33750*/  STL [R1+0x18bc], R5 ;  /* 0x0018bc0501007387 */ /* 0x000fe80000100800 */
[----:B------:R0:W-:Y:S01]  /*33760*/  STL [R1+0x1840], R2 ;  /* 0x0018400201007387 */ /* 0x0001e20000100800 */
[----:B------:R-:W-:-:S03]  /*33770*/  SHF.R.S32.HI R3, RZ, 0x1f, R66 ;  /* 0x0000001fff037819 */ /* 0x000fc60000011442 */
[----:B------:R-:W-:Y:S01]  /*33780*/  STL [R1+0x18c4], R39 ;  /* 0x0018c42701007387 */ /* 0x000fe20000100800 */
[----:B0-----:R-:W-:Y:S01]  /*33790*/  IMAD.X R2, R4, 0x1, R10, P2 ;  /* 0x0000000104027824 */ /* 0x001fe200010e060a */
[----:B------:R-:W-:-:S04]  /*337a0*/  IADD3 R38, P2, PT, R66, R8, RZ ;  /* 0x0000000842267210 */ /* 0x000fc80007f5e0ff */
[----:B------:R0:W-:Y:S01]  /*337b0*/  STL [R1+0x18b8], R2 ;  /* 0x0018b80201007387 */ /* 0x0001e20000100800 */
[----:B------:R-:W-:Y:S01]  /*337c0*/  IMAD.X R37, R3, 0x1, R10, P2 ;  /* 0x0000000103257824 */ /* 0x000fe200010e060a */
[----:B------:R-:W-:Y:S01]  /*337d0*/  IADD3 R35, P2, PT, R65, R8, RZ ;  /* 0x0000000841237210 */ /* 0x000fe20007f5e0ff */
[----:B0-----:R-:W-:Y:S01]  /*337e0*/  IMAD.X R2, R4, 0x1, R11, P6 ;  /* 0x0000000104027824 */ /* 0x001fe200030e060b */
[----:B------:R-:W-:Y:S02]  /*337f0*/  IADD3 R36, P6, PT, R66, R9, RZ ;  /* 0x0000000942247210 */ /* 0x000fe40007fde0ff */
[----:B------:R-:W-:Y:S02]  /*33800*/  SHF.R.S32.HI R4, RZ, 0x1f, R65 ;  /* 0x0000001fff047819 */ /* 0x000fe40000011441 */
[----:B------:R0:W-:Y:S04]  /*33810*/  STL [R1+0x18c0], R2 ;  /* 0x0018c00201007387 */ /* 0x0001e80000100800 */
[----:B------:R-:W-:Y:S01]  /*33820*/  STL [R1+0x1934], R38 ;  /* 0x0019342601007387 */ /* 0x000fe20000100800 */
[----:B0-----:R-:W-:-:S03]  /*33830*/  IMAD.X R2, R3, 0x1, R11, P6 ;  /* 0x0000000103027824 */ /* 0x001fc600030e060b */
[----:B------:R-:W-:Y:S01]  /*33840*/  STL [R1+0x193c], R36 ;  /* 0x00193c2401007387 */ /* 0x000fe20000100800 */
[----:B------:R-:W-:-:S03]  /*33850*/  IADD3 R34, P6, PT, R65, R9, RZ ;  /* 0x0000000941227210 */ /* 0x000fc60007fde0ff */
[----:B------:R-:W-:Y:S04]  /*33860*/  STL [R1+0x1930], R37 ;  /* 0x0019302501007387 */ /* 0x000fe80000100800 */
[----:B------:R0:W-:Y:S04]  /*33870*/  STL [R1+0x1938], R2 ;  /* 0x0019380201007387 */ /* 0x0001e80000100800 */
[----:B------:R-:W-:Y:S01]  /*33880*/  STL [R1+0x19b4], R35 ;  /* 0x0019b42301007387 */ /* 0x000fe20000100800 */
[----:B0-----:R-:W-:-:S03]  /*33890*/  IMAD.X R2, R4, 0x1, R10, P2 ;  /* 0x0000000104027824 */ /* 0x001fc600010e060a */
[----:B------:R-:W-:Y:S01]  /*338a0*/  STL [R1+0x19bc], R34 ;  /* 0x0019bc2201007387 */ /* 0x000fe20000100800 */
[----:B------:R-:W-:-:S03]  /*338b0*/  SHF.R.S32.HI R3, RZ, 0x1f, R64 ;  /* 0x0000001fff037819 */ /* 0x000fc60000011440 */
[----:B------:R0:W-:Y:S01]  /*338c0*/  STL [R1+0x19b0], R2 ;  /* 0x0019b00201007387 */ /* 0x0001e20000100800 */
[----:B------:R-:W-:Y:S01]  /*338d0*/  IADD3 R33, P2, PT, R64, R8, RZ ;  /* 0x0000000840217210 */ /* 0x000fe20007f5e0ff */
[----:B0-----:R-:W-:Y:S01]  /*338e0*/  IMAD.X R2, R4, 0x1, R11, P6 ;  /* 0x0000000104027824 */ /* 0x001fe200030e060b */
[----:B------:R-:W-:-:S04]  /*338f0*/  IADD3 R32, P6, PT, R64, R9, RZ ;  /* 0x0000000940207210 */ /* 0x000fc80007fde0ff */
        /* <DEDUP_REMOVED lines=9> */
[----:B------:R0:W-:Y:S01]  /*33990*/  STL [R1+0x1a38], R2 ;  /* 0x001a380201007387 */ /* 0x0001e20000100800 */
[----:B------:R-:W-:Y:S01]  /*339a0*/  SHF.R.S32.HI R3, RZ, 0x1f, R62 ;  /* 0x0000001fff037819 */ /* 0x000fe2000001143e */
[C---:B------:R-:W-:Y:S02]  /*339b0*/  IMAD.X R5, R4.reuse, 0x1, R11, P6 ;  /* 0x0000000104057824 */ /* 0x040fe400030e060b */
[----:B------:R-:W-:Y:S01]  /*339c0*/  STL [R1+0x1ab4], R31 ;  /* 0x001ab41f01007387 */ /* 0x000fe20000100800 */
[--C-:B0-----:R-:W-:Y:S01]  /*339d0*/  IMAD.X R2, R4, 0x1, R10.reuse, P2 ;  /* 0x0000000104027824 */ /* 0x101fe200010e060a */
[----:B------:R-:W-:Y:S02]  /*339e0*/  IADD3 R28, P2, PT, R62, R8, RZ ;  /* 0x000000083e1c7210 */ /* 0x000fe40007f5e0ff */
[----:B------:R-:W-:Y:S04]  /*339f0*/  STL [R1+0x1abc], R30 ;  /* 0x001abc1e01007387 */ /* 0x000fe80000100800 */
[----:B------:R0:W-:Y:S01]  /*33a00*/  STL [R1+0x1ab0], R2 ;  /* 0x001ab00201007387 */ /* 0x0001e20000100800 */
[----:B------:R-:W-:-:S03]  /*33a10*/  IMAD.X R29, R3, 0x1, R10, P2 ;  /* 0x00000001031d7824 */ /* 0x000fc600010e060a */
[----:B------:R1:W-:Y:S01]  /*33a20*/  STL [R1+0x1ab8], R5 ;  /* 0x001ab80501007387 */ /* 0x0003e20000100800 */
[----:B0-----:R-:W-:-:S03]  /*33a30*/  IADD3 R2, P6, PT, R62, R9, RZ ;  /* 0x000000093e027210 */ /* 0x001fc60007fde0ff */
[----:B------:R-:W-:Y:S01]  /*33a40*/  STL [R1+0x1b34], R28 ;  /* 0x001b341c01007387 */ /* 0x000fe20000100800 */
[----:B-1----:R-:W-:-:S03]  /*33a50*/  IADD3 R5, P2, PT, R61, R8, RZ ;  /* 0x000000083d057210 */ /* 0x002fc60007f5e0ff */
[----:B------:R0:W-:Y:S01]  /*33a60*/  STL [R1+0x1b3c], R2 ;  /* 0x001b3c0201007387 */ /* 0x0001e20000100800 */
[----:B------:R-:W-:-:S03]  /*33a70*/  SHF.R.S32.HI R4, RZ, 0x1f, R61 ;  /* 0x0000001fff047819 */ /* 0x000fc6000001143d */
[----:B------:R-:W-:Y:S01]  /*33a80*/  STL [R1+0x1bb4], R5 ;  /* 0x001bb40501007387 */ /* 0x000fe20000100800 */
[----:B0-----:R-:W-:-:S03]  /*33a90*/  IMAD.X R2, R3, 0x1, R11, P6 ;  /* 0x0000000103027824 */ /* 0x001fc600030e060b */
[----:B------:R-:W-:Y:S01]  /*33aa0*/  STL [R1+0x1b30], R29 ;  /* 0x001b301d01007387 */ /* 0x000fe20000100800 */
[----:B------:R-:W-:-:S03]  /*33ab0*/  IADD3 R27, P6, PT, R61, R9, RZ ;  /* 0x000000093d1b7210 */ /* 0x000fc60007fde0ff */
        /* <DEDUP_REMOVED lines=36> */
[----:B------:R-:W-:-:S03]  /*33d00*/  IMAD.X R5, R4, 0x1, R11, P6 ;  /* 0x0000000104057824 */ /* 0x000fc600030e060b */
[----:B------:R-:W-:Y:S01]  /*33d10*/  STL [R1+0x1de4], R19 ;  /* 0x001de41301007387 */ /* 0x000fe20000100800 */
[----:B0-----:R-:W-:-:S03]  /*33d20*/  IMAD.X R2, R4, 0x1, R10, P2 ;  /* 0x0000000104027824 */ /* 0x001fc600010e060a */
[----:B------:R-:W-:Y:S01]  /*33d30*/  STL [R1+0x1dec], R18 ;  /* 0x001dec1201007387 */ /* 0x000fe20000100800 */
[C---:B------:R-:W-:Y:S02]  /*33d40*/  IADD3 R16, P2, PT, R56.reuse, R8, RZ ;  /* 0x0000000838107210 */ /* 0x040fe40007f5e0ff */
[----:B------:R-:W-:Y:S01]  /*33d50*/  SHF.R.S32.HI R3, RZ, 0x1f, R56 ;  /* 0x0000001fff037819 */ /* 0x000fe20000011438 */
[----:B------:R0:W-:Y:S04]  /*33d60*/  STL [R1+0x1de0], R2 ;  /* 0x001de00201007387 */ /* 0x0001e80000100800 */
[----:B------:R-:W-:Y:S01]  /*33d70*/  STL [R1+0x1de8], R5 ;  /* 0x001de80501007387 */ /* 0x000fe20000100800 */
[----:B------:R-:W-:Y:S01]  /*33d80*/  IMAD.X R17, R3, 0x1, R10, P2 ;  /* 0x0000000103117824 */ /* 0x000fe200010e060a */
[----:B0-----:R-:W-:-:S02]  /*33d90*/  IADD3 R2, P6, PT, R56, R9, RZ ;  /* 0x0000000938027210 */ /* 0x001fc40007fde0ff */
[----:B------:R-:W-:Y:S01]  /*33da0*/  STL [R1+0x1ec4], R16 ;  /* 0x001ec41001007387 */ /* 0x000fe20000100800 */
[----:B------:R-:W-:-:S03]  /*33db0*/  SHF.R.S32.HI R4, RZ, 0x1f, R55 ;  /* 0x0000001fff047819 */ /* 0x000fc60000011437 */
[----:B------:R0:W-:Y:S01]  /*33dc0*/  STL [R1+0x1edc], R2 ;  /* 0x001edc0201007387 */ /* 0x0001e20000100800 */
[----:B------:R-:W-:-:S03]  /*33dd0*/  IADD3 R15, P2, PT, R55, R8, RZ ;  /* 0x00000008370f7210 */ /* 0x000fc60007f5e0ff */
[----:B------:R-:W-:Y:S01]  /*33de0*/  STL [R1+0x1ec0], R17 ;  /* 0x001ec01101007387 */ /* 0x000fe20000100800 */
[----:B0-----:R-:W-:Y:S01]  /*33df0*/  IMAD.X R2, R3, 0x1, R11, P6 ;  /* 0x0000000103027824 */ /* 0x001fe200030e060b */
[----:B------:R-:W-:-:S04]  /*33e00*/  IADD3 R13, P6, PT, R55, R9, RZ ;  /* 0x00000009370d7210 */ /* 0x000fc80007fde0ff */
[----:B------:R0:W-:Y:S04]  /*33e10*/  STL [R1+0x1ed8], R2 ;  /* 0x001ed80201007387 */ /* 0x0001e80000100800 */
[----:B------:R-:W-:Y:S01]  /*33e20*/  STL [R1+0x1fc4], R15 ;  /* 0x001fc40f01007387 */ /* 0x000fe20000100800 */
[----:B0-----:R-:W-:-:S03]  /*33e30*/  IMAD.X R2, R4, 0x1, R10, P2 ;  /* 0x0000000104027824 */ /* 0x001fc600010e060a */
[----:B------:R-:W-:Y:S04]  /*33e40*/  STL [R1+0x1fdc], R13 ;  /* 0x001fdc0d01007387 */ /* 0x000fe80000100800 */
[----:B------:R0:W-:Y:S04]  /*33e50*/  STL [R1+0x1fc0], R2 ;  /* 0x001fc00201007387 */ /* 0x0001e80000100800 */
[----:B------:R-:W2:Y:S04]  /*33e60*/  LDL.LU R87, [R1+0xcfc] ;  /* 0x000cfc0001577983 */ /* 0x000ea80000300800 */
[----:B------:R-:W3:Y:S01]  /*33e70*/  LDL.LU R7, [R1+0xcf8] ;  /* 0x000cf80001077983 */ /* 0x000ee20000300800 */
[----:B------:R-:W-:Y:S01]  /*33e80*/  SHF.R.S32.HI R3, RZ, 0x1f, R51 ;  /* 0x0000001fff037819 */ /* 0x000fe20000011433 */
[----:B0-----:R-:W-:Y:S01]  /*33e90*/  IMAD.X R2, R4, 0x1, R11, P6 ;  /* 0x0000000104027824 */ /* 0x001fe200030e060b */
[----:B------:R-:W-:-:S02]  /*33ea0*/  IADD3 R75, P2, PT, R51, R8, RZ ;  /* 0x00000008334b7210 */ /* 0x000fc40007f5e0ff */
[-C--:B------:R-:W-:Y:S02]  /*33eb0*/  IADD3 R74, P6, PT, R51, R9.reuse, RZ ;  /* 0x00000009334a7210 */ /* 0x080fe40007fde0ff */
[----:B------:R0:W-:Y:S01]  /*33ec0*/  STL [R1+0x1fd8], R2 ;  /* 0x001fd80201007387 */ /* 0x0001e20000100800 */
[C---:B------:R-:W-:Y:S01]  /*33ed0*/  IMAD.X R89, R3.reuse, 0x1, R10, P2 ;  /* 0x0000000103597824 */ /* 0x040fe200010e060a */
[----:B------:R-:W-:Y:S02]  /*33ee0*/  SHF.R.S32.HI R4, RZ, 0x1f, R54 ;  /* 0x0000001fff047819 */ /* 0x000fe40000011436 */
[----:B------:R-:W4:Y:S01]  /*33ef0*/  LDL.LU R79, [R1+0x138] ;  /* 0x00013800014f7983 */ /* 0x000f220000300800 */
[C---:B------:R-:W-:Y:S01]  /*33f00*/  IADD3 R76, P2, PT, R54.reuse, R8, RZ ;  /* 0x00000008364c7210 */ /* 0x040fe20007f5e0ff */
[----:B------:R-:W-:Y:S02]  /*33f10*/  IMAD.X R90, R3, 0x1, R11, P6 ;  /* 0x00000001035a7824 */ /* 0x000fe400030e060b */
[----:B------:R-:W4:Y:S01]  /*33f20*/  LDL.LU R14, [R1+0x160] ;  /* 0x00016000010e7983 */ /* 0x000f220000300800 */
[----:B------:R-:W-:-:S03]  /*33f30*/  IADD3 R88, P6, PT, R54, R9, RZ ;  /* 0x0000000936587210 */ /* 0x000fc60007fde0ff */
[----:B------:R-:W4:Y:S01]  /*33f40*/  LDL R5, [R1+0xf3c] ;  /* 0x000f3c0001057983 */ /* 0x000f220000100800 */
[----:B------:R-:W-:-:S03]  /*33f50*/  IMAD.X R6, R4, 0x1, R10, P2 ;  /* 0x0000000104067824 */ /* 0x000fc600010e060a */
[----:B------:R-:W-:Y:S01]  /*33f60*/  STL [R1+0x20c4], R75 ;  /* 0x0020c44b01007387 */ /* 0x000fe20000100800 */
[----:B------:R-:W-:-:S03]  /*33f70*/  SHF.R.S32.HI R3, RZ, 0x1f, R53 ;  /* 0x0000001fff037819 */ /* 0x000fc60000011435 */
[----:B------:R-:W-:Y:S01]  /*33f80*/  STL [R1+0x20dc], R74 ;  /* 0x0020dc4a01007387 */ /* 0x000fe20000100800 */
[----:B------:R-:W-:-:S03]  /*33f90*/  IADD3 R93, P2, PT, R53, R8, RZ ;  /* 0x00000008355d7210 */ /* 0x000fc60007f5e0ff */
[----:B------:R-:W-:Y:S01]  /*33fa0*/  STL [R1+0x20c0], R89 ;  /* 0x0020c05901007387 */ /* 0x000fe20000100800 */
[----:B------:R-:W-:-:S03]  /*33fb0*/  IMAD.X R91, R4, 0x1, R11, P6 ;  /* 0x00000001045b7824 */ /* 0x000fc600030e060b */
[----:B------:R-:W-:Y:S01]  /*33fc0*/  STL [R1+0x21c4], R76 ;  /* 0x0021c44c01007387 */ /* 0x000fe20000100800 */
[----:B0-----:R-:W-:-:S03]  /*33fd0*/  IADD3 R2, P6, PT, R53, R9, RZ ;  /* 0x0000000935027210 */ /* 0x001fc60007fde0ff */
[----:B------:R-:W-:Y:S01]  /*33fe0*/  STL [R1+0x20d8], R90 ;  /* 0x0020d85a01007387 */ /* 0x000fe20000100800 */
[----:B------:R-:W-:-:S03]  /*33ff0*/  IMAD.X R12, R3, 0x1, R10, P2 ;  /* 0x00000001030c7824 */ /* 0x000fc600010e060a */
[----:B------:R-:W-:Y:S04]  /*34000*/  STL [R1+0x21dc], R88 ;  /* 0x0021dc5801007387 */ /* 0x000fe80000100800 */
[----:B------:R-:W4:Y:S01]  /*34010*/  LDL R4, [R1+0xf38] ;  /* 0x000f380001047983 */ /* 0x000f220000100800 */
[----:B------:R-:W-:-:S03]  /*34020*/  IADD3 R92, P2, PT, R0, R8, RZ ;  /* 0x00000008005c7210 */ /* 0x000fc60007f5e0ff */
[----:B------:R-:W-:Y:S04]  /*34030*/  STL [R1+0x21c0], R6 ;  /* 0x0021c00601007387 */ /* 0x000fe80000100800 */
[----:B------:R-:W-:Y:S01]  /*34040*/  STL [R1+0x3d28], R9 ;  /* 0x003d280901007387 */ /* 0x000fe20000100800 */
[----:B------:R-:W-:-:S03]  /*34050*/  IMAD.X R86, R3, 0x1, R11, P6 ;  /* 0x0000000103567824 */ /* 0x000fc600030e060b */
        /* <DEDUP_REMOVED lines=12> */
[----:B--2---:R-:W-:Y:S01]  /*34120*/  ISETP.GE.AND P6, PT, R87, RZ, PT ;  /* 0x000000ff5700720c */ /* 0x004fe20003fc6270 */
[----:B------:R-:W-:Y:S01]  /*34130*/  IMAD.X R87, R85, 0x1, R10, P2 ;  /* 0x0000000155577824 */ /* 0x000fe200010e060a */
[----:B---3--:R-:W-:-:S02]  /*34140*/  ISETP.GE.AND P2, PT, R7, RZ, PT ;  /* 0x000000ff0700720c */ /* 0x008fc40003f46270 */
[----:B------:R-:W2:Y:S01]  /*34150*/  LDL.LU R7, [R1+0x41e4] ;  /* 0x0041e40001077983 */ /* 0x000ea20000300800 */
[----:B------:R-:W-:-:S03]  /*34160*/  PRMT R84, RZ, 0x7610, R84 ;  /* 0x00007610ff547816 */ /* 0x000fc60000000054 */
[----:B------:R-:W-:Y:S01]  /*34170*/  STL [R1+0x23c0], R87 ;  /* 0x0023c05701007387 */ /* 0x000fe20000100800 */
[----:B----4-:R-:W-:-:S04]  /*34180*/  @P0 LOP3.LUT R5, R5, R4, RZ, 0x3c, !PT ;  /* 0x0000000405050212 */ /* 0x010fc800078e3cff */
[----:B------:R-:W-:-:S04]  /*34190*/  @P0 LOP3.LUT R4, R5, R4, RZ, 0x3c, !PT ;  /* 0x0000000405040212 */ /* 0x000fc800078e3cff */
[----:B------:R-:W-:-:S05]  /*341a0*/  @P0 LOP3.LUT R5, R5, R4, RZ, 0x3c, !PT ;  /* 0x0000000405050212 */ /* 0x000fca00078e3cff */
[----:B------:R-:W3:Y:S01]  /*341b0*/  @P0 LDG.E.U8 R84, desc[UR16][R4.64] ;  /* 0x0000001004540981 */ /* 0x000ee2000c1e1100 */
[----:B--2---:R-:W-:-:S03]  /*341c0*/  IMAD R14, R7, R14, R79 ;  /* 0x0000000e070e7224 */ /* 0x004fc600078e024f */
[----:B------:R-:W2:Y:S04]  /*341d0*/  LDL.LU R79, [R1+0x41e0] ;  /* 0x0041e000014f7983 */ /* 0x000ea80000300800 */
[----:B------:R-:W-:Y:S04]  /*341e0*/  STL [R1+0x36b0], R7 ;  /* 0x0036b00701007387 */ /* 0x000fe80000100800 */
[----:B------:R-:W-:Y:S04]  /*341f0*/  STL [R1+0x36bc], R7 ;  /* 0x0036bc0701007387 */ /* 0x000fe80000100800 */
[----:B------:R-:W-:Y:S04]  /*34200*/  STL [R1+0x36c0], R7 ;  /* 0x0036c00701007387 */ /* 0x000fe80000100800 */
[----:B------:R-:W-:Y:S04]  /*34210*/  STL [R1+0x3bd0], R7 ;  /* 0x003bd00701007387 */ /* 0x000fe80000100800 */
[----:B------:R-:W-:Y:S04]  /*34220*/  STL [R1+0x3d40], R7 ;  /* 0x003d400701007387 */ /* 0x000fe80000100800 */
[----:B------:R-:W-:Y:S04]  /*34230*/  STL [R1+0x36a0], R14 ;  /* 0x0036a00e01007387 */ /* 0x000fe80000100800 */
[----:B------:R-:W-:Y:S04]  /*34240*/  STL [R1+0x3d44], R14 ;  /* 0x003d440e01007387 */ /* 0x000fe80000100800 */
[----:B------:R-:W4:Y:S04]  /*34250*/  LDL R4, [R1+0xf40] ;  /* 0x000f400001047983 */ /* 0x000f280000100800 */
[----:B------:R-:W4:Y:S04]  /*34260*/  LDL R5, [R1+0xf44] ;  /* 0x000f440001057983 */ /* 0x000f280000100800 */
[----:B---3--:R-:W-:Y:S01]  /*34270*/  STL [R1+0x3d48], R84 ;  /* 0x003d485401007387 */ /* 0x008fe20000100800 */
[----:B----4-:R-:W-:-:S04]  /*34280*/  @P5 LOP3.LUT R5, R5, R4, RZ, 0x3c, !PT ;  /* 0x0000000405055212 */ /* 0x010fc800078e3cff */
[----:B------:R-:W-:-:S04]  /*34290*/  @P5 LOP3.LUT R4, R5, R4, RZ, 0x3c, !PT ;  /* 0x0000000405045212 */ /* 0x000fc800078e3cff */
[----:B------:R-:W-:-:S05]  /*342a0*/  @P5 LOP3.LUT R5, R5, R4, RZ, 0x3c, !PT ;  /* 0x0000000405055212 */ /* 0x000fca00078e3cff */
[----:B------:R0:W3:Y:S04]  /*342b0*/  @P5 LDG.E.U8 R83, desc[UR16][R4.64] ;  /* 0x0000001004535981 */ /* 0x0000e8000c1e1100 */
[----:B------:R-:W0:Y:S04]  /*342c0*/  LDL R4, [R1+0xf48] ;  /* 0x000f480001047983 */ /* 0x000e280000100800 */
[----:B------:R-:W0:Y:S01]  /*342d0*/  LDL R5, [R1+0xf4c] ;  /* 0x000f4c0001057983 */ /* 0x000e220000100800 */
[----:B------:R-:W-:Y:S02]  /*342e0*/  PRMT R81, RZ, 0x7610, R81 ;  /* 0x00007610ff517816 */ /* 0x000fe40000000051 */
[----:B0-----:R-:W-:-:S04]  /*342f0*/  @P0 LOP3.LUT R5, R5, R4, RZ, 0x3c, !PT ;  /* 0x0000000405050212 */ /* 0x001fc800078e3cff */
[----:B------:R-:W-:-:S04]  /*34300*/  @P0 LOP3.LUT R4, R5, R4, RZ, 0x3c, !PT ;  /* 0x0000000405040212 */ /* 0x000fc800078e3cff */
[----:B------:R-:W-:-:S05]  /*34310*/  @P0 LOP3.LUT R5, R5, R4, RZ, 0x3c, !PT ;  /* 0x0000000405050212 */ /* 0x000fca00078e3cff */
[----:B------:R-:W4:Y:S04]  /*34320*/  @P0 LDG.E.U8 R81, desc[UR16][R4.64] ;  /* 0x0000001004510981 */ /* 0x000f28000c1e1100 */
[----:B---3--:R-:W-:Y:S04]  /*34330*/  STL [R1+0x3d4c], R83 ;  /* 0x003d4c5301007387 */ /* 0x008fe80000100800 */
[----:B----4-:R0:W-:Y:S04]  /*34340*/  STL [R1+0xddc], R81 ;  /* 0x000ddc5101007387 */ /* 0x0101e80000100800 */
[----:B0-----:R-:W3:Y:S04]  /*34350*/  LDL.LU R81, [R1+0x41dc] ;  /* 0x0041dc0001517983 */ /* 0x001ee80000300800 */
[----:B------:R-:W4:Y:S04]  /*34360*/  LDL R4, [R1+0xf50] ;  /* 0x000f500001047983 */ /* 0x000f280000100800 */
[----:B------:R-:W4:Y:S01]  /*34370*/  LDL R5, [R1+0xf54] ;  /* 0x000f540001057983 */ /* 0x000f220000100800 */
[----:B--2---:R-:W-:-:S02]  /*34380*/  PRMT R79, RZ, 0x7610, R79 ;  /* 0x00007610ff4f7816 */ /* 0x004fc4000000004f */
[----:B----4-:R-:W-:-:S04]  /*34390*/  @P5 LOP3.LUT R5, R5, R4, RZ, 0x3c, !PT ;  /* 0x0000000405055212 */ /* 0x010fc800078e3cff */
[----:B------:R-:W-:-:S04]  /*343a0*/  @P5 LOP3.LUT R4, R5, R4, RZ, 0x3c, !PT ;  /* 0x0000000405045212 */ /* 0x000fc800078e3cff */
[----:B------:R-:W-:-:S05]  /*343b0*/  @P5 LOP3.LUT R5, R5, R4, RZ, 0x3c, !PT ;  /* 0x0000000405055212 */ /* 0x000fca00078e3cff */
[----:B------:R-:W2:Y:S04]  /*343c0*/  @P5 LDG.E.U8 R79, desc[UR16][R4.64] ;  /* 0x00000010044f5981 */ /* 0x000ea8000c1e1100 */
[----:B--2---:R0:W-:Y:S04]  /*343d0*/  STL [R1+0xee0], R79 ;  /* 0x000ee04f01007387 */ /* 0x0041e80000100800 */
[----:B0-----:R-:W2:Y:S04]  /*343e0*/  LDL.LU R79, [R1+0x41d8] ;  /* 0x0041d800014f7983 */ /* 0x001ea80000300800 */
[----:B------:R-:W4:Y:S04]  /*343f0*/  LDL R4, [R1+0xf58] ;  /* 0x000f580001047983 */ /* 0x000f280000100800 */
[----:B------:R-:W4:Y:S01]  /*34400*/  LDL R5, [R1+0xf5c] ;  /* 0x000f5c0001057983 */ /* 0x000f220000100800 */
[----:B---3--:R-:W-:-:S02]  /*34410*/  PRMT R81, RZ, 0x7610, R81 ;  /* 0x00007610ff517816 */ /* 0x008fc40000000051 */
[----:B----4-:R-:W-:-:S04]  /*34420*/  @P0 LOP3.LUT R5, R5, R4, RZ, 0x3c, !PT ;  /* 0x0000000405050212 */ /* 0x010fc800078e3cff */
[----:B------:R-:W-:-:S04]  /*34430*/  @P0 LOP3.LUT R4, R5, R4, RZ, 0x3c, !PT ;  /* 0x0000000405040212 */ /* 0x000fc800078e3cff */
[----:B------:R-:W-:-:S05]  /*34440*/  @P0 LOP3.LUT R5, R5, R4, RZ, 0x3c, !PT ;  /* 0x0000000405050212 */ /* 0x000fca00078e3cff */
[----:B------:R-:W3:Y:S04]  /*34450*/  @P0 LDG.E.U8 R81, desc[UR16][R4.64] ;  /* 0x0000001004510981 */ /* 0x000ee8000c1e1100 */
[----:B---3--:R0:W-:Y:S04]  /*34460*/  STL [R1+0x35f0], R81 ;  /* 0x0035f05101007387 */ /* 0x0081e80000100800 */
        /* <DEDUP_REMOVED lines=97> */
[----:B------:R-:W2:Y:S01]  /*34a80*/  @P5 LDG.E.U8 R79, desc[UR16][R4.64] ;  /* 0x00000010044f5981 */ /* 0x000ea2000c1e1100 */
[----:B------:R-:W-:-:S03]  /*34a90*/  PRMT R82, RZ, 0x7610, R82 ;  /* 0x00007610ff527816 */ /* 0x000fc60000000052 */
[----:B--2---:R0:W-:Y:S04]  /*34aa0*/  STL [R1+0x35c4], R79 ;  /* 0x0035c44f01007387 */ /* 0x0041e80000100800 */
[----:B0-----:R-:W2:Y:S04]  /*34ab0*/  LDL.LU R79, [R1+0x41a8] ;  /* 0x0041a800014f7983 */ /* 0x001ea80000300800 */
[----:B------:R-:W4:Y:S01]  /*34ac0*/  LDL R5, [R1+0xfb8] ;  /* 0x000fb80001057983 */ /* 0x000f220000100800 */
[----:B------:R-:W-:-:S03]  /*34ad0*/  @P0 IMAD.MOV.U32 R4, RZ, RZ, R78 ;  /* 0x000000ffff040224 */ /* 0x000fc600078e004e */
[----:B------:R-:W2:Y:S04]  /*34ae0*/  LDL.LU R78, [R1+0x41a4] ;  /* 0x0041a400014e7983 */ /* 0x000ea80000300800 */
[----:B----4-:R-:W4:Y:S04]  /*34af0*/  @P0 LDG.E.U8 R82, desc[UR16][R4.64] ;  /* 0x0000001004520981 */ /* 0x010f28000c1e1100 */
[----:B------:R-:W2:Y:S04]  /*34b00*/  LDL R4, [R1+0xfc0] ;  /* 0x000fc00001047983 */ /* 0x000ea80000100800 */
[----:B------:R-:W2:Y:S01]  /*34b10*/  LDL R5, [R1+0xfc4] ;  /* 0x000fc40001057983 */ /* 0x000ea20000100800 */
[----:B---3--:R-:W-:-:S03]  /*34b20*/  PRMT R81, RZ, 0x7610, R81 ;  /* 0x00007610ff517816 */ /* 0x008fc60000000051 */
[----:B----4-:R-:W-:Y:S01]  /*34b30*/  STL [R1+0x3d50], R82 ;  /* 0x003d505201007387 */ /* 0x010fe20000100800 */
[----:B--2---:R-:W-:-:S04]  /*34b40*/  @P5 LOP3.LUT R5, R5, R4, RZ, 0x3c, !PT ;  /* 0x0000000405055212 */ /* 0x004fc800078e3cff */
[----:B------:R-:W-:-:S04]  /*34b50*/  @P5 LOP3.LUT R4, R5, R4, RZ, 0x3c, !PT ;  /* 0x0000000405045212 */ /* 0x000fc800078e3cff */
[----:B------:R-:W-:-:S05]  /*34b60*/  @P5 LOP3.LUT R5, R5, R4, RZ, 0x3c, !PT ;  /* 0x0000000405055212 */ /* 0x000fca00078e3cff */
[----:B------:R0:W2:Y:S04]  /*34b70*/  @P5 LDG.E.U8 R81, desc[UR16][R4.64] ;  /* 0x0000001004515981 */ /* 0x0000a8000c1e1100 */
[----:B------:R-:W0:Y:S04]  /*34b80*/  LDL R4, [R1+0xfc8] ;  /* 0x000fc80001047983 */ /* 0x000e280000100800 */
[----:B------:R-:W0:Y:S01]  /*34b90*/  LDL R5, [R1+0xfcc] ;  /* 0x000fcc0001057983 */ /* 0x000e220000100800 */
[----:B------:R-:W-:Y:S02]  /*34ba0*/  PRMT R79, RZ, 0x7610, R79 ;  /* 0x00007610ff4f7816 */ /* 0x000fe4000000004f */
[----:B0-----:R-:W-:-:S04]  /*34bb0*/  @P0 LOP3.LUT R5, R5, R4, RZ, 0x3c, !PT ;  /* 0x0000000405050212 */ /* 0x001fc800078e3cff */
[----:B------:R-:W-:-:S04]  /*34bc0*/  @P0 LOP3.LUT R4, R5, R4, RZ, 0x3c, !PT ;  /* 0x0000000405040212 */ /* 0x000fc800078e3cff */
[----:B------:R-:W-:-:S05]  /*34bd0*/  @P0 LOP3.LUT R5, R5, R4, RZ, 0x3c, !PT ;  /* 0x0000000405050212 */ /* 0x000fca00078e3cff */
[----:B------:R-:W3:Y:S04]  /*34be0*/  @P0 LDG.E.U8 R79, desc[UR16][R4.64] ;  /* 0x00000010044f0981 */ /* 0x000ee8000c1e1100 */
[----:B--2---:R-:W-:Y:S04]  /*34bf0*/  STL [R1+0x3d54], R81 ;  /* 0x003d545101007387 */ /* 0x004fe80000100800 */
[----:B---3--:R0:W-:Y:S04]  /*34c00*/  STL [R1+0xdd8], R79 ;  /* 0x000dd84f01007387 */ /* 0x0081e80000100800 */
[----:B0-----:R-:W2:Y:S04]  /*34c10*/  LDL.LU R79, [R1+0x41a0] ;  /* 0x0041a000014f7983 */ /* 0x001ea80000300800 */
[----:B------:R-:W3:Y:S04]  /*34c20*/  LDL R4, [R1+0xfd0] ;  /* 0x000fd00001047983 */ /* 0x000ee80000100800 */
[----:B------:R-:W3:Y:S01]  /*34c30*/  LDL R5, [R1+0xfd4] ;  /* 0x000fd40001057983 */ /* 0x000ee20000100800 */
[----:B------:R-:W-:-:S02]  /*34c40*/  PRMT R78, RZ, 0x7610, R78 ;  /* 0x00007610ff4e7816 */ /* 0x000fc4000000004e */
[----:B---3--:R-:W-:-:S04]  /*34c50*/  @P5 LOP3.LUT R5, R5, R4, RZ, 0x3c, !PT ;  /* 0x0000000405055212 */ /* 0x008fc800078e3cff */
        /* <DEDUP_REMOVED lines=84> */
[----:B---3--:R-:W-:-:S03]  /*351a0*/  PRMT R78, RZ, 0x7610, R78 ;  /* 0x00007610ff4e7816 */ /* 0x008fc6000000004e */
[----:B--2---:R0:W-:Y:S04]  /*351b0*/  STL [R1+0x35a0], R79 ;  /* 0x0035a04f01007387 */ /* 0x0041e80000100800 */
[----:B0-----:R-:W2:Y:S04]  /*351c0*/  LDL.LU R79, [R1+0x4178] ;  /* 0x00417800014f7983 */ /* 0x001ea80000300800 */
[----:B------:R-:W3:Y:S01]  /*351d0*/  LDL R5, [R1+0x1020] ;  /* 0x0010200001057983 */ /* 0x000ee20000100800 */
[----:B------:R-:W-:-:S03]  /*351e0*/  @P5 IMAD.MOV.U32 R4, RZ, RZ, R80 ;  /* 0x000000ffff045224 */ /* 0x000fc600078e0050 */
[----:B------:R-:W4:Y:S04]  /*351f0*/  LDL.LU R80, [R1+0x4174] ;  /* 0x0041740001507983 */ /* 0x000f280000300800 */
[----:B---3--:R-:W3:Y:S04]  /*35200*/  @P5 LDG.E.U8 R78, desc[UR16][R4.64] ;  /* 0x00000010044e5981 */ /* 0x008ee8000c1e1100 */
[----:B---3--:R0:W-:Y:S04]  /*35210*/  STL [R1+0x359c], R78 ;  /* 0x00359c4e01007387 */ /* 0x0081e80000100800 */
[----:B0-----:R-:W3:Y:S04]  /*35220*/  LDL.LU R78, [R1+0x4170] ;  /* 0x00417000014e7983 */ /* 0x001ee80000300800 */
[----:B------:R-:W3:Y:S04]  /*35230*/  LDL R4, [R1+0x1028] ;  /* 0x0010280001047983 */ /* 0x000ee80000100800 */
[----:B------:R-:W3:Y:S01]  /*35240*/  LDL R5, [R1+0x102c] ;  /* 0x00102c0001057983 */ /* 0x000ee20000100800 */
[----:B--2---:R-:W-:-:S02]  /*35250*/  PRMT R79, RZ, 0x7610, R79 ;  /* 0x00007610ff4f7816 */ /* 0x004fc4000000004f */
[----:B---3--:R-:W-:-:S04]  /*35260*/  @P0 LOP3.LUT R5, R5, R4, RZ, 0x3c, !PT ;  /* 0x0000000405050212 */ /* 0x008fc800078e3cff */
[----:B------:R-:W-:-:S04]  /*35270*/  @P0 LOP3.LUT R4, R5, R4, RZ, 0x3c, !PT ;  /* 0x0000000405040212 */ /* 0x000fc800078e3cff */
[----:B------:R-:W-:-:S05]  /*35280*/  @P0 LOP3.LUT R5, R5, R4, RZ, 0x3c, !PT ;  /* 0x0000000405050212 */ /* 0x000fca00078e3cff */
[----:B------:R-:W2:Y:S04]  /*35290*/  @P0 LDG.E.U8 R79, desc[UR16][R4.64] ;  /* 0x00000010044f0981 */ /* 0x000ea8000c1e1100 */
[----:B--2---:R0:W-:Y:S04]  /*352a0*/  STL [R1+0x3598], R79 ;  /* 0x0035984f01007387 */ /* 0x0041e80000100800 */
[----:B0-----:R-:W2:Y:S04]  /*352b0*/  LDL.LU R79, [R1+0x416c] ;  /* 0x00416c00014f7983 */ /* 0x001ea80000300800 */
[----:B------:R-:W3:Y:S04]  /*352c0*/  LDL R4, [R1+0x1030] ;  /* 0x0010300001047983 */ /* 0x000ee80000100800 */
[----:B------:R-:W3:Y:S01]  /*352d0*/  LDL R5, [R1+0x1034] ;  /* 0x0010340001057983 */ /* 0x000ee20000100800 */
[----:B------:R-:W-:-:S02]  /*352e0*/  PRMT R78, RZ, 0x7610, R78 ;  /* 0x00007610ff4e7816 */ /* 0x000fc4000000004e */
[----:B---3--:R-:W-:-:S04]  /*352f0*/  @P5 LOP3.LUT R5, R5, R4, RZ, 0x3c, !PT ;  /* 0x0000000405055212 */ /* 0x008fc800078e3cff */
[----:B------:R-:W-:-:S04]  /*35300*/  @P5 LOP3.LUT R4, R5, R4, RZ, 0x3c, !PT ;  /* 0x0000000405045212 */ /* 0x000fc800078e3cff */
[----:B------:R-:W-:-:S05]  /*35310*/  @P5 LOP3.LUT R5, R5, R4, RZ, 0x3c, !PT ;  /* 0x0000000405055212 */ /* 0x000fca00078e3cff */
[----:B------:R-:W3:Y:S01]  /*35320*/  @P5 LDG.E.U8 R78, desc[UR16][R4.64] ;  /* 0x00000010044e5981 */ /* 0x000ee2000c1e1100 */
[----:B----4-:R-:W-:-:S03]  /*35330*/  PRMT R80, RZ, 0x7610, R80 ;  /* 0x00007610ff507816 */ /* 0x010fc60000000050 */
[----:B---3--:R0:W-:Y:S04]  /*35340*/  STL [R1+0x3594], R78 ;  /* 0x0035944e01007387 */ /* 0x0081e80000100800 */
[----:B0-----:R-:W3:Y:S04]  /*35350*/  LDL.LU R78, [R1+0x4168] ;  /* 0x00416800014e7983 */ /* 0x001ee80000300800 */
[----:B------:R-:W4:Y:S01]  /*35360*/  LDL R5, [R1+0x1038] ;  /* 0x0010380001057983 */ /* 0x000f220000100800 */
[----:B------:R-:W-:-:S03]  /*35370*/  @P0 IMAD.MOV.U32 R4, RZ, RZ, R77 ;  /* 0x000000ffff040224 */ /* 0x000fc600078e004d */
[----:B------:R-:W2:Y:S04]  /*35380*/  LDL.LU R77, [R1+0x4164] ;  /* 0x00416400014d7983 */ /* 0x000ea80000300800 */
[----:B----4-:R-:W4:Y:S04]  /*35390*/  @P0 LDG.E.U8 R80, desc[UR16][R4.64] ;  /* 0x0000001004500981 */ /* 0x010f28000c1e1100 */
[----:B------:R-:W3:Y:S04]  /*353a0*/  LDL R4, [R1+0x1040] ;  /* 0x0010400001047983 */ /* 0x000ee80000100800 */
[----:B------:R-:W3:Y:S01]  /*353b0*/  LDL R5, [R1+0x1044] ;  /* 0x0010440001057983 */ /* 0x000ee20000100800 */
[----:B--2---:R-:W-:-:S03]  /*353c0*/  PRMT R79, RZ, 0x7610, R79 ;  /* 0x00007610ff4f7816 */ /* 0x004fc6000000004f */
[----:B----4-:R-:W-:Y:S01]  /*353d0*/  STL [R1+0x3d58], R80 ;  /* 0x003d585001007387 */ /* 0x010fe20000100800 */
[----:B---3--:R-:W-:-:S04]  /*353e0*/  @P5 LOP3.LUT R5, R5, R4, RZ, 0x3c, !PT ;  /* 0x0000000405055212 */ /* 0x008fc800078e3cff */
        /* <DEDUP_REMOVED lines=137> */
[----:B------:R-:W4:Y:S04]  /*35c80*/  LDL R4, [R1+0x10c0] ;  /* 0x0010c00001047983 */ /* 0x000f280000100800 */
[----:B------:R-:W4:Y:S01]  /*35c90*/  LDL R5, [R1+0x10c4] ;  /* 0x0010c40001057983 */ /* 0x000f220000100800 */
[----:B---3--:R-:W-:-:S03]  /*35ca0*/  PRMT R77, RZ, 0x7610, R77 ;  /* 0x00007610ff4d7816 */ /* 0x008fc6000000004d */
[----:B--2---:R-:W-:Y:S01]  /*35cb0*/  STL [R1+0x3d60], R78 ;  /* 0x003d604e01007387 */ /* 0x004fe20000100800 */
[----:B----4-:R-:W-:-:S04]  /*35cc0*/  @P5 LOP3.LUT R5, R5, R4, RZ, 0x3c, !PT ;  /* 0x0000000405055212 */ /* 0x010fc800078e3cff */
        /* <DEDUP_REMOVED lines=132> */
[----:B------:R-:W-:-:S02]  /*36510*/  PRMT R73, RZ, 0x7610, R73 ;  /* 0x00007610ff497816 */ /* 0x000fc40000000049 */
[----:B----4-:R-:W-:-:S04]  /*36520*/  @P0 LOP3.LUT R5, R5, R4, RZ, 0x3c, !PT ;  /* 0x0000000405050212 */ /* 0x010fc800078e3cff */
[----:B------:R-:W-:-:S04]  /*36530*/  @P0 LOP3.LUT R4, R5, R4, RZ, 0x3c, !PT ;  /* 0x0000000405040212 */ /* 0x000fc800078e3cff */
[----:B------:R-:W-:-:S05]  /*36540*/  @P0 LOP3.LUT R5, R5, R4, RZ, 0x3c, !PT ;  /* 0x0000000405050212 */ /* 0x000fca00078e3cff */
[----:B------:R0:W4:Y:S04]  /*36550*/  @P0 LDG.E.U8 R73, desc[UR16][R4.64] ;  /* 0x0000001004490981 */ /* 0x000128000c1e1100 */
[----:B------:R-:W0:Y:S04]  /*36560*/  LDL R4, [R1+0x1140] ;  /* 0x0011400001047983 */ /* 0x000e280000100800 */
[----:B------:R-:W0:Y:S01]  /*36570*/  LDL R5, [R1+0x1144] ;  /* 0x0011440001057983 */ /* 0x000e220000100800 */
[----:B------:R-:W-:Y:S02]  /*36580*/  PRMT R72, RZ, 0x7610, R72 ;  /* 0x00007610ff487816 */ /* 0x000fe40000000048 */
[----:B0-----:R-:W-:-:S04]  /*36590*/  @P5 LOP3.LUT R5, R5, R4, RZ, 0x3c, !PT ;  /* 0x0000000405055212 */ /* 0x001fc800078e3cff */
[----:B------:R-:W-:-:S04]  /*365a0*/  @P5 LOP3.LUT R4, R5, R4, RZ, 0x3c, !PT ;  /* 0x0000000405045212 */ /* 0x000fc800078e3cff */
[----:B------:R-:W-:Y:S01]  /*365b0*/  @P5 LOP3.LUT R5, R5, R4, RZ, 0x3c, !PT ;  /* 0x0000000405055212 */ /* 0x000fe200078e3cff */
[----:B----4-:R-:W-:Y:S04]  /*365c0*/  STL [R1+0x3d68], R73 ;  /* 0x003d684901007387 */ /* 0x010fe80000100800 */
[----:B------:R0:W4:Y:S04]  /*365d0*/  @P5 LDG.E.U8 R72, desc[UR16][R4.64] ;  /* 0x0000001004485981 */ /* 0x000128000c1e1100 */
[----:B------:R-:W0:Y:S04]  /*365e0*/  LDL R4, [R1+0x1148] ;  /* 0x0011480001047983 */ /* 0x000e280000100800 */
[----:B------:R-:W0:Y:S01]  /*365f0*/  LDL R5, [R1+0x114c] ;  /* 0x00114c0001057983 */ /* 0x000e220000100800 */
[----:B--2---:R-:W-:-:S02]  /*36600*/  PRMT R50, RZ, 0x7610, R50 ;  /* 0x00007610ff327816 */ /* 0x004fc40000000032 */
[----:B0-----:R-:W-:-:S04]  /*36610*/  @P0 LOP3.LUT R5, R5, R4, RZ, 0x3c, !PT ;  /* 0x0000000405050212 */ /* 0x001fc800078e3cff */
[----:B------:R-:W-:-:S04]  /*36620*/  @P0 LOP3.LUT R4, R5, R4, RZ, 0x3c, !PT ;  /* 0x0000000405040212 */ /* 0x000fc800078e3cff */
[----:B------:R-:W-:-:S05]  /*36630*/  @P0 LOP3.LUT R5, R5, R4, RZ, 0x3c, !PT ;  /* 0x0000000405050212 */ /* 0x000fca00078e3cff */
[----:B------:R-:W2:Y:S04]  /*36640*/  @P0 LDG.E.U8 R50, desc[UR16][R4.64] ;  /* 0x0000001004320981 */ /* 0x000ea8000c1e1100 */
[----:B----4-:R-:W-:Y:S04]  /*36650*/  STL [R1+0x3d6c], R72 ;  /* 0x003d6c4801007387 */ /* 0x010fe80000100800 */
        /* <DEDUP_REMOVED lines=119> */
[----:B------:R-:W4:Y:S01]  /*36dd0*/  LDL R5, [R1+0x11b8] ;  /* 0x0011b80001057983 */ /* 0x000f220000100800 */
[----:B------:R-:W-:Y:S01]  /*36de0*/  PRMT R71, RZ, 0x7610, R71 ;  /* 0x00007610ff477816 */ /* 0x000fe20000000047 */
[----:B---3--:R-:W-:-:S02]  /*36df0*/  @P0 IMAD.MOV.U32 R4, RZ, RZ, R52 ;  /* 0x000000ffff040224 */ /* 0x008fc400078e0034 */
[----:B------:R-:W3:Y:S04]  /*36e00*/  LDL.LU R52, [R1+0x40b8] ;  /* 0x0040b80001347983 */ /* 0x000ee80000300800 */
[----:B----4-:R0:W4:Y:S04]  /*36e10*/  @P0 LDG.E.U8 R71, desc[UR16][R4.64] ;  /* 0x0000001004470981 */ /* 0x010128000c1e1100 */
[----:B------:R-:W0:Y:S04]  /*36e20*/  LDL R4, [R1+0x11c0] ;  /* 0x0011c00001047983 */ /* 0x000e280000100800 */
[----:B------:R-:W0:Y:S01]  /*36e30*/  LDL R5, [R1+0x11c4] ;  /* 0x0011c40001057983 */ /* 0x000e220000100800 */
[----:B------:R-:W-:-:S02]  /*36e40*/  PRMT R70, RZ, 0x7610, R70 ;  /* 0x00007610ff467816 */ /* 0x000fc40000000046 */
        /* <DEDUP_REMOVED lines=144> */
[----:B------:R-:W-:-:S05]  /*37750*/  @P5 LOP3.LUT R5, R5, R4, RZ, 0x3c, !PT ;  /* 0x0000000405055212 */ /* 0x000fca00078e3cff */
[----:B------:R0:W3:Y:S04]  /*37760*/  @P5 LDG.E.U8 R68, desc[UR16][R4.64] ;  /* 0x0000001004445981 */ /* 0x0000e8000c1e1100 */
[----:B------:R-:W0:Y:S04]  /*37770*/  LDL R4, [R1+0x1248] ;  /* 0x0012480001047983 */ /* 0x000e280000100800 */
[----:B------:R-:W0:Y:S01]  /*37780*/  LDL R5, [R1+0x124c] ;  /* 0x00124c0001057983 */ /* 0x000e220000100800 */
[----:B--2---:R-:W-:Y:S02]  /*37790*/  PRMT R50, RZ, 0x7610, R50 ;  /* 0x00007610ff327816 */ /* 0x004fe40000000032 */
[----:B0-----:R-:W-:-:S04]  /*377a0*/  @P0 LOP3.LUT R5, R5, R4, RZ, 0x3c, !PT ;  /* 0x0000000405050212 */ /* 0x001fc800078e3cff */
[----:B------:R-:W-:-:S04]  /*377b0*/  @P0 LOP3.LUT R4, R5, R4, RZ, 0x3c, !PT ;  /* 0x0000000405040212 */ /* 0x000fc800078e3cff */
[----:B------:R-:W-:-:S05]  /*377c0*/  @P0 LOP3.LUT R5, R5, R4, RZ, 0x3c, !PT ;  /* 0x0000000405050212 */ /* 0x000fca00078e3cff */
[----:B------:R-:W2:Y:S04]  /*377d0*/  @P0 LDG.E.U8 R50, desc[UR16][R4.64] ;  /* 0x0000001004320981 */ /* 0x000ea8000c1e1100 */
[----:B--2---:R0:W-:Y:S04]  /*377e0*/  STL [R1+0xdb0], R50 ;  /* 0x000db03201007387 */ /* 0x0041e80000100800 */
[----:B0-----:R-:W2:Y:S04]  /*377f0*/  LDL.LU R50, [R1+0x407c] ;  /* 0x00407c0001327983 */ /* 0x001ea80000300800 */
[----:B------:R-:W2:Y:S04]  /*37800*/  LDL R4, [R1+0x1250] ;  /* 0x0012500001047983 */ /* 0x000ea80000100800 */
[----:B------:R-:W2:Y:S01]  /*37810*/  LDL R5, [R1+0x1254] ;  /* 0x0012540001057983 */ /* 0x000ea20000100800 */
[----:B---3--:R-:W-:-:S02]  /*37820*/  PRMT R52, RZ, 0x7610, R52 ;  /* 0x00007610ff347816 */ /* 0x008fc40000000034 */
[----:B--2---:R-:W-:-:S04]  /*37830*/  @P5 LOP3.LUT R5, R5, R4, RZ, 0x3c, !PT ;  /* 0x0000000405055212 */ /* 0x004fc800078e3cff */
        /* <DEDUP_REMOVED lines=138> */
[----:B------:R-:W-:-:S02]  /*380e0*/  PRMT R52, RZ, 0x7610, R52 ;  /* 0x00007610ff347816 */ /* 0x000fc40000000034 */
[----:B--2---:R-:W-:-:S04]  /*380f0*/  @P5 LOP3.LUT R5, R5, R4, RZ, 0x3c, !PT ;  /* 0x0000000405055212 */ /* 0x004fc800078e3cff */
        /* <DEDUP_REMOVED lines=868> */
[----:B--2---:R0:W-:Y:S04]  /*3b740*/  STL [R1+0x337c], R83 ;  /* 0x00337c5301007387 */ /* 0x0041e80000100800 */
[----:B0-----:R-:W2:Y:S04]  /*3b750*/  LDL R83, [R1+0x163c] ;  /* 0x00163c0001537983 */ /* 0x001ea80000100800 */
        /* <DEDUP_REMOVED lines=74> */
[----:B------:R-:W3:Y:S01]  /*3bc00*/  LDL R5, [R1+0x1630] ;  /* 0x0016300001057983 */ /* 0x000ee20000100800 */
[----:B------:R-:W-:Y:S01]  /*3bc10*/  PRMT R52, RZ, 0x7610, R52 ;  /* 0x00007610ff347816 */ /* 0x000fe20000000034 */
[----:B--2---:R-:W-:-:S02]  /*3bc20*/  @P5 IMAD.MOV.U32 R4, RZ, RZ, R50 ;  /* 0x000000ffff045224 */ /* 0x004fc400078e0032 */
[----:B------:R-:W2:Y:S04]  /*3bc30*/  LDL.LU R50, [R1+0x3ec4] ;  /* 0x003ec40001327983 */ /* 0x000ea80000300800 */
[----:B---3--:R-:W3:Y:S01]  /*3bc40*/  @P5 LDG.E.U8 R52, desc[UR16][R4.64] ;  /* 0x0000001004345981 */ /* 0x008ee2000c1e1100 */
[----:B------:R-:W-:-:S03]  /*3bc50*/  PRMT R53, RZ, 0x7610, R53 ;  /* 0x00007610ff357816 */ /* 0x000fc60000000035 */
[----:B---3--:R0:W-:Y:S04]  /*3bc60*/  STL [R1+0x2d98], R52 ;  /* 0x002d983401007387 */ /* 0x0081e80000100800 */
[----:B0-----:R-:W3:Y:S04]  /*3bc70*/  LDL.LU R52, [R1+0x3ec0] ;  /* 0x003ec00001347983 */ /* 0x001ee80000300800 */
[----:B------:R-:W3:Y:S01]  /*3bc80*/  LDL R5, [R1+0x1638] ;  /* 0x0016380001057983 */ /* 0x000ee20000100800 */
[----:B------:R-:W-:Y:S01]  /*3bc90*/  @P0 IMAD.MOV.U32 R4, RZ, RZ, R83 ;  /* 0x000000ffff040224 */ /* 0x000fe200078e0053 */
[----:B--2---:R-:W-:-:S02]  /*3bca0*/  PRMT R50, RZ, 0x7610, R50 ;  /* 0x00007610ff327816 */ /* 0x004fc40000000032 */
[----:B------:R-:W2:Y:S04]  /*3bcb0*/  LDL R83, [R1+0x1694] ;  /* 0x0016940001537983 */ /* 0x000ea80000100800 */
[----:B---3--:R0:W3:Y:S04]  /*3bcc0*/  @P0 LDG.E.U8 R53, desc[UR16][R4.64] ;  /* 0x0000001004350981 */ /* 0x0080e8000c1e1100 */
[----:B------:R-:W0:Y:S04]  /*3bcd0*/  LDL R4, [R1+0x1640] ;  /* 0x0016400001047983 */ /* 0x000e280000100800 */
[----:B------:R-:W0:Y:S01]  /*3bce0*/  LDL R5, [R1+0x1644] ;  /* 0x0016440001057983 */ /* 0x000e220000100800 */
[----:B------:R-:W-:-:S02]  /*3bcf0*/  PRMT R52, RZ, 0x7610, R52 ;  /* 0x00007610ff347816 */ /* 0x000fc40000000034 */
[----:B0-----:R-:W-:-:S04]  /*3bd00*/  @P5 LOP3.LUT R5, R5, R4, RZ, 0x3c, !PT ;  /* 0x0000000405055212 */ /* 0x001fc800078e3cff */
[----:B------:R-:W-:-:S04]  /*3bd10*/  @P5 LOP3.LUT R4, R5, R4, RZ, 0x3c, !PT ;  /* 0x0000000405045212 */ /* 0x000fc800078e3cff */
[----:B------:R-:W-:-:S05]  /*3bd20*/  @P5 LOP3.LUT R5, R5, R4, RZ, 0x3c, !PT ;  /* 0x0000000405055212 */ /* 0x000fca00078e3cff */
[----:B------:R0:W2:Y:S04]  /*3bd30*/  @P5 LDG.E.U8 R52, desc[UR16][R4.64] ;  /* 0x0000001004345981 */ /* 0x0000a8000c1e1100 */
[----:B------:R-:W0:Y:S04]  /*3bd40*/  LDL R4, [R1+0x1648] ;  /* 0x0016480001047983 */ /* 0x000e280000100800 */
[----:B------:R-:W0:Y:S02]  /*3bd50*/  LDL R5, [R1+0x164c] ;  /* 0x00164c0001057983 */ /* 0x000e240000100800 */
        /* <DEDUP_REMOVED lines=75> */
[----:B------:R-:W2:Y:S01]  /*3c210*/  @P0 LDG.E.U8 R50, desc[UR16][R4.64] ;  /* 0x0000001004320981 */ /* 0x000ea2000c1e1100 */
[----:B------:R-:W-:-:S03]  /*3c220*/  PRMT R80, RZ, 0x7610, R80 ;  /* 0x00007610ff507816 */ /* 0x000fc60000000050 */
[----:B--2---:R0:W-:Y:S04]  /*3c230*/  STL [R1+0xd78], R50 ;  /* 0x000d783201007387 */ /* 0x0041e80000100800 */
[----:B0-----:R-:W2:Y:S04]  /*3c240*/  LDL.LU R50, [R1+0x3e9c] ;  /* 0x003e9c0001327983 */ /* 0x001ea80000300800 */
[----:B------:R-:W2:Y:S01]  /*3c250*/  LDL R5, [R1+0x1690] ;  /* 0x0016900001057983 */ /* 0x000ea20000100800 */
[----:B------:R-:W-:-:S05]  /*3c260*/  @P5 IMAD.MOV.U32 R4, RZ, RZ, R83 ;  /* 0x000000ffff045224 */ /* 0x000fca00078e0053 */
[----:B--2---:R0:W2:Y:S04]  /*3c270*/  @P5 LDG.E.U8 R80, desc[UR16][R4.64] ;  /* 0x0000001004505981 */ /* 0x0040a8000c1e1100 */
        /* <DEDUP_REMOVED lines=8> */
[----:B------:R-:W2:Y:S04]  /*3c300*/  LDL R83, [R1+0x16ec] ;  /* 0x0016ec0001537983 */ /* 0x000ea80000100800 */
        /* <DEDUP_REMOVED lines=20> */
[----:B0-----:R-:W2:Y:S01]  /*3c450*/  LDL.LU R49, [R1+0x3e90] ;  /* 0x003e900001317983 */ /* 0x001ea20000300800 */
[----:B------:R-:W-:Y:S01]  /*3c460*/  PRMT R50, RZ, 0x7610, R50 ;  /* 0x00007610ff327816 */ /* 0x000fe20000000032 */
[----:B------:R-:W-:-:S02]  /*3c470*/  @P5 IMAD.MOV.U32 R5, RZ, RZ, R48 ;  /* 0x000000ffff055224 */ /* 0x000fc400078e0030 */
[----:B------:R-:W3:Y:S01]  /*3c480*/  LDL.LU R48, [R1+0x3e8c] ;  /* 0x003e8c0001307983 */ /* 0x000ee20000300800 */
[----:B--2---:R-:W-:-:S03]  /*3c490*/  @P5 IMAD.MOV.U32 R4, RZ, RZ, R49 ;  /* 0x000000ffff045224 */ /* 0x004fc600078e0031 */
[----:B------:R-:W2:Y:S04]  /*3c4a0*/  LDL.LU R49, [R1+0x3e88] ;  /* 0x003e880001317983 */ /* 0x000ea80000300800 */
        /* <DEDUP_REMOVED lines=19> */
[----:B---3--:R-:W-:Y:S02]  /*3c5e0*/  PRMT R48, RZ, 0x7610, R48 ;  /* 0x00007610ff307816 */ /* 0x008fe40000000030 */
[----:B0-----:R-:W-:-:S04]  /*3c5f0*/  @P0 LOP3.LUT R5, R5, R4, RZ, 0x3c, !PT ;  /* 0x0000000405050212 */ /* 0x001fc800078e3cff */
[----:B------:R-:W-:-:S04]  /*3c600*/  @P0 LOP3.LUT R4, R5, R4, RZ, 0x3c, !PT ;  /* 0x0000000405040212 */ /* 0x000fc800078e3cff */
[----:B------:R-:W-:-:S05]  /*3c610*/  @P0 LOP3.LUT R5, R5, R4, RZ, 0x3c, !PT ;  /* 0x0000000405050212 */ /* 0x000fca00078e3cff */
[----:B------:R-:W3:Y:S04]  /*3c620*/  @P0 LDG.E.U8 R48, desc[UR16][R4.64] ;  /* 0x0000001004300981 */ /* 0x000ee8000c1e1100 */
        /* <DEDUP_REMOVED lines=26> */
[----:B------:R0:W3:Y:S01]  /*3c7d0*/  @P5 LDG.E.U8 R49, desc[UR16][R4.64] ;  /* 0x0000001004315981 */ /* 0x0000e2000c1e1100 */
[----:B------:R-:W-:Y:S01]  /*3c7e0*/  PRMT R85, RZ, 0x7610, R85 ;  /* 0x00007610ff557816 */ /* 0x000fe20000000055 */
[----:B0-----:R-:W-:Y:S02]  /*3c7f0*/  @P0 IMAD.MOV.U32 R4, RZ, RZ, R83 ;  /* 0x000000ffff040224 */ /* 0x001fe400078e0053 */
[----:B------:R-:W-:-:S05]  /*3c800*/  @P0 IMAD.MOV.U32 R5, RZ, RZ, R80 ;  /* 0x000000ffff050224 */ /* 0x000fca00078e0050 */
[----:B------:R0:W2:Y:S04]  /*3c810*/  @P0 LDG.E.U8 R85, desc[UR16][R4.64] ;  /* 0x0000001004550981 */ /* 0x0000a8000c1e1100 */
[----:B---3--:R1:W-:Y:S04]  /*3c820*/  STL [R1+0xd54], R49 ;  /* 0x000d543101007387 */ /* 0x0083e80000100800 */
[----:B-1----:R-:W3:Y:S04]  /*3c830*/  LDL.LU R49, [R1+0x3e74] ;  /* 0x003e740001317983 */ /* 0x002ee80000300800 */
[----:B------:R-:W0:Y:S04]  /*3c840*/  LDL R4, [R1+0x16f0] ;  /* 0x0016f00001047983 */ /* 0x000e280000100800 */
[----:B------:R-:W0:Y:S01]  /*3c850*/  LDL R5, [R1+0x16f4] ;  /* 0x0016f40001057983 */ /* 0x000e220000100800 */
[----:B--2---:R-:W-:-:S03]  /*3c860*/  PRMT R48, RZ, 0x7610, R48 ;  /* 0x00007610ff307816 */ /* 0x004fc60000000030 */
[----:B------:R-:W2:Y:S04]  /*3c870*/  LDL R80, [R1+0x18b8] ;  /* 0x0018b80001507983 */ /* 0x000ea80000100800 */
[----:B------:R-:W2:Y:S01]  /*3c880*/  LDL R83, [R1+0x18bc] ;  /* 0x0018bc0001537983 */ /* 0x000ea20000100800 */
[----:B0-----:R-:W-:-:S04]  /*3c890*/  @P5 LOP3.LUT R5, R5, R4, RZ, 0x3c, !PT ;  /* 0x0000000405055212 */ /* 0x001fc800078e3cff */
[----:B------:R-:W-:-:S04]  /*3c8a0*/  @P5 LOP3.LUT R4, R5, R4, RZ, 0x3c, !PT ;  /* 0x0000000405045212 */ /* 0x000fc800078e3cff */
[----:B------:R-:W-:-:S05]  /*3c8b0*/  @P5 LOP3.LUT R5, R5, R4, RZ, 0x3c, !PT ;  /* 0x0000000405055212 */ /* 0x000fca00078e3cff */
[----:B------:R-:W2:Y:S04]  /*3c8c0*/  @P5 LDG.E.U8 R48, desc[UR16][R4.64] ;  /* 0x0000001004305981 */ /* 0x000ea8000c1e1100 */
[----:B------:R0:W-:Y:S04]  /*3c8d0*/  STL [R1+0xd50], R85 ;  /* 0x000d505501007387 */ /* 0x0001e80000100800 */
[----:B0-----:R-:W3:Y:S04]  /*3c8e0*/  LDL R85, [R1+0x18c0] ;  /* 0x0018c00001557983 */ /* 0x001ee80000100800 */
[----:B--2---:R0:W-:Y:S04]  /*3c8f0*/  STL [R1+0xd4c], R48 ;  /* 0x000d4c3001007387 */ /* 0x0041e80000100800 */
[----:B0-----:R-:W2:Y:S04]  /*3c900*/  LDL.LU R48, [R1+0x3e70] ;  /* 0x003e700001307983 */ /* 0x001ea80000300800 */
[----:B------:R-:W2:Y:S04]  /*3c910*/  LDL R4, [R1+0x16f8] ;  /* 0x0016f80001047983 */ /* 0x000ea80000100800 */
[----:B------:R-:W2:Y:S01]  /*3c920*/  LDL R5, [R1+0x16fc] ;  /* 0x0016fc0001057983 */ /* 0x000ea20000100800 */
[----:B---3--:R-:W-:-:S02]  /*3c930*/  PRMT R49, RZ, 0x7610, R49 ;  /* 0x00007610ff317816 */ /* 0x008fc40000000031 */
[----:B--2---:R-:W-:-:S04]  /*3c940*/  @P0 LOP3.LUT R5, R5, R4, RZ, 0x3c, !PT ;  /* 0x0000000405050212 */ /* 0x004fc800078e3cff */
[----:B------:R-:W-:-:S04]  /*3c950*/  @P0 LOP3.LUT R4, R5, R4, RZ, 0x3c, !PT ;  /* 0x0000000405040212 */ /* 0x000fc800078e3cff */
[----:B------:R-:W-:Y:S02]  /*3c960*/  @P0 LOP3.LUT R5, R5, R4, RZ, 0x3c, !PT ;  /* 0x0000000405050212 */ /* 0x000fe400078e3cff */
[----:B------:R-:W-:-:S03]  /*3c970*/  PRMT R48, RZ, 0x7610, R48 ;  /* 0x00007610ff307816 */ /* 0x000fc60000000030 */
[----:B------:R0:W2:Y:S02]  /*3c980*/  @P0 LDG.E.U8 R49, desc[UR16][R4.64] ;  /* 0x0000001004310981 */ /* 0x0000a4000c1e1100 */
[----:B0-----:R-:W-:Y:S02]  /*3c990*/  @P5 IMAD.MOV.U32 R4, RZ, RZ, R46 ;  /* 0x000000ffff045224 */ /* 0x001fe400078e002e */
[----:B------:R-:W-:-:S05]  /*3c9a0*/  @P5 IMAD.MOV.U32 R5, RZ, RZ, R47 ;  /* 0x000000ffff055224 */ /* 0x000fca00078e002f */
[----:B------:R-:W3:Y:S04]  /*3c9b0*/  @P5 LDG.E.U8 R48, desc[UR16][R4.64] ;  /* 0x0000001004305981 */ /* 0x000ee8000c1e1100 */
[----:B--2---:R0:W-:Y:S04]  /*3c9c0*/  STL [R1+0xd48], R49 ;  /* 0x000d483101007387 */ /* 0x0041e80000100800 */
[----:B0-----:R-:W2:Y:S04]  /*3c9d0*/  LDL.LU R49, [R1+0x3e6c] ;  /* 0x003e6c0001317983 */ /* 0x001ea80000300800 */
[----:B------:R-:W4:Y:S04]  /*3c9e0*/  LDL.LU R47, [R1+0x3e68] ;  /* 0x003e6800012f7983 */ /* 0x000f280000300800 */
[----:B------:R-:W4:Y:S04]  /*3c9f0*/  LDL.LU R46, [R1+0x3e64] ;  /* 0x003e6400012e7983 */ /* 0x000f280000300800 */
[----:B---3--:R0:W-:Y:S04]  /*3ca00*/  STL [R1+0xd44], R48 ;  /* 0x000d443001007387 */ /* 0x0081e80000100800 */
[----:B0-----:R-:W3:Y:S04]  /*3ca10*/  LDL.LU R48, [R1+0x3e60] ;  /* 0x003e600001307983 */ /* 0x001ee80000300800 */
[----:B------:R-:W3:Y:S01]  /*3ca20*/  LDL R5, [R1+0x1738] ;  /* 0x0017380001057983 */ /* 0x000ee20000100800 */
[----:B------:R-:W-:-:S03]  /*3ca30*/  @P0 IMAD.MOV.U32 R4, RZ, RZ, R45 ;  /* 0x000000ffff040224 */ /* 0x000fc600078e002d */
[----:B------:R-:W4:Y:S01]  /*3ca40*/  LDL.LU R45, [R1+0x3e5c] ;  /* 0x003e5c00012d7983 */ /* 0x000f220000300800 */
[----:B--2---:R-:W-:-:S06]  /*3ca50*/  PRMT R49, RZ, 0x7610, R49 ;  /* 0x00007610ff317816 */ /* 0x004fcc0000000031 */
[----:B---3--:R0:W2:Y:S04]  /*3ca60*/  @P0 LDG.E.U8 R49, desc[UR16][R4.64] ;  /* 0x0000001004310981 */ /* 0x0080a8000c1e1100 */
[----:B------:R-:W3:Y:S01]  /*3ca70*/  LDL R5, [R1+0x1740] ;  /* 0x0017400001057983 */ /* 0x000ee20000100800 */
[----:B------:R-:W-:Y:S01]  /*3ca80*/  PRMT R48, RZ, 0x7610, R48 ;  /* 0x00007610ff307816 */ /* 0x000fe20000000030 */
[----:B0-----:R-:W-:Y:S02]  /*3ca90*/  @P5 IMAD.MOV.U32 R4, RZ, RZ, R44 ;  /* 0x000000ffff045224 */ /* 0x001fe400078e002c */
[----:B------:R-:W2:Y:S01]  /*3caa0*/  LDL.LU R44, [R1+0x3e58] ;  /* 0x003e5800012c7983 */ /* 0x000ea20000300800 */
[----:B----4-:R-:W-:-:S03]  /*3cab0*/  PRMT R47, RZ, 0x7610, R47 ;  /* 0x00007610ff2f7816 */ /* 0x010fc6000000002f */
[----:B---3--:R0:W3:Y:S04]  /*3cac0*/  @P5 LDG.E.U8 R48, desc[UR16][R4.64] ;  /* 0x0000001004305981 */ /* 0x0080e8000c1e1100 */
[----:B------:R-:W4:Y:S01]  /*3cad0*/  LDL R5, [R1+0x17b8] ;  /* 0x0017b80001057983 */ /* 0x000f220000100800 */
[----:B0-----:R-:W-:-:S03]  /*3cae0*/  @P0 IMAD.MOV.U32 R4, RZ, RZ, R43 ;  /* 0x000000ffff040224 */ /* 0x001fc600078e002b */
[----:B------:R-:W2:Y:S01]  /*3caf0*/  LDL.LU R43, [R1+0x3e54] ;  /* 0x003e5400012b7983 */ /* 0x000ea20000300800 */
[----:B------:R-:W-:-:S03]  /*3cb00*/  PRMT R46, RZ, 0x7610, R46 ;  /* 0x00007610ff2e7816 */ /* 0x000fc6000000002e */
[----:B----4-:R0:W4:Y:S04]  /*3cb10*/  @P0 LDG.E.U8 R47, desc[UR16][R4.64] ;  /* 0x00000010042f0981 */ /* 0x010128000c1e1100 */
[----:B------:R-:W2:Y:S01]  /*3cb20*/  LDL R5, [R1+0x17c0] ;  /* 0x0017c00001057983 */ /* 0x000ea20000100800 */
[----:B0-----:R-:W-:Y:S01]  /*3cb30*/  @P5 IMAD.MOV.U32 R4, RZ, RZ, R42 ;  /* 0x000000ffff045224 */ /* 0x001fe200078e002a */
[----:B------:R-:W-:Y:S02]  /*3cb40*/  PRMT R45, RZ, 0x7610, R45 ;  /* 0x00007610ff2d7816 */ /* 0x000fe4000000002d */
[----:B------:R-:W3:Y:S04]  /*3cb50*/  LDL.LU R42, [R1+0x3e50] ;  /* 0x003e5000012a7983 */ /* 0x000ee80000300800 */
[----:B--2---:R0:W2:Y:S02]  /*3cb60*/  @P5 LDG.E.U8 R46, desc[UR16][R4.64] ;  /* 0x00000010042e5981 */ /* 0x0040a4000c1e1100 */
[----:B0-----:R-:W-:-:S02]  /*3cb70*/  @P0 IMAD.MOV.U32 R4, RZ, RZ, R40 ;  /* 0x000000ffff040224 */ /* 0x001fc400078e0028 */
[----:B------:R-:W-:Y:S02]  /*3cb80*/  @P0 IMAD.MOV.U32 R5, RZ, RZ, R41 ;  /* 0x000000ffff050224 */ /* 0x000fe400078e0029 */
[----:B------:R-:W2:Y:S04]  /*3cb90*/  LDL.LU R41, [R1+0x3e4c] ;  /* 0x003e4c0001297983 */ /* 0x000ea80000300800 */
[----:B------:R-:W2:Y:S04]  /*3cba0*/  LDL.LU R40, [R1+0x3e48] ;  /* 0x003e480001287983 */ /* 0x000ea80000300800 */
[----:B------:R0:W2:Y:S04]  /*3cbb0*/  @P0 LDG.E.U8 R45, desc[UR16][R4.64] ;  /* 0x00000010042d0981 */ /* 0x0000a8000c1e1100 */
[----:B------:R-:W0:Y:S04]  /*3cbc0*/  LDL R4, [R1+0x1840] ;  /* 0x0018400001047983 */ /* 0x000e280000100800 */
[----:B------:R-:W0:Y:S01]  /*3cbd0*/  LDL R5, [R1+0x1844] ;  /* 0x0018440001057983 */ /* 0x000e220000100800 */
[----:B------:R-:W-:-:S02]  /*3cbe0*/  PRMT R44, RZ, 0x7610, R44 ;  /* 0x00007610ff2c7816 */ /* 0x000fc4000000002c */
[----:B------:R-:W-:Y:S02]  /*3cbf0*/  PRMT R43, RZ, 0x7610, R43 ;  /* 0x00007610ff2b7816 */ /* 0x000fe4000000002b */
[----:B---3--:R-:W-:Y:S02]  /*3cc00*/  PRMT R42, RZ, 0x7610, R42 ;  /* 0x00007610ff2a7816 */ /* 0x008fe4000000002a */
[----:B0-----:R-:W-:-:S04]  /*3cc10*/  @P5 LOP3.LUT R5, R5, R4, RZ, 0x3c, !PT ;  /* 0x0000000405055212 */ /* 0x001fc800078e3cff */
[----:B------:R-:W-:-:S04]  /*3cc20*/  @P5 LOP3.LUT R4, R5, R4, RZ, 0x3c, !PT ;  /* 0x0000000405045212 */ /* 0x000fc800078e3cff */
[----:B------:R-:W-:-:S05]  /*3cc30*/  @P5 LOP3.LUT R5, R5, R4, RZ, 0x3c, !PT ;  /* 0x0000000405055212 */ /* 0x000fca00078e3cff */
[----:B------:R0:W3:Y:S02]  /*3cc40*/  @P5 LDG.E.U8 R44, desc[UR16][R4.64] ;  /* 0x00000010042c5981 */ /* 0x0000e4000c1e1100 */
[----:B0-----:R-:W-:Y:S02]  /*3cc50*/  @P0 IMAD.MOV.U32 R4, RZ, RZ, R83 ;  /* 0x000000ffff040224 */ /* 0x001fe400078e0053 */
[----:B------:R-:W-:-:S05]  /*3cc60*/  @P0 IMAD.MOV.U32 R5, RZ, RZ, R80 ;  /* 0x000000ffff050224 */ /* 0x000fca00078e0050 */
[----:B------:R0:W3:Y:S01]  /*3cc70*/  @P0 LDG.E.U8 R43, desc[UR16][R4.64] ;  /* 0x00000010042b0981 */ /* 0x0000e2000c1e1100 */
[----:B--2---:R-:W-:Y:S01]  /*3cc80*/  PRMT R41, RZ, 0x7610, R41 ;  /* 0x00007610ff297816 */ /* 0x004fe20000000029 */
[----:B0-----:R-:W-:Y:S02]  /*3cc90*/  @P5 IMAD.MOV.U32 R4, RZ, RZ, R39 ;  /* 0x000000ffff045224 */ /* 0x001fe400078e0027 */
[----:B------:R-:W-:Y:S01]  /*3cca0*/  @P5 IMAD.MOV.U32 R5, RZ, RZ, R85 ;  /* 0x000000ffff055224 */ /* 0x000fe200078e0055 */
[----:B------:R-:W2:Y:S04]  /*3ccb0*/  LDL.LU R39, [R1+0x3e44] ;  /* 0x003e440001277983 */ /* 0x000ea80000300800 */
[----:B------:R0:W2:Y:S02]  /*3ccc0*/  @P5 LDG.E.U8 R42, desc[UR16][R4.64] ;  /* 0x00000010042a5981 */ /* 0x0000a4000c1e1100 */
[----:B0-----:R-:W-:-:S02]  /*3ccd0*/  @P0 IMAD.MOV.U32 R4, RZ, RZ, R38 ;  /* 0x000000ffff040224 */ /* 0x001fc400078e0026 */
[----:B------:R-:W-:Y:S02]  /*3cce0*/  @P0 IMAD.MOV.U32 R5, RZ, RZ, R37 ;  /* 0x000000ffff050224 */ /* 0x000fe400078e0025 */
[----:B------:R-:W2:Y:S04]  /*3ccf0*/  LDL.LU R37, [R1+0x3e40] ;  /* 0x003e400001257983 */ /* 0x000ea80000300800 */
[----:B------:R-:W2:Y:S04]  /*3cd00*/  LDL.LU R38, [R1+0x3e3c] ;  /* 0x003e3c0001267983 */ /* 0x000ea80000300800 */
[----:B------:R0:W2:Y:S01]  /*3cd10*/  @P0 LDG.E.U8 R41, desc[UR16][R4.64] ;  /* 0x0000001004290981 */ /* 0x0000a2000c1e1100 */
[----:B------:R-:W-:-:S03]  /*3cd20*/  PRMT R40, RZ, 0x7610, R40 ;  /* 0x00007610ff287816 */ /* 0x000fc60000000028 */
[----:B------:R-:W2:Y:S04]  /*3cd30*/  LDL R80, [R1+0x1bb0] ;  /* 0x001bb00001507983 */ /* 0x000ea80000100800 */
[----:B------:R-:W2:Y:S04]  /*3cd40*/  LDL R83, [R1+0x1bb4] ;  /* 0x001bb40001537983 */ /* 0x000ea80000100800 */
[----:B------:R-:W2:Y:S04]  /*3cd50*/  LDL R85, [R1+0x1bb8] ;  /* 0x001bb80001557983 */ /* 0x000ea80000100800 */
[----:B------:R-:W2:Y:S01]  /*3cd60*/  LDL R5, [R1+0x1938] ;  /* 0x0019380001057983 */ /* 0x000ea20000100800 */
[----:B0-----:R-:W-:-:S03]  /*3cd70*/  @P5 IMAD.MOV.U32 R4, RZ, RZ, R36 ;  /* 0x000000ffff045224 */ /* 0x001fc600078e0024 */
[----:B------:R-:W3:Y:S04]  /*3cd80*/  LDL.LU R36, [R1+0x3e38] ;  /* 0x003e380001247983 */ /* 0x000ee80000300800 */
[----:B--2---:R0:W2:Y:S04]  /*3cd90*/  @P5 LDG.E.U8 R40, desc[UR16][R4.64] ;  /* 0x0000001004285981 */ /* 0x0040a8000c1e1100 */
[----:B------:R-:W2:Y:S01]  /*3cda0*/  LDL R5, [R1+0x19b0] ;  /* 0x0019b00001057983 */ /* 0x000ea20000100800 */
[----:B------:R-:W-:Y:S01]  /*3cdb0*/  PRMT R39, RZ, 0x7610, R39 ;  /* 0x00007610ff277816 */ /* 0x000fe20000000027 */
[----:B0-----:R-:W-:-:S02]  /*3cdc0*/  @P0 IMAD.MOV.U32 R4, RZ, RZ, R35 ;  /* 0x000000ffff040224 */ /* 0x001fc400078e0023 */
[----:B------:R-:W3:Y:S01]  /*3cdd0*/  LDL.LU R35, [R1+0x3e34] ;  /* 0x003e340001237983 */ /* 0x000ee20000300800 */
[----:B------:R-:W-:-:S03]  /*3cde0*/  PRMT R38, RZ, 0x7610, R38 ;  /* 0x00007610ff267816 */ /* 0x000fc60000000026 */
[----:B--2---:R0:W2:Y:S04]  /*3cdf0*/  @P0 LDG.E.U8 R39, desc[UR16][R4.64] ;  /* 0x0000001004270981 */ /* 0x0040a8000c1e1100 */
[----:B------:R-:W2:Y:S01]  /*3ce00*/  LDL R5, [R1+0x19b8] ;  /* 0x0019b80001057983 */ /* 0x000ea20000100800 */
[----:B0-----:R-:W-:-:S03]  /*3ce10*/  @P5 IMAD.MOV.U32 R4, RZ, RZ, R34 ;  /* 0x000000ffff045224 */ /* 0x001fc600078e0022 */
[----:B------:R-:W3:Y:S01]  /*3ce20*/  LDL.LU R34, [R1+0x3e30] ;  /* 0x003e300001227983 */ /* 0x000ee20000300800 */
[----:B------:R-:W-:-:S03]  /*3ce30*/  PRMT R37, RZ, 0x7610, R37 ;  /* 0x00007610ff257816 */ /* 0x000fc60000000025 */
[----:B--2---:R0:W2:Y:S04]  /*3ce40*/  @P5 LDG.E.U8 R38, desc[UR16][R4.64] ;  /* 0x0000001004265981 */ /* 0x0040a8000c1e1100 */
[----:B------:R-:W2:Y:S01]  /*3ce50*/  LDL R5, [R1+0x1a30] ;  /* 0x001a300001057983 */ /* 0x000ea20000100800 */
[----:B0-----:R-:W-:-:S03]  /*3ce60*/  @P0 IMAD.MOV.U32 R4, RZ, RZ, R33 ;  /* 0x000000ffff040224 */ /* 0x001fc600078e0021 */
[----:B------:R-:W4:Y:S01]  /*3ce70*/  LDL.LU R33, [R1+0x3e2c] ;  /* 0x003e2c0001217983 */ /* 0x000f220000300800 */
[----:B---3--:R-:W-:-:S03]  /*3ce80*/  PRMT R36, RZ, 0x7610, R36 ;  /* 0x00007610ff247816 */ /* 0x008fc60000000024 */
[----:B--2---:R0:W2:Y:S04]  /*3ce90*/  @P0 LDG.E.U8 R37, desc[UR16][R4.64] ;  /* 0x0000001004250981 */ /* 0x0040a8000c1e1100 */
[----:B------:R-:W3:Y:S01]  /*3cea0*/  LDL R5, [R1+0x1a38] ;  /* 0x001a380001057983 */ /* 0x000ee20000100800 */
[----:B0-----:R-:W-:-:S03]  /*3ceb0*/  @P5 IMAD.MOV.U32 R4, RZ, RZ, R32 ;  /* 0x000000ffff045224 */ /* 0x001fc600078e0020 */
[----:B------:R-:W2:Y:S01]  /*3cec0*/  LDL.LU R32, [R1+0x3e28] ;  /* 0x003e280001207983 */ /* 0x000ea20000300800 */
[----:B------:R-:W-:-:S03]  /*3ced0*/  PRMT R35, RZ, 0x7610, R35 ;  /* 0x00007610ff237816 */ /* 0x000fc60000000023 */
[----:B---3--:R0:W3:Y:S04]  /*3cee0*/  @P5 LDG.E.U8 R36, desc[UR16][R4.64] ;  /* 0x0000001004245981 */ /* 0x0080e8000c1e1100 */
[----:B------:R-:W2:Y:S01]  /*3cef0*/  LDL R5, [R1+0x1ab0] ;  /* 0x001ab00001057983 */ /* 0x000ea20000100800 */
[----:B0-----:R-:W-:-:S03]  /*3cf00*/  @P0 IMAD.MOV.U32 R4, RZ, RZ, R31 ;  /* 0x000000ffff040224 */ /* 0x001fc600078e001f */
[----:B------:R-:W3:Y:S01]  /*3cf10*/  LDL.LU R31, [R1+0x3e24] ;  /* 0x003e2400011f7983 */ /* 0x000ee20000300800 */
[----:B------:R-:W-:-:S03]  /*3cf20*/  PRMT R34, RZ, 0x7610, R34 ;  /* 0x00007610ff227816 */ /* 0x000fc60000000022 */
[----:B--2---:R0:W2:Y:S04]  /*3cf30*/  @P0 LDG.E.U8 R35, desc[UR16][R4.64] ;  /* 0x0000001004230981 */ /* 0x0040a8000c1e1100 */
[----:B------:R-:W2:Y:S01]  /*3cf40*/  LDL R5, [R1+0x1ab8] ;  /* 0x001ab80001057983 */ /* 0x000ea20000100800 */
[----:B0-----:R-:W-:Y:S01]  /*3cf50*/  @P5 IMAD.MOV.U32 R4, RZ, RZ, R30 ;  /* 0x000000ffff045224 */ /* 0x001fe200078e001e */
[----:B----4-:R-:W-:Y:S02]  /*3cf60*/  PRMT R33, RZ, 0x7610, R33 ;  /* 0x00007610ff217816 */ /* 0x010fe40000000021 */
[----:B------:R-:W4:Y:S04]  /*3cf70*/  LDL.LU R30, [R1+0x3e20] ;  /* 0x003e2000011e7983 */ /* 0x000f280000300800 */
        /* <DEDUP_REMOVED lines=9> */
[----:B---3--:R-:W-:Y:S02]  /*3d010*/  PRMT R31, RZ, 0x7610, R31 ;  /* 0x00007610ff1f7816 */ /* 0x008fe4000000001f */
[----:B----4-:R-:W-:Y:S02]  /*3d020*/  PRMT R30, RZ, 0x7610, R30 ;  /* 0x00007610ff1e7816 */ /* 0x010fe4000000001e */
[----:B0-----:R-:W-:-:S04]  /*3d030*/  @P5 LOP3.LUT R5, R5, R4, RZ, 0x3c, !PT ;  /* 0x0000000405055212 */ /* 0x001fc800078e3cff */
[----:B------:R-:W-:-:S04]  /*3d040*/  @P5 LOP3.LUT R4, R5, R4, RZ, 0x3c, !PT ;  /* 0x0000000405045212 */ /* 0x000fc800078e3cff */
[----:B------:R-:W-:-:S05]  /*3d050*/  @P5 LOP3.LUT R5, R5, R4, RZ, 0x3c, !PT ;  /* 0x0000000405055212 */ /* 0x000fca00078e3cff */
[----:B------:R0:W3:Y:S02]  /*3d060*/  @P5 LDG.E.U8 R32, desc[UR16][R4.64] ;  /* 0x0000001004205981 */ /* 0x0000e4000c1e1100 */
[----:B0-----:R-:W-:Y:S02]  /*3d070*/  @P0 IMAD.MOV.U32 R4, RZ, RZ, R83 ;  /* 0x000000ffff040224 */ /* 0x001fe400078e0053 */
[----:B------:R-:W-:-:S05]  /*3d080*/  @P0 IMAD.MOV.U32 R5, RZ, RZ, R80 ;  /* 0x000000ffff050224 */ /* 0x000fca00078e0050 */
[----:B------:R0:W4:Y:S01]  /*3d090*/  @P0 LDG.E.U8 R31, desc[UR16][R4.64] ;  /* 0x00000010041f0981 */ /* 0x000122000c1e1100 */
[----:B--2---:R-:W-:Y:S01]  /*3d0a0*/  PRMT R29, RZ, 0x7610, R29 ;  /* 0x00007610ff1d7816 */ /* 0x004fe2000000001d */
[----:B0-----:R-:W-:Y:S02]  /*3d0b0*/  @P5 IMAD.MOV.U32 R4, RZ, RZ, R27 ;  /* 0x000000ffff045224 */ /* 0x001fe400078e001b */
[----:B------:R-:W-:Y:S01]  /*3d0c0*/  @P5 IMAD.MOV.U32 R5, RZ, RZ, R85 ;  /* 0x000000ffff055224 */ /* 0x000fe200078e0055 */
[----:B------:R-:W2:Y:S04]  /*3d0d0*/  LDL.LU R27, [R1+0x3e14] ;  /* 0x003e1400011b7983 */ /* 0x000ea80000300800 */
[----:B------:R-:W2:Y:S04]  /*3d0e0*/  LDL R80, [R1+0x1edc] ;  /* 0x001edc0001507983 */ /* 0x000ea80000100800 */
        /* <DEDUP_REMOVED lines=49> */
[----:B------:R-:W2:Y:S01]  /*3d400*/  LDL R5, [R1+0x1ed8] ;  /* 0x001ed80001057983 */ /* 0x000ea20000100800 */
[----:B------:R-:W-:Y:S01]  /*3d410*/  PRMT R20, RZ, 0x7610, R20 ;  /* 0x00007610ff147816 */ /* 0x000fe20000000014 */
[----:B0-----:R-:W-:Y:S01]  /*3d420*/  @P5 IMAD.MOV.U32 R4, RZ, RZ, R80 ;  /* 0x000000ffff045224 */ /* 0x001fe200078e0050 */
[----:B---3--:R-:W-:-:S02]  /*3d430*/  PRMT R19, RZ, 0x7610, R19 ;  /* 0x00007610ff137816 */ /* 0x008fc40000000013 */
[----:B----4-:R-:W-:Y:S02]  /*3d440*/  PRMT R18, RZ, 0x7610, R18 ;  /* 0x00007610ff127816 */ /* 0x010fe40000000012 */
[----:B--2---:R-:W-:Y:S01]  /*3d450*/  PRMT R17, RZ, 0x7610, R17 ;  /* 0x00007610ff117816 */ /* 0x004fe20000000011 */
[----:B------:R0:W2:Y:S02]  /*3d460*/  @P5 LDG.E.U8 R20, desc[UR16][R4.64] ;  /* 0x0000001004145981 */ /* 0x0000a4000c1e1100 */
[----:B0-----:R-:W-:Y:S02]  /*3d470*/  @P0 IMAD.MOV.U32 R4, RZ, RZ, R15 ;  /* 0x000000ffff040224 */ /* 0x001fe400078e000f */
[----:B------:R-:W-:Y:S01]  /*3d480*/  @P0 IMAD.MOV.U32 R5, RZ, RZ, R83 ;  /* 0x000000ffff050224 */ /* 0x000fe200078e0053 */
[----:B------:R-:W3:Y:S04]  /*3d490*/  LDL.LU R15, [R1+0x3de4] ;  /* 0x003de400010f7983 */ /* 0x000ee80000300800 */
[----:B------:R0:W4:Y:S02]  /*3d4a0*/  @P0 LDG.E.U8 R19, desc[UR16][R4.64] ;  /* 0x0000001004130981 */ /* 0x000124000c1e1100 */
[----:B0-----:R-:W-:-:S02]  /*3d4b0*/  @P5 IMAD.MOV.U32 R4, RZ, RZ, R13 ;  /* 0x000000ffff045224 */ /* 0x001fc400078e000d */
[----:B------:R-:W-:Y:S01]  /*3d4c0*/  @P5 IMAD.MOV.U32 R5, RZ, RZ, R85 ;  /* 0x000000ffff055224 */ /* 0x000fe200078e0055 */
[----:B------:R-:W2:Y:S04]  /*3d4d0*/  LDL.LU R13, [R1+0x3de0] ;  /* 0x003de000010d7983 */ /* 0x000ea80000300800 */
[----:B------:R0:W4:Y:S01]  /*3d4e0*/  @P5 LDG.E.U8 R18, desc[UR16][R4.64] ;  /* 0x0000001004125981 */ /* 0x000122000c1e1100 */
[----:B------:R-:W-:Y:S01]  /*3d4f0*/  PRMT R16, RZ, 0x7610, R16 ;  /* 0x00007610ff107816 */ /* 0x000fe20000000010 */
[----:B0-----:R-:W-:Y:S02]  /*3d500*/  @P0 IMAD.MOV.U32 R4, RZ, RZ, R75 ;  /* 0x000000ffff040224 */ /* 0x001fe400078e004b */
[----:B------:R-:W-:Y:S02]  /*3d510*/  @P0 IMAD.MOV.U32 R5, RZ, RZ, R89 ;  /* 0x000000ffff050224 */ /* 0x000fe400078e0059 */
[----:B------:R-:W4:Y:S04]  /*3d520*/  LDL.LU R89, [R1+0x3ddc] ;  /* 0x003ddc0001597983 */ /* 0x000f280000300800 */
[----:B------:R-:W4:Y:S04]  /*3d530*/  LDL.LU R75, [R1+0x3dd8] ;  /* 0x003dd800014b7983 */ /* 0x000f280000300800 */
[----:B------:R0:W4:Y:S04]  /*3d540*/  @P0 LDG.E.U8 R17, desc[UR16][R4.64] ;  /* 0x0000001004110981 */ /* 0x000128000c1e1100 */
[----:B------:R-:W4:Y:S01]  /*3d550*/  LDL R80, [R1+0x1724] ;  /* 0x0017240001507983 */ /* 0x000f220000100800 */
[----:B0-----:R-:W-:-:S02]  /*3d560*/  @P5 IMAD.MOV.U32 R4, RZ, RZ, R74 ;  /* 0x000000ffff045224 */ /* 0x001fc400078e004a */
[----:B------:R-:W-:Y:S02]  /*3d570*/  @P5 IMAD.MOV.U32 R5, RZ, RZ, R90 ;  /* 0x000000ffff055224 */ /* 0x000fe400078e005a */
[----:B------:R-:W4:Y:S04]  /*3d580*/  LDL.LU R90, [R1+0x3dd4] ;  /* 0x003dd400015a7983 */ /* 0x000f280000300800 */
[----:B------:R-:W4:Y:S04]  /*3d590*/  LDL.LU R74, [R1+0x3dd0] ;  /* 0x003dd000014a7983 */ /* 0x000f280000300800 */
[----:B------:R0:W4:Y:S02]  /*3d5a0*/  @P5 LDG.E.U8 R16, desc[UR16][R4.64] ;  /* 0x0000001004105981 */ /* 0x000124000c1e1100 */
[----:B0-----:R-:W-:-:S02]  /*3d5b0*/  @P0 IMAD.MOV.U32 R5, RZ, RZ, R6 ;  /* 0x000000ffff050224 */ /* 0x001fc400078e0006 */
[----:B------:R-:W-:Y:S01]  /*3d5c0*/  @P0 IMAD.MOV.U32 R4, RZ, RZ, R76 ;  /* 0x000000ffff040224 */ /* 0x000fe200078e004c */
[----:B------:R-:W4:Y:S04]  /*3d5d0*/  LDL.LU R6, [R1+0x3dcc] ;  /* 0x003dcc0001067983 */ /* 0x000f280000300800 */
[----:B------:R-:W4:Y:S01]  /*3d5e0*/  LDL.LU R76, [R1+0x3dc8] ;  /* 0x003dc800014c7983 */ /* 0x000f220000300800 */
[----:B---3--:R-:W-:-:S06]  /*3d5f0*/  PRMT R15, RZ, 0x7610, R15 ;  /* 0x00007610ff0f7816 */ /* 0x008fcc000000000f */
[----:B------:R0:W3:Y:S01]  /*3d600*/  @P0 LDG.E.U8 R15, desc[UR16][R4.64] ;  /* 0x00000010040f0981 */ /* 0x0000e2000c1e1100 */
[----:B--2---:R-:W-:Y:S01]  /*3d610*/  PRMT R13, RZ, 0x7610, R13 ;  /* 0x00007610ff0d7816 */ /* 0x004fe2000000000d */
[----:B0-----:R-:W-:Y:S02]  /*3d620*/  @P5 IMAD.MOV.U32 R4, RZ, RZ, R88 ;  /* 0x000000ffff045224 */ /* 0x001fe400078e0058 */
[----:B------:R-:W-:Y:S02]  /*3d630*/  @P5 IMAD.MOV.U32 R5, RZ, RZ, R91 ;  /* 0x000000ffff055224 */ /* 0x000fe400078e005b */
[----:B------:R-:W2:Y:S04]  /*3d640*/  LDL.LU R91, [R1+0x3dc4] ;  /* 0x003dc400015b7983 */ /* 0x000ea80000300800 */
[----:B------:R0:W2:Y:S04]  /*3d650*/  @P5 LDG.E.U8 R13, desc[UR16][R4.64] ;  /* 0x00000010040d5981 */ /* 0x0000a8000c1e1100 */
[----:B------:R-:W2:Y:S04]  /*3d660*/  LDL.LU R88, [R1+0x3dc0] ;  /* 0x003dc00001587983 */ /* 0x000ea80000300800 */
[----:B------:R-:W3:Y:S01]  /*3d670*/  LDL R83, [R1+0x174c] ;  /* 0x00174c0001537983 */ /* 0x000ee20000100800 */
[----:B0-----:R-:W-:-:S02]  /*3d680*/  @P0 IMAD.MOV.U32 R4, RZ, RZ, R93 ;  /* 0x000000ffff040224 */ /* 0x001fc400078e005d */
[----:B------:R-:W-:Y:S01]  /*3d690*/  @P0 IMAD.MOV.U32 R5, RZ, RZ, R12 ;  /* 0x000000ffff050224 */ /* 0x000fe200078e000c */
[----:B----4-:R-:W-:Y:S01]  /*3d6a0*/  PRMT R75, RZ, 0x7610, R75 ;  /* 0x00007610ff4b7816 */ /* 0x010fe2000000004b */
[----:B------:R-:W4:Y:S04]  /*3d6b0*/  LDL.LU R12, [R1+0x3dbc] ;  /* 0x003dbc00010c7983 */ /* 0x000f280000300800 */
[----:B------:R-:W3:Y:S04]  /*3d6c0*/  LDL.LU R93, [R1+0x3db8] ;  /* 0x003db800015d7983 */ /* 0x000ee80000300800 */
[----:B------:R0:W3:Y:S01]  /*3d6d0*/  @P0 LDG.E.U8 R75, desc[UR16][R4.64] ;  /* 0x00000010044b0981 */ /* 0x0000e2000c1e1100 */
[----:B------:R-:W-:Y:S01]  /*3d6e0*/  PRMT R74, RZ, 0x7610, R74 ;  /* 0x00007610ff4a7816 */ /* 0x000fe2000000004a */
[----:B0-----:R-:W-:-:S02]  /*3d6f0*/  @P5 IMAD.MOV.U32 R4, RZ, RZ, R2 ;  /* 0x000000ffff045224 */ /* 0x001fc400078e0002 */
[----:B------:R-:W-:Y:S02]  /*3d700*/  @P5 IMAD.MOV.U32 R5, RZ, RZ, R86 ;  /* 0x000000ffff055224 */ /* 0x000fe400078e0056 */
[----:B------:R-:W3:Y:S04]  /*3d710*/  LDL.LU R86, [R1+0x3db4] ;  /* 0x003db40001567983 */ /* 0x000ee80000300800 */
[----:B------:R0:W3:Y:S04]  /*3d720*/  @P5 LDG.E.U8 R74, desc[UR16][R4.64] ;  /* 0x00000010044a5981 */ /* 0x0000e8000c1e1100 */
[----:B------:R-:W3:Y:S04]  /*3d730*/  LDL.LU R2, [R1+0x3db0] ;  /* 0x003db00001027983 */ /* 0x000ee80000300800 */
[----:B------:R-:W3:Y:S01]  /*3d740*/  LDL R85, [R1+0x1754] ;  /* 0x0017540001557983 */ /* 0x000ee20000100800 */
[----:B------:R-:W-:Y:S01]  /*3d750*/  PRMT R76, RZ, 0x7610, R76 ;  /* 0x00007610ff4c7816 */ /* 0x000fe2000000004c */
[----:B0-----:R-:W-:-:S02]  /*3d760*/  @P0 IMAD.MOV.U32 R4, RZ, RZ, R92 ;  /* 0x000000ffff040224 */ /* 0x001fc400078e005c */
[----:B------:R-:W-:Y:S02]  /*3d770*/  @P0 IMAD.MOV.U32 R5, RZ, RZ, R87 ;  /* 0x000000ffff050224 */ /* 0x000fe400078e0057 */
[----:B------:R-:W3:Y:S04]  /*3d780*/  LDL.LU R87, [R1+0x3dac] ;  /* 0x003dac0001577983 */ /* 0x000ee80000300800 */
[----:B------:R-:W3:Y:S04]  /*3d790*/  LDL.LU R92, [R1+0x3da8] ;  /* 0x003da800015c7983 */ /* 0x000ee80000300800 */
[----:B------:R0:W3:Y:S04]  /*3d7a0*/  @P0 LDG.E.U8 R76, desc[UR16][R4.64] ;  /* 0x00000010044c0981 */ /* 0x0000e8000c1e1100 */
[----:B------:R-:W0:Y:S04]  /*3d7b0*/  LDL R4, [R1+0x1708] ;  /* 0x0017080001047983 */ /* 0x000e280000100800 */
[----:B------:R-:W0:Y:S01]  /*3d7c0*/  LDL R5, [R1+0x170c] ;  /* 0x00170c0001057983 */ /* 0x000e220000100800 */
[----:B--2---:R-:W-:-:S02]  /*3d7d0*/  PRMT R88, RZ, 0x7610, R88 ;  /* 0x00007610ff587816 */ /* 0x004fc40000000058 */
        /* <DEDUP_REMOVED lines=22> */
[----:B------:R-:W-:-:S03]  /*3d940*/  PRMT R79, RZ, 0x7610, R79 ;  /* 0x00007610ff4f7816 */ /* 0x000fc6000000004f */
[----:B---3--:R0:W-:Y:S04]  /*3d950*/  STL [R1+0xd28], R88 ;  /* 0x000d285801007387 */ /* 0x0081e80000100800 */
[----:B0-----:R-:W3:Y:S04]  /*3d960*/  LDL.LU R88, [R1+0x3d9c] ;  /* 0x003d9c0001587983 */ /* 0x001ee80000300800 */
        /* <DEDUP_REMOVED lines=26> */
[----:B------:R-:W-:Y:S01]  /*3db10*/  @P0 IMAD.MOV.U32 R4, RZ, RZ, R83 ;  /* 0x000000ffff040224 */ /* 0x000fe200078e0053 */
[----:B------:R-:W-:-:S04]  /*3db20*/  PRMT R84, RZ, 0x7610, R84 ;  /* 0x00007610ff547816 */ /* 0x000fc80000000054 */
[----:B--2---:R0:W2:Y:S04]  /*3db30*/  @P0 LDG.E.U8 R82, desc[UR16][R4.64] ;  /* 0x0000001004520981 */ /* 0x0040a8000c1e1100 */
[----:B------:R-:W3:Y:S01]  /*3db40*/  LDL R5, [R1+0x1750] ;  /* 0x0017500001057983 */ /* 0x000ee20000100800 */
[----:B0-----:R-:W-:-:S03]  /*3db50*/  @P5 IMAD.MOV.U32 R4, RZ, RZ, R85 ;  /* 0x000000ffff045224 */ /* 0x001fc600078e0055 */
[----:B--2---:R0:W-:Y:S01]  /*3db60*/  STL [R1+0xcbc], R82 ;  /* 0x000cbc5201007387 */ /* 0x0041e20000100800 */
[----:B------:R-:W-:-:S03]  /*3db70*/  PRMT R88, RZ, 0x7610, R88 ;  /* 0x00007610ff587816 */ /* 0x000fc60000000058 */
[----:B------:R-:W2:Y:S04]  /*3db80*/  LDL R83, [R1+0x1794] ;  /* 0x0017940001537983 */ /* 0x000ea80000100800 */
[----:B---3--:R1:W3:Y:S04]  /*3db90*/  @P5 LDG.E.U8 R84, desc[UR16][R4.64] ;  /* 0x0000001004545981 */ /* 0x0082e8000c1e1100 */
[----:B0-----:R-:W2:Y:S04]  /*3dba0*/  LDL R82, [R1+0x1790] ;  /* 0x0017900001527983 */ /* 0x001ea80000100800 */
[----:B------:R-:W1:Y:S04]  /*3dbb0*/  LDL R4, [R1+0x1758] ;  /* 0x0017580001047983 */ /* 0x000e680000100800 */
[----:B------:R-:W1:Y:S02]  /*3dbc0*/  LDL R5, [R1+0x175c] ;  /* 0x00175c0001057983 */ /* 0x000e640000100800 */
[----:B-1----:R-:W-:-:S04]  /*3dbd0*/  @P0 LOP3.LUT R5, R5, R4, RZ, 0x3c, !PT ;  /* 0x0000000405050212 */ /* 0x002fc800078e3cff */
[----:B------:R-:W-:-:S04]  /*3dbe0*/  @P0 LOP3.LUT R4, R5, R4, RZ, 0x3c, !PT ;  /* 0x0000000405040212 */ /* 0x000fc800078e3cff */
[----:B------:R-:W-:-:S05]  /*3dbf0*/  @P0 LOP3.LUT R5, R5, R4, RZ, 0x3c, !PT ;  /* 0x0000000405050212 */ /* 0x000fca00078e3cff */
[----:B------:R-:W2:Y:S04]  /*3dc00*/  @P0 LDG.E.U8 R88, desc[UR16][R4.64] ;  /* 0x0000001004580981 */ /* 0x000ea8000c1e1100 */
[----:B---3--:R0:W-:Y:S04]  /*3dc10*/  STL [R1+0xcb8], R84 ;  /* 0x000cb85401007387 */ /* 0x0081e80000100800 */
[----:B------:R-:W3:Y:S04]  /*3dc20*/  LDL R85, [R1+0x179c] ;  /* 0x00179c0001557983 */ /* 0x000ee80000100800 */
[----:B0-----:R-:W3:Y:S04]  /*3dc30*/  LDL R84, [R1+0x1798] ;  /* 0x0017980001547983 */ /* 0x001ee80000100800 */
        /* <DEDUP_REMOVED lines=32> */
[----:B------:R-:W2:Y:S04]  /*3de40*/  LDL R79, [R1+0x17c8] ;  /* 0x0017c800014f7983 */ /* 0x000ea80000100800 */
        /* <DEDUP_REMOVED lines=16> */
[----:B------:R-:W-:Y:S02]  /*3df50*/  PRMT R81, RZ, 0x7610, R81 ;  /* 0x00007610ff517816 */ /* 0x000fe40000000051 */
[----:B--2---:R-:W-:-:S04]  /*3df60*/  @P0 LOP3.LUT R5, R5, R4, RZ, 0x3c, !PT ;  /* 0x0000000405050212 */ /* 0x004fc800078e3cff */
[----:B------:R-:W-:-:S04]  /*3df70*/  @P0 LOP3.LUT R4, R5, R4, RZ, 0x3c, !PT ;  /* 0x0000000405040212 */ /* 0x000fc800078e3cff */
[----:B------:R-:W-:-:S05]  /*3df80*/  @P0 LOP3.LUT R5, R5, R4, RZ, 0x3c, !PT ;  /* 0x0000000405050212 */ /* 0x000fca00078e3cff */
[----:B------:R0:W2:Y:S02]  /*3df90*/  @P0 LDG.E.U8 R88, desc[UR16][R4.64] ;  /* 0x0000001004580981 */ /* 0x0000a4000c1e1100 */
[----:B0-----:R-:W-:Y:S02]  /*3dfa0*/  @P5 IMAD.MOV.U32 R4, RZ, RZ, R83 ;  /* 0x000000ffff045224 */ /* 0x001fe400078e0053 */
[----:B------:R-:W-:-:S05]  /*3dfb0*/  @P5 IMAD.MOV.U32 R5, RZ, RZ, R82 ;  /* 0x000000ffff055224 */ /* 0x000fca00078e0052 */
[----:B------:R0:W3:Y:S01]  /*3dfc0*/  @P5 LDG.E.U8 R81, desc[UR16][R4.64] ;  /* 0x0000001004515981 */ /* 0x0000e2000c1e1100 */
[----:B------:R-:W-:Y:S01]  /*3dfd0*/  PRMT R11, RZ, 0x7610, R11 ;  /* 0x00007610ff0b7816 */ /* 0x000fe2000000000b */
[----:B0-----:R-:W-:Y:S02]  /*3dfe0*/  @P0 IMAD.MOV.U32 R4, RZ, RZ, R85 ;  /* 0x000000ffff040224 */ /* 0x001fe400078e0055 */
[----:B------:R-:W-:-:S05]  /*3dff0*/  @P0 IMAD.MOV.U32 R5, RZ, RZ, R84 ;  /* 0x000000ffff050224 */ /* 0x000fca00078e0054 */
[----:B------:R-:W4:Y:S04]  /*3e000*/  @P0 LDG.E.U8 R11, desc[UR16][R4.64] ;  /* 0x00000010040b0981 */ /* 0x000f28000c1e1100 */
[----:B--2---:R0:W-:Y:S04]  /*3e010*/  STL [R1+0xcf8], R88 ;  /* 0x000cf85801007387 */ /* 0x0041e80000100800 */
[----:B0-----:R-:W2:Y:S04]  /*3e020*/  LDL.LU R88, [R1+0x3d7c] ;  /* 0x003d7c0001587983 */ /* 0x001ea80000300800 */
[----:B---3--:R0:W-:Y:S04]  /*3e030*/  STL [R1+0xcf4], R81 ;  /* 0x000cf45101007387 */ /* 0x0081e80000100800 */
[----:B------:R-:W3:Y:S04]  /*3e040*/  LDL R4, [R1+0x17a0] ;  /* 0x0017a00001047983 */ /* 0x000ee80000100800 */
[----:B------:R-:W3:Y:S01]  /*3e050*/  LDL R5, [R1+0x17a4] ;  /* 0x0017a40001057983 */ /* 0x000ee20000100800 */
[----:B------:R-:W-:-:S03]  /*3e060*/  PRMT R9, RZ, 0x7610, R9 ;  /* 0x00007610ff097816 */ /* 0x000fc60000000009 */
[----:B------:R-:W2:Y:S04]  /*3e070*/  LDL R82, [R1+0x17e4] ;  /* 0x0017e40001527983 */ /* 0x000ea80000100800 */
[----:B------:R-:W2:Y:S04]  /*3e080*/  LDL R83, [R1+0x17e8] ;  /* 0x0017e80001537983 */ /* 0x000ea80000100800 */
[----:B------:R-:W2:Y:S04]  /*3e090*/  LDL R84, [R1+0x17ec] ;  /* 0x0017ec0001547983 */ /* 0x000ea80000100800 */
[----:B------:R-:W2:Y:S04]  /*3e0a0*/  LDL R85, [R1+0x17f0] ;  /* 0x0017f00001557983 */ /* 0x000ea80000100800 */
[----:B0-----:R-:W2:Y:S04]  /*3e0b0*/  LDL R81, [R1+0x17e0] ;  /* 0x0017e00001517983 */ /* 0x001ea80000100800 */
[----:B----4-:R0:W-:Y:S04]  /*3e0c0*/  STL [R1+0xcf0], R11 ;  /* 0x000cf00b01007387 */ /* 0x0101e80000100800 */
[----:B0-----:R-:W4:Y:S01]  /*3e0d0*/  LDL R11, [R1+0x17f4] ;  /* 0x0017f400010b7983 */ /* 0x001f220000100800 */
[----:B---3--:R-:W-:-:S04]  /*3e0e0*/  @P5 LOP3.LUT R5, R5, R4, RZ, 0x3c, !PT ;  /* 0x0000000405055212 */ /* 0x008fc800078e3cff */
        /* <DEDUP_REMOVED lines=10> */
[----:B---3--:R0:W-:Y:S04]  /*3e190*/  STL [R1+0xcec], R9 ;  /* 0x000cec0901007387 */ /* 0x0081e80000100800 */
[----:B0-----:R-:W3:Y:S04]  /*3e1a0*/  LDL R9, [R1+0x17f8] ;  /* 0x0017f80001097983 */ /* 0x001ee80000100800 */
[----:B--2---:R0:W-:Y:S04]  /*3e1b0*/  STL [R1+0xce8], R88 ;  /* 0x000ce85801007387 */ /* 0x0041e80000100800 */
[----:B0-----:R-:W2:Y:S04]  /*3e1c0*/  LDL.LU R88, [R1+0x3d78] ;  /* 0x003d780001587983 */ /* 0x001ea80000300800 */
[----:B------:R-:W2:Y:S01]  /*3e1d0*/  LDL R5, [R1+0x17b0] ;  /* 0x0017b00001057983 */ /* 0x000ea20000100800 */
[----:B------:R-:W-:Y:S01]  /*3e1e0*/  PRMT R77, RZ, 0x7610, R77 ;  /* 0x00007610ff4d7816 */ /* 0x000fe2000000004d */
[----:B------:R-:W-:Y:S01]  /*3e1f0*/  @P5 IMAD.MOV.U32 R4, RZ, RZ, R78 ;  /* 0x000000ffff045224 */ /* 0x000fe200078e004e */
[----:B------:R-:W-:-:S02]  /*3e200*/  PRMT R73, RZ, 0x7610, R73 ;  /* 0x00007610ff497816 */ /* 0x000fc40000000049 */
[----:B------:R-:W-:Y:S02]  /*3e210*/  PRMT R72, RZ, 0x7610, R72 ;  /* 0x00007610ff487816 */ /* 0x000fe40000000048 */
[----:B------:R-:W-:Y:S02]  /*3e220*/  PRMT R71, RZ, 0x7610, R71 ;  /* 0x00007610ff477816 */ /* 0x000fe40000000047 */
[----:B------:R-:W-:Y:S02]  /*3e230*/  PRMT R70, RZ, 0x7610, R70 ;  /* 0x00007610ff467816 */ /* 0x000fe40000000046 */
[----:B------:R-:W-:Y:S02]  /*3e240*/  PRMT R14, RZ, 0x7610, R14 ;  /* 0x00007610ff0e7816 */ /* 0x000fe4000000000e */
[----:B------:R-:W-:Y:S02]  /*3e250*/  PRMT R10, RZ, 0x7610, R10 ;  /* 0x00007610ff0a7816 */ /* 0x000fe4000000000a */
[----:B------:R-:W-:-:S02]  /*3e260*/  PRMT R8, RZ, 0x7610, R8 ;  /* 0x00007610ff087816 */ /* 0x000fc40000000008 */
[----:B------:R-:W-:Y:S01]  /*3e270*/  PRMT R7, RZ, 0x7610, R7 ;  /* 0x00007610ff077816 */ /* 0x000fe20000000007 */
[----:B--2---:R0:W2:Y:S02]  /*3e280*/  @P5 LDG.E.U8 R77, desc[UR16][R4.64] ;  /* 0x00000010044d5981 */ /* 0x0040a4000c1e1100 */
[----:B0-----:R-:W-:Y:S02]  /*3e290*/  @P0 IMAD.MOV.U32 R4, RZ, RZ, R80 ;  /* 0x000000ffff040224 */ /* 0x001fe400078e0050 */
[----:B------:R-:W-:-:S05]  /*3e2a0*/  @P0 IMAD.MOV.U32 R5, RZ, RZ, R79 ;  /* 0x000000ffff050224 */ /* 0x000fca00078e004f */
[----:B------:R0:W2:Y:S02]  /*3e2b0*/  @P0 LDG.E.U8 R73, desc[UR16][R4.64] ;  /* 0x0000001004490981 */ /* 0x0000a4000c1e1100 */
[----:B0-----:R-:W-:Y:S02]  /*3e2c0*/  @P5 IMAD.MOV.U32 R4, RZ, RZ, R88 ;  /* 0x000000ffff045224 */ /* 0x001fe400078e0058 */
[----:B------:R-:W-:Y:S01]  /*3e2d0*/  @P5 IMAD.MOV.U32 R5, RZ, RZ, R92 ;  /* 0x000000ffff055224 */ /* 0x000fe200078e005c */
[----:B------:R-:W2:Y:S04]  /*3e2e0*/  LDL.LU R88, [R1+0x498] ;  /* 0x0004980001587983 */ /* 0x000ea80000300800 */
[----:B------:R-:W2:Y:S04]  /*3e2f0*/  LDL.LU R92, [R1+0x448] ;  /* 0x00044800015c7983 */ /* 0x000ea80000300800 */
[----:B------:R0:W2:Y:S02]  /*3e300*/  @P5 LDG.E.U8 R72, desc[UR16][R4.64] ;  /* 0x0000001004485981 */ /* 0x0000a4000c1e1100 */
[----:B0-----:R-:W-:-:S02]  /*3e310*/  @P0 IMAD.MOV.U32 R4, RZ, RZ, R86 ;  /* 0x000000ffff040224 */ /* 0x001fc400078e0056 */
[----:B------:R-:W-:Y:S01]  /*3e320*/  @P0 IMAD.MOV.U32 R5, RZ, RZ, R87 ;  /* 0x000000ffff050224 */ /* 0x000fe200078e0057 */
[----:B------:R-:W2:Y:S01]  /*3e330*/  LDL.LU R86, [R1+0x440] ;  /* 0x0004400001567983 */ /* 0x000ea20000300800 */
[----:B------:R-:W-:Y:S02]  /*3e340*/  PRMT R3, RZ, 0x7610, R3 ;  /* 0x00007610ff037816 */ /* 0x000fe40000000003 */
[----:B------:R-:W-:Y:S01]  /*3e350*/  PRMT R0, RZ, 0x7610, R0 ;  /* 0x00007610ff007816 */ /* 0x000fe20000000000 */
[----:B------:R-:W2:Y:S04]  /*3e360*/  LDL.LU R87, [R1+0x418] ;  /* 0x0004180001577983 */ /* 0x000ea80000300800 */
[----:B------:R0:W2:Y:S02]  /*3e370*/  @P0 LDG.E.U8 R71, desc[UR16][R4.64] ;  /* 0x0000001004470981 */ /* 0x0000a4000c1e1100 */
[----:B0-----:R-:W-:-:S02]  /*3e380*/  @P5 IMAD.MOV.U32 R4, RZ, RZ, R82 ;  /* 0x000000ffff045224 */ /* 0x001fc400078e0052 */
[----:B------:R-:W-:-:S05]  /*3e390*/  @P5 IMAD.MOV.U32 R5, RZ, RZ, R81 ;  /* 0x000000ffff055224 */ /* 0x000fca00078e0051 */
[----:B------:R0:W2:Y:S02]  /*3e3a0*/  @P5 LDG.E.U8 R70, desc[UR16][R4.64] ;  /* 0x0000001004465981 */ /* 0x0000a4000c1e1100 */
[----:B0-----:R-:W-:Y:S02]  /*3e3b0*/  @P0 IMAD.MOV.U32 R4, RZ, RZ, R84 ;  /* 0x000000ffff040224 */ /* 0x001fe400078e0054 */
[----:B------:R-:W-:-:S05]  /*3e3c0*/  @P0 IMAD.MOV.U32 R5, RZ, RZ, R83 ;  /* 0x000000ffff050224 */ /* 0x000fca00078e0053 */
[----:B------:R4:W2:Y:S02]  /*3e3d0*/  @P0 LDG.E.U8 R14, desc[UR16][R4.64] ;  /* 0x00000010040e0981 */ /* 0x0008a4000c1e1100 */
[----:B----4-:R-:W-:Y:S02]  /*3e3e0*/  @P5 IMAD.MOV.U32 R4, RZ, RZ, R11 ;  /* 0x000000ffff045224 */ /* 0x010fe400078e000b */
[----:B------:R-:W-:-:S05]  /*3e3f0*/  @P5 IMAD.MOV.U32 R5, RZ, RZ, R85 ;  /* 0x000000ffff055224 */ /* 0x000fca00078e0055 */
[----:B------:R0:W4:Y:S02]  /*3e400*/  @P5 LDG.E.U8 R10, desc[UR16][R4.64] ;  /* 0x00000010040a5981 */ /* 0x000124000c1e1100 */
[----:B0-----:R-:W-:Y:S02]  /*3e410*/  @P0 IMAD.MOV.U32 R4, RZ, RZ, R2 ;  /* 0x000000ffff040224 */ /* 0x001fe400078e0002 */
[----:B---3--:R-:W-:-:S05]  /*3e420*/  @P0 IMAD.MOV.U32 R5, RZ, RZ, R9 ;  /* 0x000000ffff050224 */ /* 0x008fca00078e0009 */
[----:B------:R0:W3:Y:S02]  /*3e430*/  @P0 LDG.E.U8 R8, desc[UR16][R4.64] ;  /* 0x0000001004080981 */ /* 0x0000e4000c1e1100 */
[----:B0-----:R-:W-:Y:S02]  /*3e440*/  @P5 IMAD.MOV.U32 R4, RZ, RZ, R93 ;  /* 0x000000ffff045224 */ /* 0x001fe400078e005d */
[----:B------:R-:W-:-:S05]  /*3e450*/  @P5 IMAD.MOV.U32 R5, RZ, RZ, R91 ;  /* 0x000000ffff055224 */ /* 0x000fca00078e005b */
[----:B------:R0:W3:Y:S02]  /*3e460*/  @P5 LDG.E.U8 R7, desc[UR16][R4.64] ;  /* 0x0000001004075981 */ /* 0x0000e4000c1e1100 */
[----:B0-----:R-:W-:Y:S02]  /*3e470*/  @P0 IMAD.MOV.U32 R4, RZ, RZ, R12 ;  /* 0x000000ffff040224 */ /* 0x001fe400078e000c */
[----:B------:R-:W-:-:S05]  /*3e480*/  @P0 IMAD.MOV.U32 R5, RZ, RZ, R90 ;  /* 0x000000ffff050224 */ /* 0x000fca00078e005a */
[----:B------:R0:W3:Y:S02]  /*3e490*/  @P0 LDG.E.U8 R3, desc[UR16][R4.64] ;  /* 0x0000001004030981 */ /* 0x0000e4000c1e1100 */
[----:B0-----:R-:W-:Y:S02]  /*3e4a0*/  @P5 IMAD.MOV.U32 R4, RZ, RZ, R6 ;  /* 0x000000ffff045224 */ /* 0x001fe400078e0006 */
[----:B------:R-:W-:-:S05]  /*3e4b0*/  @P5 IMAD.MOV.U32 R5, RZ, RZ, R89 ;  /* 0x000000ffff055224 */ /* 0x000fca00078e0059 */
[----:B------:R-:W3:Y:S04]  /*3e4c0*/  @P5 LDG.E.U8 R0, desc[UR16][R4.64] ;  /* 0x0000001004005981 */ /* 0x000ee8000c1e1100 */
[----:B--2---:R-:W-:Y:S04]  /*3e4d0*/  STL [R1+0xce4], R77 ;  /* 0x000ce44d01007387 */ /* 0x004fe80000100800 */
[----:B------:R-:W-:Y:S04]  /*3e4e0*/  STL [R1+0xcb0], R73 ;  /* 0x000cb04901007387 */ /* 0x000fe80000100800 */
[----:B------:R-:W2:Y:S04]  /*3e4f0*/  LDL.LU R12, [R1+0x3fc] ;  /* 0x0003fc00010c7983 */ /* 0x000ea80000300800 */
[----:B------:R-:W-:Y:S04]  /*3e500*/  STL [R1+0xcb4], R72 ;  /* 0x000cb44801007387 */ /* 0x000fe80000100800 */
[----:B------:R-:W2:Y:S04]  /*3e510*/  LDL.LU R93, [R1+0x3e8] ;  /* 0x0003e800015d7983 */ /* 0x000ea80000300800 */
[----:B------:R-:W2:Y:S01]  /*3e520*/  LDL.LU R6, [R1+0x3d4] ;  /* 0x0003d40001067983 */ /* 0x000ea20000300800 */
[----:B------:R-:W0:Y:S01]  /*3e530*/  S2R R2, SR_TID.X ;  /* 0x0000000000027919 */ /* 0x000e220000002100 */
[----:B------:R-:W-:-:S04]  /*3e540*/  @!UP1 UIADD3 UR4, UPT, UPT, -UR4, 0x100000, URZ ;  /* 0x0010000004049890 */ /* 0x000fc8000fffe1ff */
[----:B------:R-:W-:Y:S02]  /*3e550*/  @!UP1 USHF.L.U32 UR5, UR4, 0xb, URZ ;  /* 0x0000000b04059899 */ /* 0x000fe400080006ff */
[----:B------:R-:W-:Y:S01]  /*3e560*/  @!UP1 USHF.L.U32 UR4, UR4, 0x1, URZ ;  /* 0x0000000104049899 */ /* 0x000fe200080006ff */
[----:B------:R-:W-:-:S11]  /*3e570*/  VOTEU.ALL UP1, P1 ;  /* 0x0000000000ff7886 */ /* 0x000fd60000820000 */
[----:B------:R1:W2:Y:S01]  /*3e580*/  @!UP1 SYNCS.EXCH.64 URZ, [UR6+0x48008], UR4 ;  /* 0x0480080406ff95b2 */ /* 0x0002a20008000100 */
[----:B------:R-:W-:Y:S01]  /*3e590*/  STL [R1+0xce0], R71 ;  /* 0x000ce04701007387 */ /* 0x000fe20000100800 */
[----:B-1----:R-:W1:Y:S01]  /*3e5a0*/  LDCU UR4, c[0x0][0x3b0] ;  /* 0x00007600ff0477ac */ /* 0x002e620008000800 */
[----:B------:R-:W1:Y:S01]  /*3e5b0*/  LDCU UR5, c[0x0][0x3b0] ;  /* 0x00007600ff0577ac */ /* 0x000e620008000800 */
[----:B0-----:R-:W-:-:S05]  /*3e5c0*/  LOP3.LUT R2, R2, 0x7f, RZ, 0xc0, !PT ;  /* 0x0000007f02027812 */ /* 0x001fca00078ec0ff */
[----:B------:R0:W-:Y:S04]  /*3e5d0*/  STS.U8 [R2+UR6+0x40200], R92 ;  /* 0x0402005c02007988 */ /* 0x0001e80008000006 */
[----:B------:R1:W-:Y:S04]  /*3e5e0*/  STS.U8 [R2+UR6+0x40400], R86 ;  /* 0x0404005602007988 */ /* 0x0003e80008000006 */
[----:B0-----:R-:W2:Y:S04]  /*3e5f0*/  LDL.LU R92, [R1+0x3d0] ;  /* 0x0003d000015c7983 */ /* 0x001ea80000300800 */
[----:B-1----:R-:W2:Y:S04]  /*3e600*/  LDL.LU R86, [R1+0x3cc] ;  /* 0x0003cc0001567983 */ /* 0x002ea80000300800 */
[----:B------:R-:W-:Y:S04]  /*3e610*/  STL [R1+0xcdc], R70 ;  /* 0x000cdc4601007387 */ /* 0x000fe80000100800 */
[----:B------:R-:W2:Y:S04]  /*3e620*/  LDL.LU R78, [R1+0x3c4] ;  /* 0x0003c400014e7983 */ /* 0x000ea80000300800 */
[----:B------:R-:W2:Y:S04]  /*3e630*/  LDL.LU R79, [R1+0x3c0] ;  /* 0x0003c000014f7983 */ /* 0x000ea80000300800 */
[----:B------:R-:W2:Y:S04]  /*3e640*/  LDL.LU R80, [R1+0x3bc] ;  /* 0x0003bc0001507983 */ /* 0x000ea80000300800 */
[----:B------:R0:W-:Y:S04]  /*3e650*/  STL [R1+0xcd8], R14 ;  /* 0x000cd80e01007387 */ /* 0x0001e80000100800 */
[----:B------:R-:W2:Y:S04]  /*3e660*/  LDL.LU R81, [R1+0x3b8] ;  /* 0x0003b80001517983 */ /* 0x000ea80000300800 */
[----:B------:R-:W2:Y:S04]  /*3e670*/  LDL.LU R82, [R1+0x3b4] ;  /* 0x0003b40001527983 */ /* 0x000ea80000300800 */
[----:B------:R-:W2:Y:S04]  /*3e680*/  LDL.LU R83, [R1+0x3b0] ;  /* 0x0003b00001537983 */ /* 0x000ea80000300800 */
[----:B----4-:R-:W-:Y:S04]  /*3e690*/  STL [R1+0xcd4], R10 ;  /* 0x000cd40a01007387 */ /* 0x010fe80000100800 */
[----:B------:R-:W4:Y:S04]  /*3e6a0*/  LDL.LU R84, [R1+0x3ac] ;  /* 0x0003ac0001547983 */ /* 0x000f280000300800 */
[----:B0-----:R-:W4:Y:S04]  /*3e6b0*/  LDL.LU R14, [R1+0x3a8] ;  /* 0x0003a800010e7983 */ /* 0x001f280000300800 */
[----:B------:R-:W-:Y:S04]  /*3e6c0*/  STS.U8 [R2+UR6+0x40000], R88 ;  /* 0x0400005802007988 */ /* 0x000fe80008000006 */
[----:B------:R-:W-:Y:S04]  /*3e6d0*/  STS.U8 [R2+UR6+0x40600], R87 ;  /* 0x0406005702007988 */ /* 0x000fe80008000006 */
[----:B---3--:R0:W-:Y:S04]  /*3e6e0*/  STL [R1+0xccc], R7 ;  /* 0x000ccc0701007387 */ /* 0x0081e80000100800 */
[----:B0-----:R-:W3:Y:S04]  /*3e6f0*/  LDL.LU R7, [R1+0x3a4] ;  /* 0x0003a40001077983 */ /* 0x001ee80000300800 */
[----:B------:R-:W3:Y:S04]  /*3e700*/  LDL.LU R10, [R1+0x39c] ;  /* 0x00039c00010a7983 */ /* 0x000ee80000300800 */
[----:B------:R-:W3:Y:S04]  /*3e710*/  LDL.LU R85, [R1+0x398] ;  /* 0x0003980001557983 */ /* 0x000ee80000300800 */
[----:B------:R-:W-:Y:S04]  /*3e720*/  STL [R1+0xcd0], R8 ;  /* 0x000cd00801007387 */ /* 0x000fe80000100800 */
[----:B------:R-:W3:Y:S04]  /*3e730*/  LDL.LU R11, [R1+0x394] ;  /* 0x00039400010b7983 */ /* 0x000ee80000300800 */
[----:B------:R0:W-:Y:S04]  /*3e740*/  STL [R1+0xcc8], R3 ;  /* 0x000cc80301007387 */ /* 0x0001e80000100800 */
[----:B0-----:R-:W3:Y:S04]  /*3e750*/  LDL.LU R3, [R1+0x390] ;  /* 0x0003900001037983 */ /* 0x001ee80000300800 */
[----:B------:R-:W3:Y:S04]  /*3e760*/  LDL.LU R8, [R1+0x38c] ;  /* 0x00038c0001087983 */ /* 0x000ee80000300800 */
[----:B------:R0:W-:Y:S04]  /*3e770*/  STL [R1+0xcc4], R0 ;  /* 0x000cc40001007387 */ /* 0x0001e80000100800 */
[----:B0-----:R-:W3:Y:S04]  /*3e780*/  LDL.LU R0, [R1+0x388] ;  /* 0x0003880001007983 */ /* 0x001ee80000300800 */
[----:B------:R-:W3:Y:S04]  /*3e790*/  LDL.LU R9, [R1+0x384] ;  /* 0x0003840001097983 */ /* 0x000ee80000300800 */
[----:B------:R-:W3:Y:S04]  /*3e7a0*/  LDL.LU R91, [R1+0x380] ;  /* 0x00038000015b7983 */ /* 0x000ee80000300800 */
[----:B------:R-:W3:Y:S04]  /*3e7b0*/  LDL.LU R90, [R1+0x37c] ;  /* 0x00037c00015a7983 */ /* 0x000ee80000300800 */
[----:B------:R-:W3:Y:S04]  /*3e7c0*/  LDL.LU R89, [R1+0x378] ;  /* 0x0003780001597983 */ /* 0x000ee80000300800 */
[----:B--2---:R0:W-:Y:S04]  /*3e7d0*/  STS.U8 [R2+UR6+0x40800], R12 ;  /* 0x0408000c02007988 */ /* 0x0041e80008000006 */
[----:B0-----:R-:W2:Y:S04]  /*3e7e0*/  LDL.LU R12, [R1+0x368] ;  /* 0x00036800010c7983 */ /* 0x001ea80000300800 */
[----:B------:R-:W2:Y:S04]  /*3e7f0*/  LDL.LU R88, [R1+0x364] ;  /* 0x0003640001587983 */ /* 0x000ea80000300800 */
[----:B------:R0:W-:Y:S04]  /*3e800*/  STS.U8 [R2+UR6+0x40a00], R93 ;  /* 0x040a005d02007988 */ /* 0x0001e80008000006 */
[----:B------:R1:W-:Y:S04]  /*3e810*/  STS.U8 [R2+UR6+0x40c00], R6 ;  /* 0x040c000602007988 */ /* 0x0003e80008000006 */
[----:B0-----:R-:W2:Y:S04]  /*3e820*/  LDL.LU R93, [R1+0x360] ;  /* 0x00036000015d7983 */ /* 0x001ea80000300800 */
[----:B------:R-:W2:Y:S04]  /*3e830*/  LDL.LU R87, [R1+0x35c] ;  /* 0x00035c0001577983 */ /* 0x000ea80000300800 */
[----:B-1----:R-:W2:Y:S04]  /*3e840*/  LDL.LU R6, [R1+0x358] ;  /* 0x0003580001067983 */ /* 0x002ea80000300800 */
[----:B------:R0:W-:Y:S04]  /*3e850*/  STS.U8 [R2+UR6+0x40e00], R92 ;  /* 0x040e005c02007988 */ /* 0x0001e80008000006 */
[----:B0-----:R-:W2:Y:S04]  /*3e860*/  LDL.LU R92, [R1+0x354] ;  /* 0x00035400015c7983 */ /* 0x001ea80000300800 */
[----:B------:R0:W-:Y:S04]  /*3e870*/  STS.U8 [R2+UR6+0x41000], R86 ;  /* 0x0410005602007988 */ /* 0x0001e80008000006 */
[----:B------:R-:W-:Y:S04]  /*3e880*/  STS.U8 [R2+UR6+0x41200], R78 ;  /* 0x0412004e02007988 */ /* 0x000fe80008000006 */
[----:B------:R-:W-:Y:S04]  /*3e890*/  STS.U8 [R2+UR6+0x41400], R79 ;  /* 0x0414004f02007988 */ /* 0x000fe80008000006 */
[----:B------:R-:W-:Y:S04]  /*3e8a0*/  STS.U8 [R2+UR6+0x41600], R80 ;  /* 0x0416005002007988 */ /* 0x000fe80008000006 */
[----:B------:R-:W-:Y:S04]  /*3e8b0*/  STS.U8 [R2+UR6+0x41800], R81 ;  /* 0x0418005102007988 */ /* 0x000fe80008000006 */
[----:B------:R-:W-:Y:S04]  /*3e8c0*/  STS.U8 [R2+UR6+0x41a00], R82 ;  /* 0x041a005202007988 */ /* 0x000fe80008000006 */
[----:B------:R-:W-:Y:S04]  /*3e8d0*/  STS.U8 [R2+UR6+0x41c00], R83 ;  /* 0x041c005302007988 */ /* 0x000fe80008000006 */
[----:B----4-:R-:W-:Y:S04]  /*3e8e0*/  STS.U8 [R2+UR6+0x41e00], R84 ;  /* 0x041e005402007988 */ /* 0x010fe80008000006 */
[----:B0-----:R-:W4:Y:S04]  /*3e8f0*/  LDL.LU R86, [R1+0x350] ;  /* 0x0003500001567983 */ /* 0x001f280000300800 */
[----:B------:R-:W-:Y:S04]  /*3e900*/  STS.U8 [R2+UR6+0x42000], R14 ;  /* 0x0420000e02007988 */ /* 0x000fe80008000006 */
[----:B---3--:R-:W-:Y:S04]  /*3e910*/  STS.U8 [R2+UR6+0x42200], R7 ;  /* 0x0422000702007988 */ /* 0x008fe80008000006 */
[----:B------:R-:W-:Y:S04]  /*3e920*/  STS.U8 [R2+UR6+0x42400], R10 ;  /* 0x0424000a02007988 */ /* 0x000fe80008000006 */
[----:B------:R-:W-:Y:S04]  /*3e930*/  STS.U8 [R2+UR6+0x42600], R85 ;  /* 0x0426005502007988 */ /* 0x000fe80008000006 */
[----:B------:R-:W-:Y:S04]  /*3e940*/  STS.U8 [R2+UR6+0x42800], R11 ;  /* 0x0428000b02007988 */ /* 0x000fe80008000006 */
[----:B------:R0:W-:Y:S04]  /*3e950*/  STS.U8 [R2+UR6+0x42a00], R3 ;  /* 0x042a000302007988 */ /* 0x0001e80008000006 */
[----:B------:R-:W-:Y:S01]  /*3e960*/  STS.U8 [R2+UR6+0x42c00], R8 ;  /* 0x042c000802007988 */ /* 0x000fe20008000006 */
[----:B0-----:R-:W-:-:S03]  /*3e970*/  LOP3.LUT R3, R2, 0x10, RZ, 0x3c, !PT ;  /* 0x0000001002037812 */ /* 0x001fc600078e3cff */
[----:B------:R-:W-:Y:S04]  /*3e980*/  STS.U8 [R2+UR6+0x42e00], R0 ;  /* 0x042e000002007988 */ /* 0x000fe80008000006 */
[----:B------:R-:W-:Y:S04]  /*3e990*/  STS.U8 [R2+UR6+0x43000], R9 ;  /* 0x0430000902007988 */ /* 0x000fe80008000006 */
[----:B------:R-:W-:Y:S04]  /*3e9a0*/  STS.U8 [R2+UR6+0x43200], R91 ;  /* 0x0432005b02007988 */ /* 0x000fe80008000006 */
[----:B------:R-:W-:Y:S04]  /*3e9b0*/  STS.U8 [R2+UR6+0x43400], R90 ;  /* 0x0434005a02007988 */ /* 0x000fe80008000006 */
[----:B------:R-:W-:Y:S04]  /*3e9c0*/  STS.U8 [R2+UR6+0x43600], R89 ;  /* 0x0436005902007988 */ /* 0x000fe80008000006 */
[----:B--2---:R0:W-:Y:S04]  /*3e9d0*/  STS.U8 [R2+UR6+0x43800], R12 ;  /* 0x0438000c02007988 */ /* 0x0041e80008000006 */
[----:B------:R-:W-:Y:S04]  /*3e9e0*/  STS.U8 [R2+UR6+0x43a00], R88 ;  /* 0x043a005802007988 */ /* 0x000fe80008000006 */
[----:B0-----:R-:W2:Y:S04]  /*3e9f0*/  LDL.LU R12, [R1+0x34c] ;  /* 0x00034c00010c7983 */ /* 0x001ea80000300800 */
[----:B------:R0:W-:Y:S04]  /*3ea00*/  STS.U8 [R2+UR6+0x43c00], R93 ;  /* 0x043c005d02007988 */ /* 0x0001e80008000006 */
[----:B------:R-:W-:Y:S04]  /*3ea10*/  STS.U8 [R2+UR6+0x43e00], R87 ;  /* 0x043e005702007988 */ /* 0x000fe80008000006 */
[----:B------:R1:W-:Y:S04]  /*3ea20*/  STS.U8 [R3+UR6+0x40080], R6 ;  /* 0x0400800603007988 */ /* 0x0003e80008000006 */
[----:B0-----:R-:W3:Y:S04]  /*3ea30*/  LDL.LU R93, [R1+0x348] ;  /* 0x00034800015d7983 */ /* 0x001ee80000300800 */
[----:B-1----:R-:W3:Y:S04]  /*3ea40*/  LDL.LU R6, [R1+0x340] ;  /* 0x0003400001067983 */ /* 0x002ee80000300800 */
[----:B------:R0:W-:Y:S04]  /*3ea50*/  STS.U8 [R3+UR6+0x40280], R92 ;  /* 0x0402805c03007988 */ /* 0x0001e80008000006 */
[----:B0-----:R-:W3:Y:S04]  /*3ea60*/  LDL.LU R92, [R1+0x33c] ;  /* 0x00033c00015c7983 */ /* 0x001ee80000300800 */
[----:B------:R-:W3:Y:S04]  /*3ea70*/  LDL.LU R73, [R1+0x338] ;  /* 0x0003380001497983 */ /* 0x000ee80000300800 */
        /* <DEDUP_REMOVED lines=21> */
[----:B----4-:R-:W-:Y:S04]  /*3ebd0*/  STS.U8 [R3+UR6+0x40480], R86 ;  /* 0x0404805603007988 */ /* 0x010fe80008000006 */
[----:B--2---:R0:W-:Y:S04]  /*3ebe0*/  STS.U8 [R3+UR6+0x40680], R12 ;  /* 0x0406800c03007988 */ /* 0x0041e80008000006 */
[----:B0-----:R-:W2:Y:S04]  /*3ebf0*/  LDL.LU R12, [R1+0x2b4] ;  /* 0x0002b400010c7983 */ /* 0x001ea80000300800 */
[----:B------:R-:W4:Y:S04]  /*3ec00*/  LDL.LU R86, [R1+0x2b0] ;  /* 0x0002b00001567983 */ /* 0x000f280000300800 */
[----:B---3--:R0:W-:Y:S04]  /*3ec10*/  STS.U8 [R3+UR6+0x40880], R93 ;  /* 0x0408805d03007988 */ /* 0x0081e80008000006 */
[----:B------:R1:W-:Y:S04]  /*3ec20*/  STS.U8 [R3+UR6+0x40a80], R6 ;  /* 0x040a800603007988 */ /* 0x0003e80008000006 */
[----:B0-----:R-:W3:Y:S04]  /*3ec30*/  LDL.LU R93, [R1+0x2ac] ;  /* 0x0002ac00015d7983 */ /* 0x001ee80000300800 */
[----:B-1----:R-:W3:Y:S01]  /*3ec40*/  LDL.LU R6, [R1+0x298] ;  /* 0x0002980001067983 */ /* 0x002ee20000300800 */
[----:B------:R-:W-:-:S03]  /*3ec50*/  LOP3.LUT R4, R2, 0x20, RZ, 0x3c, !PT ;  /* 0x0000002002047812 */ /* 0x000fc600078e3cff */
[----:B------:R0:W-:Y:S04]  /*3ec60*/  STS.U8 [R3+UR6+0x40c80], R92 ;  /* 0x040c805c03007988 */ /* 0x0001e80008000006 */
[----:B------:R-:W-:Y:S04]  /*3ec70*/  STS.U8 [R3+UR6+0x40e80], R73 ;  /* 0x040e804903007988 */ /* 0x000fe80008000006 */
[----:B------:R-:W-:Y:S04]  /*3ec80*/  STS.U8 [R3+UR6+0x41080], R77 ;  /* 0x0410804d03007988 */ /* 0x000fe80008000006 */
[----:B------:R-:W-:Y:S04]  /*3ec90*/  STS.U8 [R3+UR6+0x41280], R78 ;  /* 0x0412804e03007988 */ /* 0x000fe80008000006 */
[----:B------:R-:W-:Y:S04]  /*3eca0*/  STS.U8 [R3+UR6+0x41480], R79 ;  /* 0x0414804f03007988 */ /* 0x000fe80008000006 */
[----:B------:R-:W-:Y:S04]  /*3ecb0*/  STS.U8 [R3+UR6+0x41680], R80 ;  /* 0x0416805003007988 */ /* 0x000fe80008000006 */
[----:B------:R-:W-:Y:S04]  /*3ecc0*/  STS.U8 [R3+UR6+0x41880], R81 ;  /* 0x0418805103007988 */ /* 0x000fe80008000006 */
[----:B------:R-:W-:Y:S04]  /*3ecd0*/  STS.U8 [R3+UR6+0x41a80], R82 ;  /* 0x041a805203007988 */ /* 0x000fe80008000006 */
[----:B0-----:R-:W3:Y:S04]  /*3ece0*/  LDL.LU R92, [R1+0x29c] ;  /* 0x00029c00015c7983 */ /* 0x001ee80000300800 */
[----:B------:R-:W-:Y:S04]  /*3ecf0*/  STS.U8 [R3+UR6+0x41c80], R83 ;  /* 0x041c805303007988 */ /* 0x000fe80008000006 */
        /* <DEDUP_REMOVED lines=14> */
[----:B--2---:R0:W-:Y:S04]  /*3ede0*/  STS.U8 [R3+UR6+0x43a80], R12 ;  /* 0x043a800c03007988 */ /* 0x0041e80008000006 */
[----:B----4-:R-:W-:Y:S04]  /*3edf0*/  STS.U8 [R3+UR6+0x43c80], R86 ;  /* 0x043c805603007988 */ /* 0x010fe80008000006 */
[----:B0-----:R-:W2:Y:S04]  /*3ee00*/  LDL.LU R12, [R1+0x294] ;  /* 0x00029400010c7983 */ /* 0x001ea80000300800 */
[----:B------:R-:W-:Y:S04]  /*3ee10*/  STL [R1+0x3bd4], R3 ;  /* 0x003bd40301007387 */ /* 0x000fe80000100800 */
[----:B---3--:R-:W-:Y:S04]  /*3ee20*/  STS.U8 [R3+UR6+0x43e80], R93 ;  /* 0x043e805d03007988 */ /* 0x008fe80008000006 */
[----:B------:R0:W-:Y:S04]  /*3ee30*/  STS.U8 [R4+UR6+0x40300], R6 ;  /* 0x0403000604007988 */ /* 0x0001e80008000006 */
[----:B0-----:R-:W3:Y:S04]  /*3ee40*/  LDL.LU R6, [R1+0x28c] ;  /* 0x00028c0001067983 */ /* 0x001ee80000300800 */
        /* <DEDUP_REMOVED lines=26> */
[----:B------:R0:W-:Y:S04]  /*3eff0*/  STS.U8 [R4+UR6+0x40100], R92 ;  /* 0x0401005c04007988 */ /* 0x0001e80008000006 */
[----:B0-----:R-:W4:Y:S04]  /*3f000*/  LDL.LU R92, [R1+0x20c] ;  /* 0x00020c00015c7983 */ /* 0x001f280000300800 */
[----:B--2---:R0:W-:Y:S04]  /*3f010*/  STS.U8 [R4+UR6+0x40500], R12 ;  /* 0x0405000c04007988 */ /* 0x0041e80008000006 */
[----:B0-----:R-:W2:Y:S04]  /*3f020*/  LDL.LU R12, [R1+0x208] ;  /* 0x00020800010c7983 */ /* 0x001ea80000300800 */
[----:B---3--:R0:W-:Y:S04]  /*3f030*/  STS.U8 [R4+UR6+0x40700], R6 ;  /* 0x0407000604007988 */ /* 0x0081e80008000006 */
[----:B----4-:R1:W-:Y:S04]  /*3f040*/  STS.U8 [R4+UR6+0x40900], R71 ;  /* 0x0409004704007988 */ /* 0x0103e80008000006 */
[----:B0-----:R-:W3:Y:S04]  /*3f050*/  LDL.LU R6, [R1+0x200] ;  /* 0x0002000001067983 */ /* 0x001ee80000300800 */
[----:B------:R-:W-:Y:S04]  /*3f060*/  STL [R1+0x36a4], R4 ;  /* 0x0036a40401007387 */ /* 0x000fe80000100800 */
[----:B------:R-:W4:Y:S04]  /*3f070*/  LDL.LU R70, [R1+0x1fc] ;  /* 0x0001fc0001467983 */ /* 0x000f280000300800 */
[----:B------:R0:W-:Y:S04]  /*3f080*/  STS.U8 [R4+UR6+0x40b00], R72 ;  /* 0x040b004804007988 */ /* 0x0001e80008000006 */
[----:B-1----:R-:W4:Y:S04]  /*3f090*/  LDL.LU R71, [R1+0x1f8] ;  /* 0x0001f80001477983 */ /* 0x002f280000300800 */
[----:B------:R1:W-:Y:S04]  /*3f0a0*/  STS.U8 [R4+UR6+0x40d00], R73 ;  /* 0x040d004904007988 */ /* 0x0003e80008000006 */
[----:B------:R0:W-:Y:S04]  /*3f0b0*/  STS.U8 [R4+UR6+0x40f00], R77 ;  /* 0x040f004d04007988 */ /* 0x0001e80008000006 */
[----:B------:R0:W-:Y:S04]  /*3f0c0*/  STS.U8 [R4+UR6+0x41100], R78 ;  /* 0x0411004e04007988 */ /* 0x0001e80008000006 */
[----:B------:R1:W-:Y:S04]  /*3f0d0*/  STS.U8 [R4+UR6+0x41300], R79 ;  /* 0x0413004f04007988 */ /* 0x0003e80008000006 */
[----:B------:R1:W-:Y:S04]  /*3f0e0*/  STS.U8 [R4+UR6+0x41500], R80 ;  /* 0x0415005004007988 */ /* 0x0003e80008000006 */
[----:B0-----:R-:W4:Y:S04]  /*3f0f0*/  LDL.LU R72, [R1+0x1f4] ;  /* 0x0001f40001487983 */ /* 0x001f280000300800 */
[----:B-1----:R-:W4:Y:S04]  /*3f100*/  LDL.LU R73, [R1+0x1f0] ;  /* 0x0001f00001497983 */ /* 0x002f280000300800 */
[----:B------:R-:W4:Y:S04]  /*3f110*/  LDL.LU R77, [R1+0x1ec] ;  /* 0x0001ec00014d7983 */ /* 0x000f280000300800 */
[----:B------:R-:W4:Y:S04]  /*3f120*/  LDL.LU R78, [R1+0x1e8] ;  /* 0x0001e800014e7983 */ /* 0x000f280000300800 */
[----:B------:R-:W4:Y:S04]  /*3f130*/  LDL.LU R79, [R1+0x1e0] ;  /* 0x0001e000014f7983 */ /* 0x000f280000300800 */
[----:B------:R0:W-:Y:S04]  /*3f140*/  STS.U8 [R4+UR6+0x41700], R81 ;  /* 0x0417005104007988 */ /* 0x0001e80008000006 */
[----:B------:R-:W4:Y:S04]  /*3f150*/  LDL.LU R80, [R1+0x1d8] ;  /* 0x0001d80001507983 */ /* 0x000f280000300800 */
[----:B------:R1:W-:Y:S04]  /*3f160*/  STS.U8 [R4+UR6+0x41900], R82 ;  /* 0x0419005204007988 */ /* 0x0003e80008000006 */
[----:B------:R1:W-:Y:S04]  /*3f170*/  STS.U8 [R4+UR6+0x41b00], R83 ;  /* 0x041b005304007988 */ /* 0x0003e80008000006 */
[----:B------:R1:W-:Y:S04]  /*3f180*/  STS.U8 [R4+UR6+0x41d00], R84 ;  /* 0x041d005404007988 */ /* 0x0003e80008000006 */
[----:B0-----:R-:W4:Y:S04]  /*3f190*/  LDL.LU R81, [R1+0x1d4] ;  /* 0x0001d40001517983 */ /* 0x001f280000300800 */
[----:B-1----:R-:W4:Y:S04]  /*3f1a0*/  LDL.LU R82, [R1+0x1cc] ;  /* 0x0001cc0001527983 */ /* 0x002f280000300800 */
[----:B------:R-:W4:Y:S04]  /*3f1b0*/  LDL.LU R83, [R1+0x1c8] ;  /* 0x0001c80001537983 */ /* 0x000f280000300800 */
[----:B------:R-:W4:Y:S04]  /*3f1c0*/  LDL.LU R84, [R1+0x1c0] ;  /* 0x0001c00001547983 */ /* 0x000f280000300800 */
[----:B------:R0:W-:Y:S04]  /*3f1d0*/  STS.U8 [R4+UR6+0x41f00], R14 ;  /* 0x041f000e04007988 */ /* 0x0001e80008000006 */
        /* <DEDUP_REMOVED lines=10> */
[----:B------:R0:W-:Y:S01]  /*3f280*/  STS.U8 [R4+UR6+0x42900], R8 ;  /* 0x0429000804007988 */ /* 0x0001e20008000006 */
[----:B------:R-:W-:-:S03]  /*3f290*/  LOP3.LUT R5, R2, 0x30, RZ, 0x3c, !PT ;  /* 0x0000003002057812 */ /* 0x000fc600078e3cff */
[----:B------:R-:W4:Y:S04]  /*3f2a0*/  LDL.LU R0, [R1+0x19c] ;  /* 0x00019c0001007983 */ /* 0x000f280000300800 */
[----:B------:R1:W-:Y:S04]  /*3f2b0*/  STS.U8 [R4+UR6+0x42d00], R9 ;  /* 0x042d000904007988 */ /* 0x0003e80008000006 */
[----:B------:R0:W-:Y:S04]  /*3f2c0*/  STS.U8 [R4+UR6+0x43300], R89 ;  /* 0x0433005904007988 */ /* 0x0001e80008000006 */
[----:B------:R0:W-:Y:S04]  /*3f2d0*/  STS.U8 [R4+UR6+0x43b00], R93 ;  /* 0x043b005d04007988 */ /* 0x0001e80008000006 */
[----:B------:R-:W-:Y:S04]  /*3f2e0*/  STS.U8 [R4+UR6+0x42f00], R91 ;  /* 0x042f005b04007988 */ /* 0x000fe80008000006 */
[----:B------:R-:W-:Y:S04]  /*3f2f0*/  STS.U8 [R4+UR6+0x43100], R90 ;  /* 0x0431005a04007988 */ /* 0x000fe80008000006 */
[----:B0-----:R-:W4:Y:S04]  /*3f300*/  LDL.LU R8, [R1+0x198] ;  /* 0x0001980001087983 */ /* 0x001f280000300800 */
[----:B------:R-:W-:Y:S04]  /*3f310*/  STS.U8 [R4+UR6+0x43500], R88 ;  /* 0x0435005804007988 */ /* 0x000fe80008000006 */
[----:B------:R-:W-:Y:S04]  /*3f320*/  STS.U8 [R4+UR6+0x43700], R87 ;  /* 0x0437005704007988 */ /* 0x000fe80008000006 */
[----:B-1----:R-:W4:Y:S04]  /*3f330*/  LDL.LU R9, [R1+0x194] ;  /* 0x0001940001097983 */ /* 0x002f280000300800 */
[----:B------:R-:W4:Y:S04]  /*3f340*/  LDL.LU R89, [R1+0x190] ;  /* 0x0001900001597983 */ /* 0x000f280000300800 */
[----:B------:R-:W-:Y:S04]  /*3f350*/  STS.U8 [R4+UR6+0x43900], R86 ;  /* 0x0439005604007988 */ /* 0x000fe80008000006 */
[----:B------:R-:W-:Y:S04]  /*3f360*/  STS.U8 [R4+UR6+0x43d00], R92 ;  /* 0x043d005c04007988 */ /* 0x000fe80008000006 */
[----:B------:R-:W4:Y:S04]  /*3f370*/  LDL.LU R93, [R1+0x184] ;  /* 0x00018400015d7983 */ /* 0x000f280000300800 */
[----:B--2---:R0:W-:Y:S04]  /*3f380*/  STS.U8 [R4+UR6+0x43f00], R12 ;  /* 0x043f000c04007988 */ /* 0x0041e80008000006 */
[----:B0-----:R-:W2:Y:S04]  /*3f390*/  LDL.LU R12, [R1+0x180] ;  /* 0x00018000010c7983 */ /* 0x001ea80000300800 */
[----:B---3--:R0:W-:Y:S04]  /*3f3a0*/  STS.U8 [R5+UR6+0x40180], R6 ;  /* 0x0401800605007988 */ /* 0x0081e80008000006 */
[----:B----4-:R1:W-:Y:S04]  /*3f3b0*/  STS.U8 [R5+UR6+0x40380], R70 ;  /* 0x0403804605007988 */ /* 0x0103e80008000006 */
[----:B------:R3:W-:Y:S04]  /*3f3c0*/  STS.U8 [R5+UR6+0x40580], R71 ;  /* 0x0405804705007988 */ /* 0x0007e80008000006 */
        /* <DEDUP_REMOVED lines=8> */
[----:B-1----:R-:W4:Y:S04]  /*3f450*/  LDL.LU R70, [R1+0x3d74] ;  /* 0x003d740001467983 */ /* 0x002f280000300800 */
[----:B---3--:R-:W3:Y:S04]  /*3f460*/  LDL.LU R71, [R1+0x3d70] ;  /* 0x003d700001477983 */ /* 0x008ee80000300800 */
[----:B------:R0:W-:Y:S04]  /*3f470*/  STS.U8 [R5+UR6+0x40780], R72 ;  /* 0x0407804805007988 */ /* 0x0001e80008000006 */
[----:B------:R1:W-:Y:S04]  /*3f480*/  STS.U8 [R5+UR6+0x40980], R73 ;  /* 0x0409804905007988 */ /* 0x0003e80008000006 */
[----:B------:R0:W-:Y:S04]  /*3f490*/  STS.U8 [R5+UR6+0x40b80], R77 ;  /* 0x040b804d05007988 */ /* 0x0001e80008000006 */
[----:B------:R0:W-:Y:S04]  /*3f4a0*/  STS.U8 [R5+UR6+0x40d80], R78 ;  /* 0x040d804e05007988 */ /* 0x0001e80008000006 */
[----:B------:R1:W-:Y:S04]  /*3f4b0*/  STS.U8 [R5+UR6+0x40f80], R79 ;  /* 0x040f804f05007988 */ /* 0x0003e80008000006 */
[----:B------:R1:W-:Y:S04]  /*3f4c0*/  STS.U8 [R5+UR6+0x41180], R80 ;  /* 0x0411805005007988 */ /* 0x0003e80008000006 */
[----:B0-----:R-:W3:Y:S04]  /*3f4d0*/  LDL.LU R72, [R1+0x3d6c] ;  /* 0x003d6c0001487983 */ /* 0x001ee80000300800 */
[----:B-1----:R-:W3:Y:S04]  /*3f4e0*/  LDL.LU R73, [R1+0x3d68] ;  /* 0x003d680001497983 */ /* 0x002ee80000300800 */
[----:B------:R-:W3:Y:S04]  /*3f4f0*/  LDL.LU R77, [R1+0x3d64] ;  /* 0x003d6400014d7983 */ /* 0x000ee80000300800 */
[----:B------:R-:W3:Y:S04]  /*3f500*/  LDL.LU R78, [R1+0x3d60] ;  /* 0x003d6000014e7983 */ /* 0x000ee80000300800 */
[----:B------:R-:W3:Y:S04]  /*3f510*/  LDL.LU R79, [R1+0x3d5c] ;  /* 0x003d5c00014f7983 */ /* 0x000ee80000300800 */
[----:B------:R-:W3:Y:S04]  /*3f520*/  LDL.LU R80, [R1+0x3d58] ;  /* 0x003d580001507983 */ /* 0x000ee80000300800 */
        /* <DEDUP_REMOVED lines=28> */
[----:B--2---:R0:W-:Y:S04]  /*3f6f0*/  STS.U8 [R5+UR6+0x42f80], R12 ;  /* 0x042f800c05007988 */ /* 0x0041e80008000006 */
[----:B0-----:R-:W2:Y:S04]  /*3f700*/  LDL.LU R12, [R1+0x3d1c] ;  /* 0x003d1c00010c7983 */ /* 0x001ea80000300800 */
[----:B----4-:R0:W-:Y:S04]  /*3f710*/  STS.U8 [R5+UR6+0x43180], R6 ;  /* 0x0431800605007988 */ /* 0x0101e80008000006 */
[----:B------:R1:W-:Y:S04]  /*3f720*/  STS.U8 [R5+UR6+0x43d80], R86 ;  /* 0x043d805605007988 */ /* 0x0003e80008000006 */
[----:B------:R4:W-:Y:S04]  /*3f730*/  STS.U8 [R5+UR6+0x43f80], R92 ;  /* 0x043f805c05007988 */ /* 0x0009e80008000006 */
[----:B0-----:R-:W2:Y:S04]  /*3f740*/  LDL.LU R6, [R1+0x3d18] ;  /* 0x003d180001067983 */ /* 0x001ea80000300800 */
[----:B-1----:R-:W2:Y:S04]  /*3f750*/  LDL.LU R86, [R1+0x41c] ;  /* 0x00041c0001567983 */ /* 0x002ea80000300800 */
[----:B----4-:R-:W4:Y:S04]  /*3f760*/  LDL.LU R92, [R1+0x414] ;  /* 0x00041400015c7983 */ /* 0x010f280000300800 */
        /* <DEDUP_REMOVED lines=50> */
[----:B------:R0:W-:Y:S04]  /*3fa90*/  STS.U8 [R5+UR6+0x43380], R2 ;  /* 0x0433800205007988 */ /* 0x0001e80008000006 */
[----:B------:R-:W-:Y:S04]  /*3faa0*/  STL [R1+0x3750], R61 ;  /* 0x0037503d01007387 */ /* 0x000fe80000100800 */
[----:B------:R-:W-:Y:S04]  /*3fab0*/  STL [R1+0x3c20], R61 ;  /* 0x003c203d01007387 */ /* 0x000fe80000100800 */
[----:B------:R-:W-:Y:S04]  /*3fac0*/  STL [R1+0x3c24], R60 ;  /* 0x003c243c01007387 */ /* 0x000fe80000100800 */
[----:B------:R-:W-:Y:S04]  /*3fad0*/  STL [R1+0x3cc0], R57 ;  /* 0x003cc03901007387 */ /* 0x000fe80000100800 */
[----:B------:R-:W-:Y:S04]  /*3fae0*/  STL [R1+0x3cd8], R57 ;  /* 0x003cd83901007387 */ /* 0x000fe80000100800 */
[----:B------:R-:W-:Y:S01]  /*3faf0*/  STL [R1+0x3cf8], R57 ;  /* 0x003cf83901007387 */ /* 0x000fe20000100800 */
[----:B0-----:R-:W0:Y:S03]  /*3fb00*/  S2R R2, SR_TID.X ;  /* 0x0000000000027919 */ /* 0x001e260000002100 */
        /* <DEDUP_REMOVED lines=30> */
[----:B0-----:R-:W-:-:S03]  /*3fcf0*/  LOP3.LUT R2, R2, 0x7f, RZ, 0xc0, !PT ;  /* 0x0000007f02027812 */ /* 0x001fc600078ec0ff */
[----:B------:R-:W-:Y:S04]  /*3fd00*/  STL [R1+0x3ce0], R25 ;  /* 0x003ce01901007387 */ /* 0x000fe80000100800 */
[----:B------:R-:W-:Y:S04]  /*3fd10*/  STS.U8 [R5+UR6+0x43580], R91 ;  /* 0x0435805b05007988 */ /* 0x000fe80008000006 */
[----:B------:R-:W-:Y:S04]  /*3fd20*/  STS.U8 [R5+UR6+0x43780], R90 ;  /* 0x0437805a05007988 */ /* 0x000fe80008000006 */
[----:B------:R-:W-:Y:S04]  /*3fd30*/  STS.U8 [R5+UR6+0x43980], R88 ;  /* 0x0439805805007988 */ /* 0x000fe80008000006 */
[----:B------:R-:W-:Y:S04]  /*3fd40*/  STS.U8 [R5+UR6+0x43b80], R87 ;  /* 0x043b805705007988 */ /* 0x000fe80008000006 */
[----:B------:R-:W-:Y:S04]  /*3fd50*/  STL [R1+0x3ce4], R24 ;  /* 0x003ce41801007387 */ /* 0x000fe80000100800 */
[----:B------:R-:W-:Y:S04]  /*3fd60*/  STL [R1+0x3ce8], R23 ;  /* 0x003ce81701007387 */ /* 0x000fe80000100800 */
[----:B------:R0:W-:Y:S04]  /*3fd70*/  STS.U8 [R2+UR6+0x18400], R13 ;  /* 0x0184000d02007988 */ /* 0x0001e80008000006 */
[----:B0-----:R-:W3:Y:S04]  /*3fd80*/  LDL.LU R13, [R1+0x698] ;  /* 0x00069800010d7983 */ /* 0x001ee80000300800 */
[----:B------:R-:W-:Y:S04]  /*3fd90*/  STS.U8 [R2+UR6+0x18000], R16 ;  /* 0x0180001002007988 */ /* 0x000fe80008000006 */
[----:B------:R-:W-:Y:S04]  /*3fda0*/  STL [R1+0x3754], R75 ;  /* 0x0037544b01007387 */ /* 0x000fe80000100800 */
[----:B------:R-:W-:Y:S04]  /*3fdb0*/  STL [R1+0x3cf0], R75 ;  /* 0x003cf04b01007387 */ /* 0x000fe80000100800 */
[----:B------:R-:W-:Y:S04]  /*3fdc0*/  STS.U8 [R2+UR6+0x7c00], R19 ;  /* 0x007c001302007988 */ /* 0x000fe80008000006 */
[----:B------:R-:W-:Y:S04]  /*3fdd0*/  STS.U8 [R2+UR6+0xf800], R20 ;  /* 0x00f8001402007988 */ /* 0x000fe80008000006 */
[----:B------:R-:W-:Y:S04]  /*3fde0*/  STS.U8 [R2+UR6+0xf400], R22 ;  /* 0x00f4001602007988 */ /* 0x000fe80008000006 */
[----:B------:R-:W-:Y:S04]  /*3fdf0*/  STS.U8 [R2+UR6+0xfc00], R18 ;  /* 0x00fc001202007988 */ /* 0x000fe80008000006 */
[----:B------:R-:W-:Y:S04]  /*3fe00*/  STS.U8 [R2+UR6+0x7800], R21 ;  /* 0x0078001502007988 */ /* 0x000fe80008000006 */
[----:B------:R0:W-:Y:S04]  /*3fe10*/  STS.U8 [R2+UR6+0x10400], R15 ;  /* 0x0104000f02007988 */ /* 0x0001e80008000006 */
[----:B------:R-:W-:Y:S04]  /*3fe20*/  STS.U8 [R2+UR6+0xe400], R30 ;  /* 0x00e4001e02007988 */ /* 0x000fe80008000006 */
[----:B------:R-:W-:Y:S04]  /*3fe30*/  STS.U8 [R2+UR6], R84 ;  /* 0x0000005402007988 */ /* 0x000fe80008000006 */
[----:B------:R-:W-:Y:S04]  /*3fe40*/  STS.U8 [R2+UR6+0x8000], R83 ;  /* 0x0080005302007988 */ /* 0x000fe80008000006 */
[----:B------:R-:W-:Y:S04]  /*3fe50*/  STS.U8 [R2+UR6+0x400], R82 ;  /* 0x0004005202007988 */ /* 0x000fe80008000006 */
[----:B------:R-:W-:Y:S01]  /*3fe60*/  STS.U8 [R2+UR6+0x8400], R81 ;  /* 0x0084005102007988 */ /* 0x000fe20008000006 */
[----:B0-----:R-:W-:-:S03]  /*3fe70*/  PRMT R15, RZ, 0x7610, R15 ;  /* 0x00007610ff0f7816 */ /* 0x001fc6000000000f */
        /* <DEDUP_REMOVED lines=54> */
[----:B------:R4:W-:Y:S04]  /*401e0*/  STS.U8 [R2+UR6+0x10000], R17 ;  /* 0x0100001102007988 */ /* 0x0009e80008000006 */
[----:B------:R-:W-:Y:S04]  /*401f0*/  STS.U8 [R2+UR6+0x10800], R75 ;  /* 0x0108004b02007988 */ /* 0x000fe80008000006 */
[----:B------:R-:W-:Y:S04]  /*40200*/  STS.U8 [R2+UR6+0x18800], R74 ;  /* 0x0188004a02007988 */ /* 0x000fe80008000006 */
[----:B------:R-:W-:Y:S01]  /*40210*/  STS.U8 [R2+UR6+0x10c00], R76 ;  /* 0x010c004c02007988 */ /* 0x000fe20008000006 */
[----:B------:R-:W-:-:S02]  /*40220*/  PRMT R7, RZ, 0x7610, R7 ;  /* 0x00007610ff077816 */ /* 0x000fc40000000007 */
[----:B--2---:R-:W-:Y:S02]  /*40230*/  SEL R16, R12, R86, !P4 ;  /* 0x000000560c107207 */ /* 0x004fe40006000000 */
[----:B------:R-:W2:Y:S04]  /*40240*/  LDL.LU R86, [R1+0x40c] ;  /* 0x00040c0001567983 */ /* 0x000ea80000300800 */
[----:B------:R-:W-:Y:S04]  /*40250*/  STL [R1+0x3758], R74 ;  /* 0x0037584a01007387 */ /* 0x000fe80000100800 */
[----:B------:R-:W-:Y:S01]  /*40260*/  STL [R1+0x3cf4], R74 ;  /* 0x003cf44a01007387 */ /* 0x000fe20000100800 */
[----:B------:R-:W-:Y:S01]  /*40270*/  IMAD R16, R16, UR4, RZ ;  /* 0x0000000410107c24 */ /* 0x000fe2000f8e02ff */
[----:B----4-:R-:W-:Y:S01]  /*40280*/  SEL R17, R12, R92, !P4 ;  /* 0x0000005c0c117207 */ /* 0x010fe20006000000 */
[----:B------:R-:W0:Y:S03]  /*40290*/  LDCU UR4, c[0x0][0x3b0] ;  /* 0x00007600ff0477ac */ /* 0x000e260008000800 */
[----:B------:R-:W-:Y:S01]  /*402a0*/  SHF.R.S32.HI R18, RZ, 0x1f, R16 ;  /* 0x0000001fff127819 */ /* 0x000fe20000011410 */
[----:B---3--:R-:W-:Y:S01]  /*402b0*/  @!P2 IMAD.MOV R13, RZ, RZ, -R13 ;  /* 0x000000ffff0da224 */ /* 0x008fe200078e0a0d */
[----:B------:R-:W-:-:S02]  /*402c0*/  IADD3 R19, P2, PT, R0, R9, RZ ;  /* 0x0000000900137210 */ /* 0x000fc40007f5e0ff */
[----:B------:R-:W3:Y:S04]  /*402d0*/  LDL.LU R0, [R1+0x3d14] ;  /* 0x003d140001007983 */ /* 0x000ee80000300800 */
[----:B------:R-:W4:Y:S04]  /*402e0*/  LDL.LU R87, [R1+0x408] ;  /* 0x0004080001577983 */ /* 0x000f280000300800 */
[----:B------:R-:W-:Y:S04]  /*402f0*/  STL [R1+0x375c], R76 ;  /* 0x00375c4c01007387 */ /* 0x000fe80000100800 */
[----:B------:R-:W-:Y:S04]  /*40300*/  STL [R1+0x23dc], R19 ;  /* 0x0023dc1301007387 */ /* 0x000fe80000100800 */
[----:B------:R-:W-:Y:S04]  /*40310*/  STL [R1+0x376c], R76 ;  /* 0x00376c4c01007387 */ /* 0x000fe80000100800 */
[----:B------:R-:W-:Y:S01]  /*40320*/  STL [R1+0x3784], R76 ;  /* 0x0037844c01007387 */ /* 0x000fe20000100800 */
[----:B------:R-:W-:-:S03]  /*40330*/  IMAD.X R20, R85, 0x1, R11, P2 ;  /* 0x0000000155147824 */ /* 0x000fc600010e060b */
[----:B------:R-:W-:Y:S04]  /*40340*/  STL [R1+0x3cfc], R76 ;  /* 0x003cfc4c01007387 */ /* 0x000fe80000100800 */
[----:B------:R-:W-:Y:S04]  /*40350*/  STL [R1+0x3760], R85 ;  /* 0x0037605501007387 */ /* 0x000fe80000100800 */
[----:B------:R-:W-:Y:S01]  /*40360*/  STL [R1+0x3778], R85 ;  /* 0x0037785501007387 */ /* 0x000fe20000100800 */
[----:B------:R-:W-:-:S03]  /*40370*/  IADD3 R22, P2, PT, R16, R8, RZ ;  /* 0x0000000810167210 */ /* 0x000fc60007f5e0ff */
[----:B------:R-:W-:Y:S04]  /*40380*/  STL [R1+0x37b0], R85 ;  /* 0x0037b05501007387 */ /* 0x000fe80000100800 */
[----:B------:R1:W-:Y:S01]  /*40390*/  STL [R1+0x23d8], R20 ;  /* 0x0023d81401007387 */ /* 0x0003e20000100800 */
[----:B------:R-:W-:Y:S02]  /*403a0*/  @P5 IMAD.MOV.U32 R21, RZ, RZ, R20 ;  /* 0x000000ffff155224 */ /* 0x000fe400078e0014 */
[----:B------:R-:W-:Y:S02]  /*403b0*/  IMAD.X R30, R18, 0x1, R10, P2 ;  /* 0x00000001121e7824 */ /* 0x000fe400010e060a */
[----:B-1----:R-:W-:-:S05]  /*403c0*/  @P5 IMAD.MOV.U32 R20, RZ, RZ, R19 ;  /* 0x000000ffff145224 */ /* 0x002fca00078e0013 */
[----:B------:R1:W4:Y:S02]  /*403d0*/  @P5 LDG.E.U8 R15, desc[UR16][R20.64] ;  /* 0x00000010140f5981 */ /* 0x000324000c1e1100 */
[----:B-1----:R-:W-:Y:S02]  /*403e0*/  @P0 IMAD.MOV.U32 R20, RZ, RZ, R22 ;  /* 0x000000ffff140224 */ /* 0x002fe400078e0016 */
[----:B------:R-:W-:-:S05]  /*403f0*/  @P0 IMAD.MOV.U32 R21, RZ, RZ, R30 ;  /* 0x000000ffff150224 */ /* 0x000fca00078e001e */
[----:B------:R1:W4:Y:S04]  /*40400*/  @P0 LDG.E.U8 R7, desc[UR16][R20.64] ;  /* 0x0000001014070981 */ /* 0x000328000c1e1100 */
[----:B------:R-:W-:Y:S04]  /*40410*/  STL [R1+0x37c8], R85 ;  /* 0x0037c85501007387 */ /* 0x000fe80000100800 */
[----:B------:R-:W-:Y:S04]  /*40420*/  STL [R1+0x3d00], R85 ;  /* 0x003d005501007387 */ /* 0x000fe80000100800 */
[----:B------:R-:W4:Y:S01]  /*40430*/  LDL.LU R92, [R1+0x404] ;  /* 0x00040400015c7983 */ /* 0x000f220000300800 */
[----:B------:R-:W-:Y:S01]  /*40440*/  IADD3 R34, P2, PT, R16, R9, RZ ;  /* 0x0000000910227210 */ /* 0x000fe20007f5e0ff */
[----:B------:R-:W-:-:S02]  /*40450*/  IMAD R17, R17, UR5, RZ ;  /* 0x0000000511117c24 */ /* 0x000fc4000f8e02ff */
[----:B------:R-:W-:Y:S02]  /*40460*/  STL [R1+0x181c], R22 ;  /* 0x00181c1601007387 */ /* 0x000fe40000100800 */
[----:B------:R-:W-:Y:S01]  /*40470*/  IMAD.X R36, R18, 0x1, R11, P2 ;  /* 0x0000000112247824 */ /* 0x000fe200010e060b */
[----:B------:R-:W-:Y:S02]  /*40480*/  SHF.R.S32.HI R19, RZ, 0x1f, R17 ;  /* 0x0000001fff137819 */ /* 0x000fe40000011411 */
[----:B------:R-:W-:Y:S01]  /*40490*/  IADD3 R27, P2, PT, R17, R8, RZ ;  /* 0x00000008111b7210 */ /* 0x000fe20007f5e0ff */
[----:B------:R0:W-:Y:S04]  /*404a0*/  STL [R1+0x1818], R30 ;  /* 0x0018181e01007387 */ /* 0x0001e80000100800 */
[----:B------:R-:W-:Y:S01]  /*404b0*/  STL [R1+0x1824], R34 ;  /* 0x0018242201007387 */ /* 0x000fe20000100800 */
[----:B------:R-:W-:-:S03]  /*404c0*/  PRMT R31, RZ, 0x7610, R31 ;  /* 0x00007610ff1f7816 */ /* 0x000fc6000000001f */
[----:B------:R-:W-:Y:S01]  /*404d0*/  STL [R1+0x1820], R36 ;  /* 0x0018202401007387 */ /* 0x000fe20000100800 */
[----:B-1----:R-:W-:Y:S02]  /*404e0*/  @P5 IMAD.MOV.U32 R20, RZ, RZ, R34 ;  /* 0x000000ffff145224 */ /* 0x002fe400078e0022 */
[----:B------:R-:W-:Y:S01]  /*404f0*/  @P5 IMAD.MOV.U32 R21, RZ, RZ, R36 ;  /* 0x000000ffff155224 */ /* 0x000fe200078e0024 */
[----:B------:R-:W-:Y:S01]  /*40500*/  PRMT R25, RZ, 0x7610, R25 ;  /* 0x00007610ff197816 */ /* 0x000fe20000000019 */
[----:B------:R-:W1:Y:S01]  /*40510*/  LDCU UR5, c[0x0][0x3b0] ;  /* 0x00007600ff0577ac */ /* 0x000e620008000800 */
[----:B0-----:R-:W-:Y:S02]  /*40520*/  IMAD.X R30, R19, 0x1, R10, P2 ;  /* 0x00000001131e7824 */ /* 0x001fe400010e060a */
[----:B------:R0:W4:Y:S02]  /*40530*/  @P5 LDG.E.U8 R31, desc[UR16][R20.64] ;  /* 0x00000010141f5981 */ /* 0x000124000c1e1100 */
[----:B0-----:R-:W-:-:S02]  /*40540*/  @P0 IMAD.MOV.U32 R20, RZ, RZ, R27 ;  /* 0x000000ffff140224 */ /* 0x001fc400078e001b */
[----:B------:R-:W-:-:S05]  /*40550*/  @P0 IMAD.MOV.U32 R21, RZ, RZ, R30 ;  /* 0x000000ffff150224 */ /* 0x000fca00078e001e */
[----:B------:R0:W4:Y:S01]  /*40560*/  @P0 LDG.E.U8 R25, desc[UR16][R20.64] ;  /* 0x0000001014190981 */ /* 0x000122000c1e1100 */
[----:B--2---:R-:W-:-:S03]  /*40570*/  SEL R16, R12, R86, !P4 ;  /* 0x000000560c107207 */ /* 0x004fc60006000000 */
[----:B------:R-:W2:Y:S04]  /*40580*/  LDL.LU R86, [R1+0x400] ;  /* 0x0004000001567983 */ /* 0x000ea80000300800 */
[----:B------:R-:W-:Y:S01]  /*40590*/  STL [R1+0x182c], R27 ;  /* 0x00182c1b01007387 */ /* 0x000fe20000100800 */
[----:B------:R-:W-:Y:S01]  /*405a0*/  IMAD R16, R16, UR4, RZ ;  /* 0x0000000410107c24 */ /* 0x000fe2000f8e02ff */
[----:B------:R-:W0:Y:S04]  /*405b0*/  LDCU UR4, c[0x0][0x3b0] ;  /* 0x00007600ff0477ac */ /* 0x000e280008000800 */
[----:B------:R-:W-:-:S02]  /*405c0*/  SHF.R.S32.HI R18, RZ, 0x1f, R16 ;  /* 0x0000001fff127819 */ /* 0x000fc40000011410 */
[----:B---3--:R-:W-:Y:S01]  /*405d0*/  PRMT R0, RZ, 0x7610, R0 ;  /* 0x00007610ff007816 */ /* 0x008fe20000000000 */
[----:B----4-:R3:W-:Y:S02]  /*405e0*/  STL [R1+0xcac], R7 ;  /* 0x000cac0701007387 */ /* 0x0107e40000100800 */
[----:B---3--:R-:W-:-:S05]  /*405f0*/  IADD3 R7, P2, PT, R17, R9, RZ ;  /* 0x0000000911077210 */ /* 0x008fca0007f5e0ff */
[----:B------:R-:W-:Y:S01]  /*40600*/  IMAD.X R22, R19, 0x1, R11, P2 ;  /* 0x0000000113167824 */ /* 0x000fe200010e060b */
[----:B------:R-:W-:Y:S01]  /*40610*/  IADD3 R43, P2, PT, R16, R8, RZ ;  /* 0x00000008102b7210 */ /* 0x000fe20007f5e0ff */
[----:B0-----:R-:W-:Y:S02]  /*40620*/  @P5 IMAD.MOV.U32 R20, RZ, RZ, R7 ;  /* 0x000000ffff145224 */ /* 0x001fe400078e0007 */
[----:B------:R-:W-:Y:S01]  /*40630*/  @P5 IMAD.MOV.U32 R21, RZ, RZ, R22 ;  /* 0x000000ffff155224 */ /* 0x000fe200078e0016 */
[----:B------:R0:W-:Y:S04]  /*40640*/  STL [R1+0x1828], R30 ;  /* 0x0018281e01007387 */ /* 0x0001e80000100800 */
[----:B------:R-:W-:Y:S01]  /*40650*/  STL [R1+0x1834], R7 ;  /* 0x0018340701007387 */ /* 0x000fe20000100800 */
[----:B------:R-:W-:-:S03]  /*40660*/  IMAD.X R45, R18, 0x1, R10, P2 ;  /* 0x00000001122d7824 */ /* 0x000fc600010e060a */
[----:B------:R-:W-:Y:S01]  /*40670*/  STL [R1+0x1830], R22 ;  /* 0x0018301601007387 */ /* 0x000fe20000100800 */
[----:B------:R-:W-:-:S03]  /*40680*/  IADD3 R39, P2, PT, R16, R9, RZ ;  /* 0x0000000910277210 */ /* 0x000fc60007f5e0ff */
[----:B------:R3:W4:Y:S04]  /*40690*/  @P5 LDG.E.U8 R0, desc[UR16][R20.64] ;  /* 0x0000001014005981 */ /* 0x000728000c1e1100 */
[----:B------:R-:W-:Y:S01]  /*406a0*/  STL [R1+0x184c], R43 ;  /* 0x00184c2b01007387 */ /* 0x000fe20000100800 */
[----:B------:R-:W-:-:S03]  /*406b0*/  SEL R16, R12, R92, !P4 ;  /* 0x0000005c0c107207 */ /* 0x000fc60006000000 */
[----:B------:R-:W4:Y:S01]  /*406c0*/  LDL.LU R92, [R1+0x3f8] ;  /* 0x0003f800015c7983 */ /* 0x000f220000300800 */
[----:B------:R-:W-:Y:S01]  /*406d0*/  SEL R17, R12, R87, !P4 ;  /* 0x000000570c117207 */ /* 0x000fe20006000000 */
[----:B------:R-:W-:-:S04]  /*406e0*/  IMAD.X R40, R18, 0x1, R11, P2 ;  /* 0x0000000112287824 */ /* 0x000fc800010e060b */
[----:B------:R-:W-:Y:S01]  /*406f0*/  IMAD R17, R17, UR9, RZ ;  /* 0x0000000911117c24 */ /* 0x000fe2000f8e02ff */
[----:B------:R-:W-:Y:S01]  /*40700*/  STL [R1+0x1848], R45 ;  /* 0x0018482d01007387 */ /* 0x000fe20000100800 */
[----:B-1----:R-:W-:Y:S01]  /*40710*/  IMAD R16, R16, UR5, RZ ;  /* 0x0000000510107c24 */ /* 0x002fe2000f8e02ff */
[----:B------:R-:W1:Y:S02]  /*40720*/  LDCU UR9, c[0x0][0x3b0] ;  /* 0x00007600ff0977ac */ /* 0x000e640008000800 */
[----:B------:R-:W-:Y:S02]  /*40730*/  SHF.R.S32.HI R19, RZ, 0x1f, R17 ;  /* 0x0000001fff137819 */ /* 0x000fe40000011411 */
[----:B------:R-:W-:Y:S01]  /*40740*/  IADD3 R34, P2, PT, R17, R8, RZ ;  /* 0x0000000811227210 */ /* 0x000fe20007f5e0ff */
[----:B------:R-:W-:Y:S04]  /*40750*/  STL [R1+0x1854], R39 ;  /* 0x0018542701007387 */ /* 0x000fe80000100800 */
[----:B------:R-:W-:Y:S01]  /*40760*/  STL [R1+0x1850], R40 ;  /* 0x0018502801007387 */ /* 0x000fe20000100800 */
[----:B------:R-:W-:Y:S01]  /*40770*/  IMAD.X R36, R19, 0x1, R10, P2 ;  /* 0x0000000113247824 */ /* 0x000fe200010e060a */
[----:B0-----:R-:W-:-:S02]  /*40780*/  IADD3 R30, P2, PT, R17, R9, RZ ;  /* 0x00000009111e7210 */ /* 0x001fc40007f5e0ff */
[----:B------:R-:W-:Y:S01]  /*40790*/  STL [R1+0x185c], R34 ;  /* 0x00185c2201007387 */ /* 0x000fe20000100800 */
[----:B------:R-:W-:Y:S02]  /*407a0*/  SHF.R.S32.HI R18, RZ, 0x1f, R16 ;  /* 0x0000001fff127819 */ /* 0x000fe40000011410 */
[----:B------:R-:W-:Y:S01]  /*407b0*/  PRMT R42, RZ, 0x7610, R42 ;  /* 0x00007610ff2a7816 */ /* 0x000fe2000000002a */
[----:B---3--:R-:W-:Y:S02]  /*407c0*/  @P0 IMAD.MOV.U32 R20, RZ, RZ, R43 ;  /* 0x000000ffff140224 */ /* 0x008fe400078e002b */
[----:B------:R-:W-:Y:S01]  /*407d0*/  @P0 IMAD.MOV.U32 R21, RZ, RZ, R45 ;  /* 0x000000ffff150224 */ /* 0x000fe200078e002d */
[----:B------:R-:W-:Y:S01]  /*407e0*/  PRMT R37, RZ, 0x7610, R37 ;  /* 0x00007610ff257816 */ /* 0x000fe20000000025 */
[----:B------:R-:W0:Y:S03]  /*407f0*/  LDCU UR5, c[0x0][0x3b0] ;  /* 0x00007600ff0577ac */ /* 0x000e260008000800 */
[----:B------:R3:W3:Y:S01]  /*40800*/  @P0 LDG.E.U8 R42, desc[UR16][R20.64] ;  /* 0x00000010142a0981 */ /* 0x0006e2000c1e1100 */
[----:B--2---:R-:W-:-:S03]  /*40810*/  SEL R17, R12, R86, !P4 ;  /* 0x000000560c117207 */ /* 0x004fc60006000000 */
[----:B------:R-:W2:Y:S04]  /*40820*/  LDL.LU R86, [R1+0x3f4] ;  /* 0x0003f40001567983 */ /* 0x000ea80000300800 */
[----:B------:R-:W-:Y:S04]  /*40830*/  STL [R1+0x1858], R36 ;  /* 0x0018582401007387 */ /* 0x000fe80000100800 */
[----:B------:R-:W-:Y:S04]  /*40840*/  STL [R1+0x1864], R30 ;  /* 0x0018641e01007387 */ /* 0x000fe80000100800 */
[----:B------:R0:W-:Y:S04]  /*40850*/  STL [R1+0xca8], R31 ;  /* 0x000ca81f01007387 */ /* 0x0001e80000100800 */
[----:B------:R1:W-:Y:S01]  /*40860*/  STL [R1+0xca4], R25 ;  /* 0x000ca41901007387 */ /* 0x0003e20000100800 */
[----:B0-----:R-:W-:Y:S01]  /*40870*/  IMAD.X R31, R19, 0x1, R11, P2 ;  /* 0x00000001131f7824 */ /* 0x001fe200010e060b */
[----:B-1----:R-:W-:-:S04]  /*40880*/  IADD3 R25, P2, PT, R16, R8, RZ ;  /* 0x0000000810197210 */ /* 0x002fc80007f5e0ff */
[----:B------:R-:W-:Y:S04]  /*40890*/  STL [R1+0x1860], R31 ;  /* 0x0018601f01007387 */ /* 0x000fe80000100800 */
[----:B------:R-:W-:Y:S01]  /*408a0*/  STL [R1+0x186c], R25 ;  /* 0x00186c1901007387 */ /* 0x000fe20000100800 */
[----:B------:R-:W-:-:S03]  /*408b0*/  IMAD.X R27, R18, 0x1, R10, P2 ;  /* 0x00000001121b7824 */ /* 0x000fc600010e060a */
[----:B----4-:R0:W-:Y:S02]  /*408c0*/  STL [R1+0xca0], R0 ;  /* 0x000ca00001007387 */ /* 0x0101e40000100800 */
[----:B0-----:R-:W-:Y:S02]  /*408d0*/  IADD3 R0, P2, PT, R16, R9, RZ ;  /* 0x0000000910007210 */ /* 0x001fe40007f5e0ff */
[----:B------:R-:W-:Y:S02]  /*408e0*/  SEL R16, R12, R92, !P4 ;  /* 0x0000005c0c107207 */ /* 0x000fe40006000000 */
[----:B------:R-:W4:Y:S01]  /*408f0*/  LDL.LU R92, [R1+0x3f0] ;  /* 0x0003f000015c7983 */ /* 0x000f220000300800 */
[----:B------:R-:W-:Y:S02]  /*40900*/  IMAD R17, R17, UR4, RZ ;  /* 0x0000000411117c24 */ /* 0x000fe4000f8e02ff */
[----:B------:R-:W-:Y:S02]  /*40910*/  IMAD.X R22, R18, 0x1, R11, P2 ;  /* 0x0000000112167824 */ /* 0x000fe400010e060b */
[----:B------:R-:W-:Y:S01]  /*40920*/  IMAD R16, R16, UR9, RZ ;  /* 0x0000000910107c24 */ /* 0x000fe2000f8e02ff */
[----:B------:R-:W-:Y:S01]  /*40930*/  STL [R1+0x1868], R27 ;  /* 0x0018681b01007387 */ /* 0x000fe20000100800 */
[----:B---3--:R-:W-:Y:S01]  /*40940*/  @P5 IMAD.MOV.U32 R20, RZ, RZ, R39 ;  /* 0x000000ffff145224 */ /* 0x008fe200078e0027 */
[----:B------:R-:W-:-:S02]  /*40950*/  SHF.R.S32.HI R19, RZ, 0x1f, R17 ;  /* 0x0000001fff137819 */ /* 0x000fc40000011411 */
[----:B------:R-:W-:Y:S01]  /*40960*/  IADD3 R7, P2, PT, R17, R8, RZ ;  /* 0x0000000811077210 */ /* 0x000fe20007f5e0ff */
[----:B------:R-:W-:Y:S01]  /*40970*/  STL [R1+0x1874], R0 ;  /* 0x0018740001007387 */ /* 0x000fe20000100800 */
[----:B------:R-:W-:Y:S01]  /*40980*/  @P5 IMAD.MOV.U32 R21, RZ, RZ, R40 ;  /* 0x000000ffff155224 */ /* 0x000fe200078e0028 */
[----:B------:R-:W0:Y:S01]  /*40990*/  LDCU UR4, c[0x0][0x3b0] ;  /* 0x00007600ff0477ac */ /* 0x000e220008000800 */
[----:B------:R-:W-:Y:S01]  /*409a0*/  PRMT R33, RZ, 0x7610, R33 ;  /* 0x00007610ff217816 */ /* 0x000fe20000000021 */
[----:B------:R-:W-:Y:S01]  /*409b0*/  IMAD.X R64, R19, 0x1, R10, P2 ;  /* 0x0000000113407824 */ /* 0x000fe200010e060a */
[----:B------:R-:W-:Y:S01]  /*409c0*/  IADD3 R61, P2, PT, R17, R9, RZ ;  /* 0x00000009113d7210 */ /* 0x000fe20007f5e0ff */
[----:B------:R-:W-:Y:S04]  /*409d0*/  STL [R1+0x1870], R22 ;  /* 0x0018701601007387 */ /* 0x000fe80000100800 */
[----:B------:R-:W-:Y:S01]  /*409e0*/  STL [R1+0x187c], R7 ;  /* 0x00187c0701007387 */ /* 0x000fe20000100800 */
[----:B------:R-:W-:Y:S01]  /*409f0*/  IMAD.X R63, R19, 0x1, R11, P2 ;  /* 0x00000001133f7824 */ /* 0x000fe200010e060b */
[----:B------:R-:W-:-:S02]  /*40a00*/  SHF.R.S32.HI R18, RZ, 0x1f, R16 ;  /* 0x0000001fff127819 */ /* 0x000fc40000011410 */
[----:B------:R-:W-:Y:S01]  /*40a10*/  IADD3 R54, P2, PT, R16, R8, RZ ;  /* 0x0000000810367210 */ /* 0x000fe20007f5e0ff */
[----:B------:R1:W3:Y:S01]  /*40a20*/  @P5 LDG.E.U8 R37, desc[UR16][R20.64] ;  /* 0x0000001014255981 */ /* 0x0002e2000c1e1100 */
[----:B------:R-:W-:Y:S02]  /*40a30*/  PRMT R28, RZ, 0x7610, R28 ;  /* 0x00007610ff1c7816 */ /* 0x000fe4000000001c */
[----:B------:R-:W-:Y:S02]  /*40a40*/  PRMT R24, RZ, 0x7610, R24 ;  /* 0x00007610ff187816 */ /* 0x000fe40000000018 */
[----:B------:R-:W-:Y:S01]  /*40a50*/  PRMT R2, RZ, 0x7610, R2 ;  /* 0x00007610ff027816 */ /* 0x000fe20000000002 */
[----:B------:R-:W-:Y:S01]  /*40a60*/  IMAD.X R55, R18, 0x1, R10, P2 ;  /* 0x0000000112377824 */ /* 0x000fe200010e060a */
[----:B------:R-:W-:Y:S01]  /*40a70*/  IADD3 R51, P2, PT, R16, R9, RZ ;  /* 0x0000000910337210 */ /* 0x000fe20007f5e0ff */
[----:B------:R-:W0:Y:S01]  /*40a80*/  LDCU UR9, c[0x0][0x3b0] ;  /* 0x00007600ff0977ac */ /* 0x000e220008000800 */
[----:B--2---:R-:W-:-:S02]  /*40a90*/  SEL R17, R12, R86, !P4 ;  /* 0x000000560c117207 */ /* 0x004fc40006000000 */
[----:B------:R-:W2:Y:S04]  /*40aa0*/  LDL.LU R86, [R1+0x3e4] ;  /* 0x0003e40001567983 */ /* 0x000ea80000300800 */
[----:B------:R-:W-:Y:S04]  /*40ab0*/  STL [R1+0x1878], R64 ;  /* 0x0018784001007387 */ /* 0x000fe80000100800 */
[----:B------:R-:W-:Y:S04]  /*40ac0*/  STL [R1+0x1884], R61 ;  /* 0x0018843d01007387 */ /* 0x000fe80000100800 */
[----:B------:R-:W-:Y:S04]  /*40ad0*/  STL [R1+0x1880], R63 ;  /* 0x0018803f01007387 */ /* 0x000fe80000100800 */
[----:B------:R-:W-:Y:S01]  /*40ae0*/  STL [R1+0x188c], R54 ;  /* 0x00188c3601007387 */ /* 0x000fe20000100800 */
[----:B----4-:R-:W-:-:S03]  /*40af0*/  SEL R16, R12, R92, !P4 ;  /* 0x0000005c0c107207 */ /* 0x010fc60006000000 */
[----:B------:R-:W4:Y:S01]  /*40b00*/  LDL.LU R92, [R1+0x3e0] ;  /* 0x0003e000015c7983 */ /* 0x000f220000300800 */
[----:B------:R-:W-:Y:S02]  /*40b10*/  IMAD R17, R17, UR5, RZ ;  /* 0x0000000511117c24 */ /* 0x000fe4000f8e02ff */
[----:B-1----:R-:W-:Y:S02]  /*40b20*/  @P0 IMAD.MOV.U32 R20, RZ, RZ, R34 ;  /* 0x000000ffff140224 */ /* 0x002fe400078e0022 */
[----:B------:R-:W-:Y:S02]  /*40b30*/  @P0 IMAD.MOV.U32 R21, RZ, RZ, R36 ;  /* 0x000000ffff150224 */ /* 0x000fe400078e0024 */
[----:B------:R-:W-:Y:S01]  /*40b40*/  IMAD.X R52, R18, 0x1, R11, P2 ;  /* 0x0000000112347824 */ /* 0x000fe200010e060b */
[----:B------:R-:W-:Y:S01]  /*40b50*/  STL [R1+0x1888], R55 ;  /* 0x0018883701007387 */ /* 0x000fe20000100800 */
[----:B------:R-:W-:Y:S02]  /*40b60*/  SHF.R.S32.HI R19, RZ, 0x1f, R17 ;  /* 0x0000001fff137819 */ /* 0x000fe40000011411 */
[----:B------:R-:W-:Y:S01]  /*40b70*/  IADD3 R48, P2, PT, R17, R8, RZ ;  /* 0x0000000811307210 */ /* 0x000fe20007f5e0ff */
[----:B------:R1:W4:Y:S01]  /*40b80*/  @P0 LDG.E.U8 R33, desc[UR16][R20.64] ;  /* 0x0000001014210981 */ /* 0x000322000c1e1100 */
[----:B0-----:R-:W-:-:S03]  /*40b90*/  IMAD R16, R16, UR4, RZ ;  /* 0x0000000410107c24 */ /* 0x001fc6000f8e02ff */
[----:B------:R-:W-:Y:S01]  /*40ba0*/  STL [R1+0x1894], R51 ;  /* 0x0018943301007387 */ /* 0x000fe20000100800 */
[----:B------:R-:W-:Y:S01]  /*40bb0*/  IMAD.X R49, R19, 0x1, R10, P2 ;  /* 0x0000000113317824 */ /* 0x000fe200010e060a */
[----:B------:R-:W-:Y:S02]  /*40bc0*/  IADD3 R45, P2, PT, R17, R9, RZ ;  /* 0x00000009112d7210 */ /* 0x000fe40007f5e0ff */
[----:B------:R0:W-:Y:S04]  /*40bd0*/  STL [R1+0xc70], R42 ;  /* 0x000c702a01007387 */ /* 0x0001e80000100800 */
[----:B------:R-:W-:Y:S04]  /*40be0*/  STL [R1+0x1890], R52 ;  /* 0x0018903401007387 */ /* 0x000fe80000100800 */
[----:B------:R-:W-:Y:S01]  /*40bf0*/  STL [R1+0x189c], R48 ;  /* 0x00189c3001007387 */ /* 0x000fe20000100800 */
[----:B-1----:R-:W-:-:S02]  /*40c00*/  @P5 IMAD.MOV.U32 R20, RZ, RZ, R30 ;  /* 0x000000ffff145224 */ /* 0x002fc400078e001e */
[----:B------:R-:W-:Y:S02]  /*40c10*/  IMAD.X R46, R19, 0x1, R11, P2 ;  /* 0x00000001132e7824 */ /* 0x000fe400010e060b */
[----:B------:R-:W-:Y:S01]  /*40c20*/  @P5 IMAD.MOV.U32 R21, RZ, RZ, R31 ;  /* 0x000000ffff155224 */ /* 0x000fe200078e001f */
[----:B------:R-:W-:Y:S01]  /*40c30*/  SHF.R.S32.HI R18, RZ, 0x1f, R16 ;  /* 0x0000001fff127819 */ /* 0x000fe20000011410 */
[----:B------:R-:W1:Y:S01]  /*40c40*/  LDCU UR5, c[0x0][0x3b0] ;  /* 0x00007600ff0577ac */ /* 0x000e620008000800 */
[----:B------:R-:W1:Y:S01]  /*40c50*/  LDCU UR4, c[0x0][0x3b0] ;  /* 0x00007600ff0477ac */ /* 0x000e620008000800 */
[----:B0-----:R-:W-:Y:S01]  /*40c60*/  IADD3 R42, P2, PT, R16, R8, RZ ;  /* 0x00000008102a7210 */ /* 0x001fe20007f5e0ff */
[----:B------:R0:W4:Y:S04]  /*40c70*/  @P5 LDG.E.U8 R28, desc[UR16][R20.64] ;  /* 0x00000010141c5981 */ /* 0x000128000c1e1100 */
[----:B------:R-:W-:Y:S01]  /*40c80*/  IMAD.X R43, R18, 0x1, R10, P2 ;  /* 0x00000001122b7824 */ /* 0x000fe200010e060a */
[----:B------:R-:W-:Y:S01]  /*40c90*/  IADD3 R39, P2, PT, R16, R9, RZ ;  /* 0x0000000910277210 */ /* 0x000fe20007f5e0ff */
[----:B0-----:R-:W-:-:S02]  /*40ca0*/  @P0 IMAD.MOV.U32 R20, RZ, RZ, R25 ;  /* 0x000000ffff140224 */ /* 0x001fc400078e0019 */
[----:B------:R-:W-:-:S05]  /*40cb0*/  @P0 IMAD.MOV.U32 R21, RZ, RZ, R27 ;  /* 0x000000ffff150224 */ /* 0x000fca00078e001b */
[----:B------:R0:W4:Y:S02]  /*40cc0*/  @P0 LDG.E.U8 R24, desc[UR16][R20.64] ;  /* 0x0000001014180981 */ /* 0x000124000c1e1100 */
[----:B0-----:R-:W-:Y:S02]  /*40cd0*/  @P5 IMAD.MOV.U32 R20, RZ, RZ, R0 ;  /* 0x000000ffff145224 */ /* 0x001fe400078e0000 */
[----:B------:R-:W-:-:S05]  /*40ce0*/  @P5 IMAD.MOV.U32 R21, RZ, RZ, R22 ;  /* 0x000000ffff155224 */ /* 0x000fca00078e0016 */
[----:B------:R0:W4:Y:S01]  /*40cf0*/  @P5 LDG.E.U8 R2, desc[UR16][R20.64] ;  /* 0x0000001014025981 */ /* 0x000122000c1e1100 */
[----:B--2---:R-:W-:-:S03]  /*40d00*/  SEL R17, R12, R86, !P4 ;  /* 0x000000560c117207 */ /* 0x004fc60006000000 */
[----:B------:R-:W2:Y:S04]  /*40d10*/  LDL.LU R86, [R1+0x3dc] ;  /* 0x0003dc0001567983 */ /* 0x000ea80000300800 */
[----:B------:R-:W-:Y:S04]  /*40d20*/  STL [R1+0x1898], R49 ;  /* 0x0018983101007387 */ /* 0x000fe80000100800 */
[----:B------:R-:W-:Y:S04]  /*40d30*/  STL [R1+0x18a4], R45 ;  /* 0x0018a42d01007387 */ /* 0x000fe80000100800 */
[----:B---3--:R3:W-:Y:S04]  /*40d40*/  STL [R1+0xc4c], R37 ;  /* 0x000c4c2501007387 */ /* 0x0087e80000100800 */
[----:B------:R-:W-:Y:S04]  /*40d50*/  STL [R1+0x18a0], R46 ;  /* 0x0018a02e01007387 */ /* 0x000fe80000100800 */
[----:B------:R-:W-:Y:S01]  /*40d60*/  STL [R1+0x18ac], R42 ;  /* 0x0018ac2a01007387 */ /* 0x000fe20000100800 */
[----:B----4-:R-:W-:-:S03]  /*40d70*/  SEL R16, R12, R92, !P4 ;  /* 0x0000005c0c107207 */ /* 0x010fc60006000000 */
[----:B------:R-:W4:Y:S01]  /*40d80*/  LDL.LU R92, [R1+0x3d8] ;  /* 0x0003d800015c7983 */ /* 0x000f220000300800 */
[----:B------:R-:W-:Y:S02]  /*40d90*/  IMAD R17, R17, UR9, RZ ;  /* 0x0000000911117c24 */ /* 0x000fe4000f8e02ff */
[----:B------:R-:W-:Y:S01]  /*40da0*/  IMAD.X R40, R18, 0x1, R11, P2 ;  /* 0x0000000112287824 */ /* 0x000fe200010e060b */
[----:B------:R-:W-:Y:S01]  /*40db0*/  STL [R1+0x18a8], R43 ;  /* 0x0018a82b01007387 */ /* 0x000fe20000100800 */
[----:B-1----:R-:W-:Y:S01]  /*40dc0*/  IMAD R16, R16, UR5, RZ ;  /* 0x0000000510107c24 */ /* 0x002fe2000f8e02ff */
[----:B------:R-:W1:Y:S01]  /*40dd0*/  LDCU UR9, c[0x0][0x3b0] ;  /* 0x00007600ff0977ac */ /* 0x000e620008000800 */
[----:B------:R-:W-:Y:S02]  /*40de0*/  SHF.R.S32.HI R19, RZ, 0x1f, R17 ;  /* 0x0000001fff137819 */ /* 0x000fe40000011411 */
[----:B------:R-:W-:Y:S01]  /*40df0*/  IADD3 R36, P2, PT, R17, R8, RZ ;  /* 0x0000000811247210 */ /* 0x000fe20007f5e0ff */
[----:B------:R-:W-:Y:S04]  /*40e00*/  STL [R1+0x18b4], R39 ;  /* 0x0018b42701007387 */ /* 0x000fe80000100800 */
[----:B------:R1:W-:Y:S01]  /*40e10*/  STL [R1+0xc9c], R33 ;  /* 0x000c9c2101007387 */ /* 0x0003e20000100800 */
[----:B---3--:R-:W-:Y:S01]  /*40e20*/  IMAD.X R37, R19, 0x1, R10, P2 ;  /* 0x0000000113257824 */ /* 0x008fe200010e060a */
[----:B------:R-:W-:-:S02]  /*40e30*/  SHF.R.S32.HI R18, RZ, 0x1f, R16 ;  /* 0x0000001fff127819 */ /* 0x000fc40000011410 */
[----:B------:R-:W-:Y:S01]  /*40e40*/  PRMT R3, RZ, 0x7610, R3 ;  /* 0x00007610ff037816 */ /* 0x000fe20000000003 */
[----:B0-----:R-:W-:Y:S01]  /*40e50*/  @P0 IMAD.MOV.U32 R21, RZ, RZ, R64 ;  /* 0x000000ffff150224 */ /* 0x001fe200078e0040 */
[----:B------:R-:W0:Y:S01]  /*40e60*/  LDCU UR5, c[0x0][0x3b0] ;  /* 0x00007600ff0577ac */ /* 0x000e220008000800 */
[----:B-1----:R-:W-:Y:S01]  /*40e70*/  IADD3 R33, P2, PT, R17, R9, RZ ;  /* 0x0000000911217210 */ /* 0x002fe20007f5e0ff */
[----:B------:R-:W-:Y:S04]  /*40e80*/  STL [R1+0x18b0], R40 ;  /* 0x0018b02801007387 */ /* 0x000fe80000100800 */
[----:B------:R-:W-:Y:S01]  /*40e90*/  IMAD.X R34, R19, 0x1, R11, P2 ;  /* 0x0000000113227824 */ /* 0x000fe200010e060b */
[----:B------:R-:W-:Y:S01]  /*40ea0*/  IADD3 R30, P2, PT, R16, R8, RZ ;  /* 0x00000008101e7210 */ /* 0x000fe20007f5e0ff */
[----:B------:R-:W-:Y:S04]  /*40eb0*/  STL [R1+0x18cc], R36 ;  /* 0x0018cc2401007387 */ /* 0x000fe80000100800 */
[----:B------:R-:W-:Y:S04]  /*40ec0*/  STL [R1+0x18c8], R37 ;  /* 0x0018c82501007387 */ /* 0x000fe80000100800 */
[----:B------:R-:W-:Y:S01]  /*40ed0*/  STL [R1+0x18d4], R33 ;  /* 0x0018d42101007387 */ /* 0x000fe20000100800 */
[----:B------:R-:W-:-:S03]  /*40ee0*/  IMAD.X R31, R18, 0x1, R10, P2 ;  /* 0x00000001121f7824 */ /* 0x000fc600010e060a */
[----:B------:R1:W-:Y:S01]  /*40ef0*/  STL [R1+0xc98], R28 ;  /* 0x000c981c01007387 */ /* 0x0003e20000100800 */
[----:B------:R-:W-:-:S03]  /*40f00*/  IADD3 R27, P2, PT, R16, R9, RZ ;  /* 0x00000009101b7210 */ /* 0x000fc60007f5e0ff */
[----:B------:R-:W-:Y:S04]  /*40f10*/  STL [R1+0x18d0], R34 ;  /* 0x0018d02201007387 */ /* 0x000fe80000100800 */
[----:B------:R-:W-:Y:S04]  /*40f20*/  STL [R1+0x18dc], R30 ;  /* 0x0018dc1e01007387 */ /* 0x000fe80000100800 */
[----:B------:R-:W3:Y:S04]  /*40f30*/  LDL.LU R0, [R1+0x140] ;  /* 0x0001400001007983 */ /* 0x000ee80000300800 */
[----:B------:R-:W-:Y:S04]  /*40f40*/  STL [R1+0x18d8], R31 ;  /* 0x0018d81f01007387 */ /* 0x000fe80000100800 */
[----:B------:R-:W-:Y:S04]  /*40f50*/  STL [R1+0x18e4], R27 ;  /* 0x0018e41b01007387 */ /* 0x000fe80000100800 */
[----:B------:R0:W-:Y:S01]  /*40f60*/  STL [R1+0xc94], R24 ;  /* 0x000c941801007387 */ /* 0x0001e20000100800 */
[----:B-1----:R-:W-:Y:S01]  /*40f70*/  IMAD.X R28, R18, 0x1, R11, P2 ;  /* 0x00000001121c7824 */ /* 0x002fe200010e060b */
[----:B------:R-:W-:-:S04]  /*40f80*/  SEL R18, R12, R6, !P4 ;  /* 0x000000060c127207 */ /* 0x000fc80006000000 */
[----:B------:R-:W-:Y:S01]  /*40f90*/  STL [R1+0x18e0], R28 ;  /* 0x0018e01c01007387 */ /* 0x000fe20000100800 */
[----:B--2---:R-:W-:-:S05]  /*40fa0*/  SEL R17, R12, R86, !P4 ;  /* 0x000000560c117207 */ /* 0x004fca0006000000 */
[----:B------:R-:W-:Y:S01]  /*40fb0*/  IMAD R17, R17, UR4, RZ ;  /* 0x0000000411117c24 */ /* 0x000fe2000f8e02ff */
[----:B------:R-:W-:Y:S02]  /*40fc0*/  SEL R13, R12, R13, !P4 ;  /* 0x0000000d0c0d7207 */ /* 0x000fe40006000000 */
[----:B------:R-:W-:Y:S02]  /*40fd0*/  PRMT R60, RZ, 0x7610, R60 ;  /* 0x00007610ff3c7816 */ /* 0x000fe4000000003c */
[----:B------:R-:W-:Y:S01]  /*40fe0*/  PRMT R53, RZ, 0x7610, R53 ;  /* 0x00007610ff357816 */ /* 0x000fe20000000035 */
[----:B------:R-:W1:Y:S01]  /*40ff0*/  LDCU UR4, c[0x0][0x3b0] ;  /* 0x00007600ff0477ac */ /* 0x000e620008000800 */
[----:B------:R-:W-:Y:S02]  /*41000*/  SHF.R.S32.HI R16, RZ, 0x1f, R17 ;  /* 0x0000001fff107819 */ /* 0x000fe40000011411 */
[----:B0-----:R-:W-:-:S05]  /*41010*/  IADD3 R24, P2, PT, R17, R8, RZ ;  /* 0x0000000811187210 */ /* 0x001fca0007f5e0ff */
[----:B------:R-:W-:Y:S01]  /*41020*/  IMAD.X R25, R16, 0x1, R10, P2 ;  /* 0x0000000110197824 */ /* 0x000fe200010e060a */
[----:B------:R-:W-:Y:S01]  /*41030*/  STL [R1+0x18ec], R24 ;  /* 0x0018ec1801007387 */ /* 0x000fe20000100800 */
[----:B----4-:R-:W-:Y:S02]  /*41040*/  SEL R19, R12, R92, !P4 ;  /* 0x0000005c0c137207 */ /* 0x010fe40006000000 */
[----:B------:R-:W-:-:S03]  /*41050*/  IADD3 R92, P2, PT, R17, R9, RZ ;  /* 0x00000009115c7210 */ /* 0x000fc60007f5e0ff */
[----:B------:R-:W-:Y:S02]  /*41060*/  IMAD R20, R19, UR9, RZ ;  /* 0x0000000913147c24 */ /* 0x000fe4000f8e02ff */
[----:B------:R-:W-:Y:S02]  /*41070*/  IMAD.X R6, R16, 0x1, R11, P2 ;  /* 0x0000000110067824 */ /* 0x000fe400010e060b */
[----:B------:R-:W-:Y:S01]  /*41080*/  IMAD R17, R13, UR5, RZ ;  /* 0x000000050d117c24 */ /* 0x000fe2000f8e02ff */
[----:B------:R-:W0:Y:S01]  /*41090*/  LDCU UR9, c[0x0][0x3b0] ;  /* 0x00007600ff0977ac */ /* 0x000e220008000800 */
[----:B------:R-:W-:Y:S04]  /*410a0*/  STL [R1+0x35f4], R20 ;  /* 0x0035f41401007387 */ /* 0x000fe80000100800 */
[----:B------:R-:W2:Y:S04]  /*410b0*/  LDL.LU R87, [R1+0x144] ;  /* 0x0001440001577983 */ /* 0x000ea80000300800 */
[----:B------:R-:W-:Y:S04]  /*410c0*/  STL [R1+0x18e8], R25 ;  /* 0x0018e81901007387 */ /* 0x000fe80000100800 */
[----:B------:R4:W-:Y:S01]  /*410d0*/  STL [R1+0xc90], R2 ;  /* 0x000c900201007387 */ /* 0x0009e20000100800 */
[----:B------:R-:W-:Y:S01]  /*410e0*/  IADD3 R75, P2, PT, R20, R8, RZ ;  /* 0x00000008144b7210 */ /* 0x000fe20007f5e0ff */
[----:B------:R-:W-:Y:S01]  /*410f0*/  IMAD R13, R18, UR14, RZ ;  /* 0x0000000e120d7c24 */ /* 0x000fe2000f8e02ff */
[----:B------:R-:W0:Y:S01]  /*41100*/  LDCU UR5, c[0x0][0x3b0] ;  /* 0x00007600ff0577ac */ /* 0x000e220008000800 */
[----:B----4-:R-:W-:Y:S01]  /*41110*/  SHF.R.S32.HI R2, RZ, 0x1f, R20 ;  /* 0x0000001fff027819 */ /* 0x010fe20000011414 */
[----:B------:R-:W-:-:S05]  /*41120*/  @P0 IMAD.MOV.U32 R20, RZ, RZ, R7 ;  /* 0x000000ffff140224 */ /* 0x000fca00078e0007 */
[----:B------:R-:W4:Y:S04]  /*41130*/  @P0 LDG.E.U8 R3, desc[UR16][R20.64] ;  /* 0x0000001014030981 */ /* 0x000f28000c1e1100 */
[----:B------:R-:W-:Y:S04]  /*41140*/  STL [R1+0x18f4], R92 ;  /* 0x0018f45c01007387 */ /* 0x000fe80000100800 */
[----:B------:R0:W-:Y:S01]  /*41150*/  STL [R1+0x35fc], R2 ;  /* 0x0035fc0201007387 */ /* 0x0001e20000100800 */
[----:B------:R-:W-:-:S03]  /*41160*/  SHF.R.S32.HI R22, RZ, 0x1f, R17 ;  /* 0x0000001fff167819 */ /* 0x000fc60000011411 */
[----:B------:R-:W-:Y:S04]  /*41170*/  STL [R1+0x18f0], R6 ;  /* 0x0018f00601007387 */ /* 0x000fe80000100800 */
[----:B------:R-:W-:Y:S04]  /*41180*/  STL [R1+0x18fc], R75 ;  /* 0x0018fc4b01007387 */ /* 0x000fe80000100800 */
[----:B------:R-:W2:Y:S01]  /*41190*/  LDL.LU R86, [R1+0x148] ;  /* 0x0001480001567983 */ /* 0x000ea20000300800 */
[----:B0-----:R-:W-:Y:S01]  /*411a0*/  IMAD.X R2, R2, 0x1, R10, P2 ;  /* 0x0000000102027824 */ /* 0x001fe200010e060a */
[----:B------:R-:W-:-:S02]  /*411b0*/  IADD3 R90, P2, PT, R17, R8, RZ ;  /* 0x00000008115a7210 */ /* 0x000fc40007f5e0ff */
[----:B---3--:R-:W-:Y:S02]  /*411c0*/  SEL R16, R12, R0, !P4 ;  /* 0x000000000c107207 */ /* 0x008fe40006000000 */
[----:B------:R-:W-:Y:S01]  /*411d0*/  SHF.R.S32.HI R18, RZ, 0x1f, R13 ;  /* 0x0000001fff127819 */ /* 0x000fe2000001140d */
[----:B------:R-:W-:Y:S01]  /*411e0*/  IMAD.X R91, R22, 0x1, R10, P2 ;  /* 0x00000001165b7824 */ /* 0x000fe200010e060a */
[----:B------:R-:W-:Y:S01]  /*411f0*/  IADD3 R0, P2, PT, R13, R9, RZ ;  /* 0x000000090d007210 */ /* 0x000fe20007f5e0ff */
[----:B------:R-:W-:Y:S04]  /*41200*/  STL [R1+0x18f8], R2 ;  /* 0x0018f80201007387 */ /* 0x000fe80000100800 */
[----:B------:R-:W-:Y:S04]  /*41210*/  STL [R1+0x1d1c], R90 ;  /* 0x001d1c5a01007387 */ /* 0x000fe80000100800 */
[----:B------:R-:W-:Y:S01]  /*41220*/  STL [R1+0x1d18], R91 ;  /* 0x001d185b01007387 */ /* 0x000fe20000100800 */
[----:B------:R-:W-:-:S03]  /*41230*/  IMAD.X R7, R18, 0x1, R11, P2 ;  /* 0x0000000112077824 */ /* 0x000fc600010e060b */
[----:B------:R-:W-:Y:S04]  /*41240*/  STL [R1+0x1d64], R0 ;  /* 0x001d640001007387 */ /* 0x000fe80000100800 */
[----:B----4-:R0:W-:Y:S02]  /*41250*/  STL [R1+0xc8c], R3 ;  /* 0x000c8c0301007387 */ /* 0x0101e40000100800 */
[----:B0-----:R-:W-:Y:S02]  /*41260*/  IADD3 R3, P2, PT, R13, R8, RZ ;  /* 0x000000080d037210 */ /* 0x001fe40007f5e0ff */
[----:B--2---:R-:W-:Y:S02]  /*41270*/  SEL R13, R12, R87, !P4 ;  /* 0x000000570c0d7207 */ /* 0x004fe40006000000 */
[----:B------:R-:W2:Y:S01]  /*41280*/  LDL.LU R87, [R1+0x14c] ;  /* 0x00014c0001577983 */ /* 0x000ea20000300800 */
[----:B------:R-:W-:-:S02]  /*41290*/  IMAD R16, R16, UR11, RZ ;  /* 0x0000000b10107c24 */ /* 0x000fc4000f8e02ff */
[----:B------:R-:W-:Y:S02]  /*412a0*/  IMAD.X R83, R18, 0x1, R10, P2 ;  /* 0x0000000112537824 */ /* 0x000fe400010e060a */
[----:B------:R-:W-:Y:S02]  /*412b0*/  @P5 IMAD.MOV.U32 R20, RZ, RZ, R61 ;  /* 0x000000ffff145224 */ /* 0x000fe400078e003d */
[----:B------:R-:W-:Y:S01]  /*412c0*/  @P5 IMAD.MOV.U32 R21, RZ, RZ, R63 ;  /* 0x000000ffff155224 */ /* 0x000fe200078e003f */
[----:B------:R-:W-:Y:S01]  /*412d0*/  STL [R1+0x1d60], R7 ;  /* 0x001d600701007387 */ /* 0x000fe20000100800 */
[----:B------:R-:W-:Y:S02]  /*412e0*/  SHF.R.S32.HI R19, RZ, 0x1f, R16 ;  /* 0x0000001fff137819 */ /* 0x000fe40000011410 */
[----:B------:R-:W-:Y:S01]  /*412f0*/  IADD3 R81, P2, PT, R16, R9, RZ ;  /* 0x0000000910517210 */ /* 0x000fe20007f5e0ff */
[----:B------:R-:W-:Y:S04]  /*41300*/  STL [R1+0x1d6c], R3 ;  /* 0x001d6c0301007387 */ /* 0x000fe80000100800 */
[----:B------:R0:W3:Y:S04]  /*41310*/  @P5 LDG.E.U8 R60, desc[UR16][R20.64] ;  /* 0x00000010143c5981 */ /* 0x0000e8000c1e1100 */
[----:B------:R-:W-:Y:S01]  /*41320*/  STL [R1+0x1d68], R83 ;  /* 0x001d685301007387 */ /* 0x000fe20000100800 */
[----:B------:R-:W-:-:S02]  /*41330*/  IMAD R13, R13, UR5, RZ ;  /* 0x000000050d0d7c24 */ /* 0x000fc4000f8e02ff */
[----:B------:R-:W-:Y:S01]  /*41340*/  IMAD.X R80, R19, 0x1, R11, P2 ;  /* 0x0000000113507824 */ /* 0x000fe200010e060b */
[----:B------:R-:W-:Y:S01]  /*41350*/  IADD3 R79, P2, PT, R16, R8, RZ ;  /* 0x00000008104f7210 */ /* 0x000fe20007f5e0ff */
[----:B------:R-:W-:Y:S01]  /*41360*/  STL [R1+0x1db4], R81 ;  /* 0x001db45101007387 */ /* 0x000fe20000100800 */
[----:B------:R-:W-:-:S03]  /*41370*/  SEL R16, R12, R86, !P4 ;  /* 0x000000560c107207 */ /* 0x000fc60006000000 */
[----:B------:R-:W4:Y:S01]  /*41380*/  LDL.LU R86, [R1+0x150] ;  /* 0x0001500001567983 */ /* 0x000f220000300800 */
[----:B------:R-:W-:Y:S01]  /*41390*/  IMAD.X R78, R19, 0x1, R10, P2 ;  /* 0x00000001134e7824 */ /* 0x000fe200010e060a */
[----:B------:R-:W-:Y:S02]  /*413a0*/  SHF.R.S32.HI R18, RZ, 0x1f, R13 ;  /* 0x0000001fff127819 */ /* 0x000fe4000001140d */
[----:B------:R-:W-:Y:S01]  /*413b0*/  IADD3 R77, P2, PT, R13, R9, RZ ;  /* 0x000000090d4d7210 */ /* 0x000fe20007f5e0ff */
[----:B0-----:R-:W-:Y:S02]  /*413c0*/  @P0 IMAD.MOV.U32 R20, RZ, RZ, R54 ;  /* 0x000000ffff140224 */ /* 0x001fe400078e0036 */
[----:B------:R-:W-:Y:S01]  /*413d0*/  @P0 IMAD.MOV.U32 R21, RZ, RZ, R55 ;  /* 0x000000ffff150224 */ /* 0x000fe200078e0037 */
[----:B------:R-:W-:Y:S04]  /*413e0*/  STL [R1+0x1db0], R80 ;  /* 0x001db05001007387 */ /* 0x000fe80000100800 */
[----:B------:R-:W-:Y:S01]  /*413f0*/  STL [R1+0x1dbc], R79 ;  /* 0x001dbc4f01007387 */ /* 0x000fe20000100800 */
[----:B------:R-:W-:-:S03]  /*41400*/  IMAD.X R73, R18, 0x1, R11, P2 ;  /* 0x0000000112497824 */ /* 0x000fc600010e060b */
[----:B------:R-:W-:Y:S04]  /*41410*/  STL [R1+0x1db8], R78 ;  /* 0x001db84e01007387 */ /* 0x000fe80000100800 */
[----:B------:R0:W4:Y:S01]  /*41420*/  @P0 LDG.E.U8 R53, desc[UR16][R20.64] ;  /* 0x0000001014350981 */ /* 0x000122000c1e1100 */
[----:B------:R-:W-:-:S03]  /*41430*/  IADD3 R72, P2, PT, R13, R8, RZ ;  /* 0x000000080d487210 */ /* 0x000fc60007f5e0ff */
[----:B------:R-:W-:Y:S01]  /*41440*/  STL [R1+0x1e04], R77 ;  /* 0x001e044d01007387 */ /* 0x000fe20000100800 */
[----:B------:R-:W-:Y:S02]  /*41450*/  PRMT R50, RZ, 0x7610, R50 ;  /* 0x00007610ff327816 */ /* 0x000fe40000000032 */
[----:B------:R-:W-:Y:S01]  /*41460*/  PRMT R47, RZ, 0x7610, R47 ;  /* 0x00007610ff2f7816 */ /* 0x000fe2000000002f */
[----:B------:R-:W0:Y:S01]  /*41470*/  LDCU UR5, c[0x0][0x3b0] ;  /* 0x00007600ff0577ac */ /* 0x000e220008000800 */
[----:B------:R-:W-:Y:S02]  /*41480*/  PRMT R44, RZ, 0x7610, R44 ;  /* 0x00007610ff2c7816 */ /* 0x000fe4000000002c */
[----:B------:R-:W-:Y:S02]  /*41490*/  PRMT R41, RZ, 0x7610, R41 ;  /* 0x00007610ff297816 */ /* 0x000fe40000000029 */
[----:B------:R-:W-:Y:S02]  /*414a0*/  PRMT R38, RZ, 0x7610, R38 ;  /* 0x00007610ff267816 */ /* 0x000fe40000000026 */
[----:B------:R-:W-:-:S02]  /*414b0*/  PRMT R35, RZ, 0x7610, R35 ;  /* 0x00007610ff237816 */ /* 0x000fc40000000023 */
[----:B------:R-:W-:Y:S02]  /*414c0*/  PRMT R32, RZ, 0x7610, R32 ;  /* 0x00007610ff207816 */ /* 0x000fe40000000020 */
[----:B------:R-:W-:Y:S02]  /*414d0*/  PRMT R29, RZ, 0x7610, R29 ;  /* 0x00007610ff1d7816 */ /* 0x000fe4000000001d */
        /* <DEDUP_REMOVED lines=20> */
[----:B------:R-:W-:Y:S01]  /*41620*/  PRMT R57, RZ, 0x7610, R57 ;  /* 0x00007610ff397816 */ /* 0x000fe20000000039 */
[----:B------:R-:W0:Y:S01]  /*41630*/  LDCU UR11, c[0x0][0x3b0] ;  /* 0x00007600ff0b77ac */ /* 0x000e220008000800 */
[----:B--2---:R-:W-:-:S02]  /*41640*/  SEL R13, R12, R87, !P4 ;  /* 0x000000570c0d7207 */ /* 0x004fc40006000000 */
[----:B------:R-:W2:Y:S01]  /*41650*/  LDL.LU R87, [R1+0x154] ;  /* 0x0001540001577983 */ /* 0x000ea20000300800 */
[----:B-1----:R-:W-:Y:S02]  /*41660*/  IMAD R16, R16, UR4, RZ ;  /* 0x0000000410107c24 */ /* 0x002fe4000f8e02ff */
[----:B------:R-:W-:Y:S02]  /*41670*/  IMAD.X R69, R18, 0x1, R10, P2 ;  /* 0x0000000112457824 */ /* 0x000fe400010e060a */
[----:B0-----:R-:W-:Y:S02]  /*41680*/  @P5 IMAD.MOV.U32 R20, RZ, RZ, R51 ;  /* 0x000000ffff145224 */ /* 0x001fe400078e0033 */
[----:B------:R-:W-:Y:S01]  /*41690*/  @P5 IMAD.MOV.U32 R21, RZ, RZ, R52 ;  /* 0x000000ffff155224 */ /* 0x000fe200078e0034 */
[----:B------:R-:W-:Y:S01]  /*416a0*/  STL [R1+0x1e00], R73 ;  /* 0x001e004901007387 */ /* 0x000fe20000100800 */
[----:B------:R-:W-:Y:S02]  /*416b0*/  SHF.R.S32.HI R19, RZ, 0x1f, R16 ;  /* 0x0000001fff137819 */ /* 0x000fe40000011410 */
[C---:B------:R-:W-:Y:S01]  /*416c0*/  IADD3 R68, P2, PT, R16.reuse, R9, RZ ;  /* 0x0000000910447210 */ /* 0x040fe20007f5e0ff */
[----:B------:R-:W-:Y:S04]  /*416d0*/  STL [R1+0x1e0c], R72 ;  /* 0x001e0c4801007387 */ /* 0x000fe80000100800 */
[----:B---3--:R0:W-:Y:S04]  /*416e0*/  STL [R1+0xc88], R60 ;  /* 0x000c883c01007387 */ /* 0x0081e80000100800 */
[----:B------:R1:W3:Y:S04]  /*416f0*/  @P5 LDG.E.U8 R50, desc[UR16][R20.64] ;  /* 0x0000001014325981 */ /* 0x0002e8000c1e1100 */
[----:B------:R-:W-:Y:S01]  /*41700*/  STL [R1+0x1e08], R69 ;  /* 0x001e084501007387 */ /* 0x000fe20000100800 */
[----:B------:R-:W-:Y:S01]  /*41710*/  IMAD.X R65, R19, 0x1, R11, P2 ;  /* 0x0000000113417824 */ /* 0x000fe200010e060b */
[----:B------:R-:W-:-:S02]  /*41720*/  IADD3 R64, P2, PT, R16, R8, RZ ;  /* 0x0000000810407210 */ /* 0x000fc40007f5e0ff */
[----:B------:R-:W-:Y:S01]  /*41730*/  STL [R1+0x1e8c], R68 ;  /* 0x001e8c4401007387 */ /* 0x000fe20000100800 */
[----:B------:R-:W-:Y:S01]  /*41740*/  IMAD R13, R13, UR9, RZ ;  /* 0x000000090d0d7c24 */ /* 0x000fe2000f8e02ff */
[----:B----4-:R-:W-:Y:S01]  /*41750*/  SEL R16, R12, R86, !P4 ;  /* 0x000000560c107207 */ /* 0x010fe20006000000 */
[----:B------:R-:W4:Y:S01]  /*41760*/  LDCU UR4, c[0x0][0x3b0] ;  /* 0x00007600ff0477ac */ /* 0x000f220008000800 */
[----:B------:R-:W4:Y:S01]  /*41770*/  LDL.LU R86, [R1+0x18c] ;  /* 0x00018c0001567983 */ /* 0x000f220000300800 */
[----:B------:R-:W-:Y:S01]  /*41780*/  IMAD.X R63, R19, 0x1, R10, P2 ;  /* 0x00000001133f7824 */ /* 0x000fe200010e060a */
[----:B------:R-:W-:Y:S02]  /*41790*/  SHF.R.S32.HI R18, RZ, 0x1f, R13 ;  /* 0x0000001fff127819 */ /* 0x000fe4000001140d */
[----:B------:R-:W-:Y:S01]  /*417a0*/  IADD3 R61, P2, PT, R13, R9, RZ ;  /* 0x000000090d3d7210 */ /* 0x000fe20007f5e0ff */
[----:B-1----:R-:W-:Y:S02]  /*417b0*/  @P0 IMAD.MOV.U32 R20, RZ, RZ, R48 ;  /* 0x000000ffff140224 */ /* 0x002fe400078e0030 */
[----:B------:R-:W-:Y:S01]  /*417c0*/  @P0 IMAD.MOV.U32 R21, RZ, RZ, R49 ;  /* 0x000000ffff150224 */ /* 0x000fe200078e0031 */
[----:B------:R-:W-:Y:S04]  /*417d0*/  STL [R1+0x1e88], R65 ;  /* 0x001e884101007387 */ /* 0x000fe80000100800 */
[----:B------:R-:W-:Y:S04]  /*417e0*/  STL [R1+0x1e94], R64 ;  /* 0x001e944001007387 */ /* 0x000fe80000100800 */
[----:B------:R1:W-:Y:S01]  /*417f0*/  STL [R1+0xc84], R53 ;  /* 0x000c843501007387 */ /* 0x0003e20000100800 */
[----:B0-----:R-:W-:-:S03]  /*41800*/  IMAD.X R60, R18, 0x1, R11, P2 ;  /* 0x00000001123c7824 */ /* 0x001fc600010e060b */
[----:B------:R0:W4:Y:S04]  /*41810*/  @P0 LDG.E.U8 R47, desc[UR16][R20.64] ;  /* 0x00000010142f0981 */ /* 0x000128000c1e1100 */
[----:B------:R-:W-:Y:S01]  /*41820*/  STL [R1+0x1e90], R63 ;  /* 0x001e903f01007387 */ /* 0x000fe20000100800 */
[----:B------:R-:W-:-:S03]  /*41830*/  IADD3 R88, P2, PT, R13, R8, RZ ;  /* 0x000000080d587210 */ /* 0x000fc60007f5e0ff */
[----:B------:R-:W-:Y:S01]  /*41840*/  STL [R1+0x1f0c], R61 ;  /* 0x001f0c3d01007387 */ /* 0x000fe20000100800 */
[----:B------:R-:W0:Y:S01]  /*41850*/  LDCU UR9, c[0x0][0x3b0] ;  /* 0x00007600ff0977ac */ /* 0x000e220008000800 */
[----:B--2---:R-:W-:Y:S02]  /*41860*/  SEL R13, R12, R87, !P4 ;  /* 0x000000570c0d7207 */ /* 0x004fe40006000000 */
[----:B------:R-:W2:Y:S01]  /*41870*/  LDL.LU R87, [R1+0x1ac] ;  /* 0x0001ac0001577983 */ /* 0x000ea20000300800 */
[----:B------:R-:W-:Y:S02]  /*41880*/  IMAD R16, R16, UR5, RZ ;  /* 0x0000000510107c24 */ /* 0x000fe4000f8e02ff */
[----:B------:R-:W-:Y:S02]  /*41890*/  IMAD.X R54, R18, 0x1, R10, P2 ;  /* 0x0000000112367824 */ /* 0x000fe400010e060a */
[----:B0-----:R-:W-:Y:S02]  /*418a0*/  @P5 IMAD.MOV.U32 R20, RZ, RZ, R45 ;  /* 0x000000ffff145224 */ /* 0x001fe400078e002d */
[----:B------:R-:W-:Y:S01]  /*418b0*/  @P5 IMAD.MOV.U32 R21, RZ, RZ, R46 ;  /* 0x000000ffff155224 */ /* 0x000fe200078e002e */
[----:B------:R-:W-:Y:S01]  /*418c0*/  STL [R1+0x1f08], R60 ;  /* 0x001f083c01007387 */ /* 0x000fe20000100800 */
[----:B------:R-:W-:-:S02]  /*418d0*/  SHF.R.S32.HI R19, RZ, 0x1f, R16 ;  /* 0x0000001fff137819 */ /* 0x000fc40000011410 */
[C---:B-1----:R-:W-:Y:S01]  /*418e0*/  IADD3 R53, P2, PT, R16.reuse, R9, RZ ;  /* 0x0000000910357210 */ /* 0x042fe20007f5e0ff */
[----:B------:R-:W-:Y:S04]  /*418f0*/  STL [R1+0x1f14], R88 ;  /* 0x001f145801007387 */ /* 0x000fe80000100800 */
[----:B------:R0:W2:Y:S04]  /*41900*/  @P5 LDG.E.U8 R44, desc[UR16][R20.64] ;  /* 0x00000010142c5981 */ /* 0x0000a8000c1e1100 */
[----:B---3--:R1:W-:Y:S04]  /*41910*/  STL [R1+0xc80], R50 ;  /* 0x000c803201007387 */ /* 0x0083e80000100800 */
[----:B------:R-:W-:Y:S01]  /*41920*/  STL [R1+0x1f10], R54 ;  /* 0x001f103601007387 */ /* 0x000fe20000100800 */
[----:B------:R-:W-:Y:S01]  /*41930*/  IMAD.X R52, R19, 0x1, R11, P2 ;  /* 0x0000000113347824 */ /* 0x000fe200010e060b */
[----:B------:R-:W-:-:S02]  /*41940*/  IADD3 R51, P2, PT, R16, R8, RZ ;  /* 0x0000000810337210 */ /* 0x000fc40007f5e0ff */
[----:B------:R-:W-:Y:S01]  /*41950*/  STL [R1+0x1f8c], R53 ;  /* 0x001f8c3501007387 */ /* 0x000fe20000100800 */
[----:B----4-:R-:W-:Y:S01]  /*41960*/  IMAD R13, R13, UR4, RZ ;  /* 0x000000040d0d7c24 */ /* 0x010fe2000f8e02ff */
[----:B------:R-:W-:Y:S01]  /*41970*/  SEL R16, R12, R86, !P4 ;  /* 0x000000560c107207 */ /* 0x000fe20006000000 */
[----:B------:R-:W3:Y:S01]  /*41980*/  LDCU UR5, c[0x0][0x3b0] ;  /* 0x00007600ff0577ac */ /* 0x000ee20008000800 */
[----:B------:R-:W4:Y:S01]  /*41990*/  LDL.LU R86, [R1+0x1b4] ;  /* 0x0001b40001567983 */ /* 0x000f220000300800 */
[----:B0-----:R-:W-:Y:S02]  /*419a0*/  @P0 IMAD.MOV.U32 R20, RZ, RZ, R42 ;  /* 0x000000ffff140224 */ /* 0x001fe400078e002a */
[----:B------:R-:W-:Y:S02]  /*419b0*/  @P0 IMAD.MOV.U32 R21, RZ, RZ, R43 ;  /* 0x000000ffff150224 */ /* 0x000fe400078e002b */
[----:B-1----:R-:W-:Y:S01]  /*419c0*/  IMAD.X R50, R19, 0x1, R10, P2 ;  /* 0x0000000113327824 */ /* 0x002fe200010e060a */
[----:B------:R-:W-:-:S02]  /*419d0*/  SHF.R.S32.HI R18, RZ, 0x1f, R13 ;  /* 0x0000001fff127819 */ /* 0x000fc4000001140d */
[----:B------:R-:W-:Y:S01]  /*419e0*/  IADD3 R49, P2, PT, R13, R9, RZ ;  /* 0x000000090d317210 */ /* 0x000fe20007f5e0ff */
[----:B------:R-:W0:Y:S01]  /*419f0*/  LDCU UR4, c[0x0][0x3b0] ;  /* 0x00007600ff0477ac */ /* 0x000e220008000800 */
[----:B------:R1:W4:Y:S04]  /*41a00*/  @P0 LDG.E.U8 R41, desc[UR16][R20.64] ;  /* 0x0000001014290981 */ /* 0x000328000c1e1100 */
[----:B------:R-:W-:Y:S04]  /*41a10*/  STL [R1+0x1f88], R52 ;  /* 0x001f883401007387 */ /* 0x000fe80000100800 */
[----:B------:R-:W-:Y:S04]  /*41a20*/  STL [R1+0x1f94], R51 ;  /* 0x001f943301007387 */ /* 0x000fe80000100800 */
[----:B------:R0:W-:Y:S01]  /*41a30*/  STL [R1+0xc7c], R47 ;  /* 0x000c7c2f01007387 */ /* 0x0001e20000100800 */
[----:B------:R-:W-:-:S03]  /*41a40*/  IMAD.X R48, R18, 0x1, R11, P2 ;  /* 0x0000000112307824 */ /* 0x000fc600010e060b */
[----:B------:R-:W-:Y:S04]  /*41a50*/  STL [R1+0x1f90], R50 ;  /* 0x001f903201007387 */ /* 0x000fe80000100800 */
[----:B------:R-:W-:Y:S01]  /*41a60*/  STL [R1+0x200c], R49 ;  /* 0x00200c3101007387 */ /* 0x000fe20000100800 */
[----:B0-----:R-:W-:Y:S02]  /*41a70*/  IADD3 R47, P2, PT, R13, R8, RZ ;  /* 0x000000080d2f7210 */ /* 0x001fe40007f5e0ff */
[----:B--2---:R-:W-:Y:S02]  /*41a80*/  SEL R13, R12, R87, !P4 ;  /* 0x000000570c0d7207 */ /* 0x004fe40006000000 */
[----:B------:R-:W2:Y:S01]  /*41a90*/  LDL.LU R87, [R1+0x1c4] ;  /* 0x0001c40001577983 */ /* 0x000ea20000300800 */
[----:B-1----:R-:W-:-:S02]  /*41aa0*/  @P5 IMAD.MOV.U32 R20, RZ, RZ, R39 ;  /* 0x000000ffff145224 */ /* 0x002fc400078e0027 */
[----:B------:R-:W-:Y:S02]  /*41ab0*/  @P5 IMAD.MOV.U32 R21, RZ, RZ, R40 ;  /* 0x000000ffff155224 */ /* 0x000fe400078e0028 */
[----:B------:R-:W-:Y:S02]  /*41ac0*/  IMAD R16, R16, UR9, RZ ;  /* 0x0000000910107c24 */ /* 0x000fe4000f8e02ff */
[----:B------:R-:W-:Y:S01]  /*41ad0*/  IMAD.X R46, R18, 0x1, R10, P2 ;  /* 0x00000001122e7824 */ /* 0x000fe200010e060a */
[----:B------:R-:W-:Y:S04]  /*41ae0*/  STL [R1+0x2008], R48 ;  /* 0x0020083001007387 */ /* 0x000fe80000100800 */
[----:B------:R0:W2:Y:S01]  /*41af0*/  @P5 LDG.E.U8 R38, desc[UR16][R20.64] ;  /* 0x0000001014265981 */ /* 0x0000a2000c1e1100 */
[----:B---3--:R-:W-:Y:S01]  /*41b00*/  IMAD R13, R13, UR5, RZ ;  /* 0x000000050d0d7c24 */ /* 0x008fe2000f8e02ff */
[----:B------:R-:W-:-:S02]  /*41b10*/  SHF.R.S32.HI R19, RZ, 0x1f, R16 ;  /* 0x0000001fff137819 */ /* 0x000fc40000011410 */
[C---:B------:R-:W-:Y:S01]  /*41b20*/  IADD3 R45, P2, PT, R16.reuse, R9, RZ ;  /* 0x00000009102d7210 */ /* 0x040fe20007f5e0ff */
[----:B------:R-:W-:Y:S01]  /*41b30*/  STL [R1+0x2014], R47 ;  /* 0x0020142f01007387 */ /* 0x000fe20000100800 */
[----:B------:R-:W1:Y:S01]  /*41b40*/  LDCU UR9, c[0x0][0x3b0] ;  /* 0x00007600ff0977ac */ /* 0x000e620008000800 */
[----:B0-----:R-:W-:Y:S02]  /*41b50*/  @P0 IMAD.MOV.U32 R20, RZ, RZ, R36 ;  /* 0x000000ffff140224 */ /* 0x001fe400078e0024 */
[----:B------:R-:W-:Y:S01]  /*41b60*/  @P0 IMAD.MOV.U32 R21, RZ, RZ, R37 ;  /* 0x000000ffff150224 */ /* 0x000fe200078e0025 */
[----:B------:R0:W-:Y:S01]  /*41b70*/  STL [R1+0xc78], R44 ;  /* 0x000c782c01007387 */ /* 0x0001e20000100800 */
[----:B------:R-:W3:Y:S03]  /*41b80*/  LDCU UR5, c[0x0][0x3b0] ;  /* 0x00007600ff0577ac */ /* 0x000ee60008000800 */
[----:B------:R1:W3:Y:S04]  /*41b90*/  @P0 LDG.E.U8 R35, desc[UR16][R20.64] ;  /* 0x0000001014230981 */ /* 0x0002e8000c1e1100 */
[----:B------:R-:W-:Y:S04]  /*41ba0*/  STL [R1+0x2010], R46 ;  /* 0x0020102e01007387 */ /* 0x000fe80000100800 */
[----:B------:R-:W-:Y:S01]  /*41bb0*/  STL [R1+0x208c], R45 ;  /* 0x00208c2d01007387 */ /* 0x000fe20000100800 */
[----:B0-----:R-:W-:Y:S01]  /*41bc0*/  IMAD.X R44, R19, 0x1, R11, P2 ;  /* 0x00000001132c7824 */ /* 0x001fe200010e060b */
[----:B------:R-:W-:-:S02]  /*41bd0*/  IADD3 R43, P2, PT, R16, R8, RZ ;  /* 0x00000008102b7210 */ /* 0x000fc40007f5e0ff */
[----:B----4-:R-:W-:Y:S02]  /*41be0*/  SEL R16, R12, R86, !P4 ;  /* 0x000000560c107207 */ /* 0x010fe40006000000 */
[----:B------:R-:W4:Y:S04]  /*41bf0*/  LDL.LU R86, [R1+0x1d0] ;  /* 0x0001d00001567983 */ /* 0x000f280000300800 */
[----:B------:R-:W-:Y:S01]  /*41c00*/  STL [R1+0x2088], R44 ;  /* 0x0020882c01007387 */ /* 0x000fe20000100800 */
[----:B-1----:R-:W-:Y:S02]  /*41c10*/  @P5 IMAD.MOV.U32 R20, RZ, RZ, R33 ;  /* 0x000000ffff145224 */ /* 0x002fe400078e0021 */
[----:B------:R-:W-:Y:S01]  /*41c20*/  @P5 IMAD.MOV.U32 R21, RZ, RZ, R34 ;  /* 0x000000ffff155224 */ /* 0x000fe200078e0022 */
[----:B------:R-:W-:Y:S01]  /*41c30*/  STL [R1+0x2094], R43 ;  /* 0x0020942b01007387 */ /* 0x000fe20000100800 */
[----:B------:R-:W-:-:S03]  /*41c40*/  IMAD.X R42, R19, 0x1, R10, P2 ;  /* 0x00000001132a7824 */ /* 0x000fc600010e060a */
[----:B------:R0:W-:Y:S01]  /*41c50*/  STL [R1+0xc74], R41 ;  /* 0x000c742901007387 */ /* 0x0001e20000100800 */
[----:B------:R-:W-:-:S03]  /*41c60*/  SHF.R.S32.HI R18, RZ, 0x1f, R13 ;  /* 0x0000001fff127819 */ /* 0x000fc6000001140d */
[----:B------:R1:W4:Y:S04]  /*41c70*/  @P5 LDG.E.U8 R32, desc[UR16][R20.64] ;  /* 0x0000001014205981 */ /* 0x000328000c1e1100 */
[----:B------:R-:W-:Y:S01]  /*41c80*/  STL [R1+0x2090], R42 ;  /* 0x0020902a01007387 */ /* 0x000fe20000100800 */
[----:B0-----:R-:W-:-:S05]  /*41c90*/  IADD3 R41, P2, PT, R13, R9, RZ ;  /* 0x000000090d297210 */ /* 0x001fca0007f5e0ff */
[----:B------:R-:W-:Y:S01]  /*41ca0*/  IMAD.X R40, R18, 0x1, R11, P2 ;  /* 0x0000000112287824 */ /* 0x000fe200010e060b */
[----:B------:R-:W-:Y:S01]  /*41cb0*/  IADD3 R39, P2, PT, R13, R8, RZ ;  /* 0x000000080d277210 */ /* 0x000fe20007f5e0ff */
[----:B------:R-:W-:Y:S01]  /*41cc0*/  STL [R1+0x210c], R41 ;  /* 0x00210c2901007387 */ /* 0x000fe20000100800 */
[----:B--2---:R-:W-:-:S03]  /*41cd0*/  SEL R13, R12, R87, !P4 ;  /* 0x000000570c0d7207 */ /* 0x004fc60006000000 */
[----:B------:R-:W2:Y:S01]  /*41ce0*/  LDL.LU R87, [R1+0x1dc] ;  /* 0x0001dc0001577983 */ /* 0x000ea20000300800 */
[----:B------:R-:W-:-:S03]  /*41cf0*/  IMAD R16, R16, UR4, RZ ;  /* 0x0000000410107c24 */ /* 0x000fc6000f8e02ff */
[----:B------:R-:W-:Y:S04]  /*41d00*/  STL [R1+0x2108], R40 ;  /* 0x0021082801007387 */ /* 0x000fe80000100800 */
[----:B------:R-:W-:Y:S04]  /*41d10*/  STL [R1+0x2114], R39 ;  /* 0x0021142701007387 */ /* 0x000fe80000100800 */
[----:B------:R0:W-:Y:S01]  /*41d20*/  STL [R1+0xc6c], R38 ;  /* 0x000c6c2601007387 */ /* 0x0001e20000100800 */
[----:B------:R-:W-:Y:S01]  /*41d30*/  IMAD R13, R13, UR9, RZ ;  /* 0x000000090d0d7c24 */ /* 0x000fe2000f8e02ff */
[----:B------:R-:W-:Y:S01]  /*41d40*/  SHF.R.S32.HI R19, RZ, 0x1f, R16 ;  /* 0x0000001fff137819 */ /* 0x000fe20000011410 */
[----:B-1----:R-:W-:-:S02]  /*41d50*/  @P0 IMAD.MOV.U32 R20, RZ, RZ, R30 ;  /* 0x000000ffff140224 */ /* 0x002fc400078e001e */
[----:B------:R-:W-:Y:S01]  /*41d60*/  @P0 IMAD.MOV.U32 R21, RZ, RZ, R31 ;  /* 0x000000ffff150224 */ /* 0x000fe200078e001f */
[----:B------:R-:W1:Y:S01]  /*41d70*/  LDCU UR4, c[0x0][0x3b0] ;  /* 0x00007600ff0477ac */ /* 0x000e620008000800 */
[----:B------:R-:W1:Y:S03]  /*41d80*/  LDCU UR9, c[0x0][0x3b0] ;  /* 0x00007600ff0977ac */ /* 0x000e660008000800 */
[----:B------:R1:W2:Y:S01]  /*41d90*/  @P0 LDG.E.U8 R29, desc[UR16][R20.64] ;  /* 0x00000010141d0981 */ /* 0x0002a2000c1e1100 */
[----:B0-----:R-:W-:Y:S01]  /*41da0*/  IMAD.X R38, R18, 0x1, R10, P2 ;  /* 0x0000000112267824 */ /* 0x001fe200010e060a */
[----:B------:R-:W-:-:S04]  /*41db0*/  IADD3 R37, P2, PT, R16, R9, RZ ;  /* 0x0000000910257210 */ /* 0x000fc80007f5e0ff */
[----:B------:R-:W-:Y:S04]  /*41dc0*/  STL [R1+0x2110], R38 ;  /* 0x0021102601007387 */ /* 0x000fe80000100800 */
[----:B------:R-:W-:Y:S01]  /*41dd0*/  STL [R1+0x218c], R37 ;  /* 0x00218c2501007387 */ /* 0x000fe20000100800 */
[----:B------:R-:W-:-:S03]  /*41de0*/  IMAD.X R36, R19, 0x1, R11, P2 ;  /* 0x0000000113247824 */ /* 0x000fc600010e060b */
[----:B---3--:R0:W-:Y:S01]  /*41df0*/  STL [R1+0xc48], R35 ;  /* 0x000c482301007387 */ /* 0x0081e20000100800 */
[----:B------:R-:W-:Y:S02]  /*41e00*/  SHF.R.S32.HI R18, RZ, 0x1f, R13 ;  /* 0x0000001fff127819 */ /* 0x000fe4000001140d */
[----:B0-----:R-:W-:Y:S02]  /*41e10*/  IADD3 R35, P2, PT, R16, R8, RZ ;  /* 0x0000000810237210 */ /* 0x001fe40007f5e0ff */
[----:B----4-:R-:W-:Y:S02]  /*41e20*/  SEL R16, R12, R86, !P4 ;  /* 0x000000560c107207 */ /* 0x010fe40006000000 */
[----:B------:R-:W3:Y:S01]  /*41e30*/  LDL.LU R86, [R1+0x374] ;  /* 0x0003740001567983 */ /* 0x000ee20000300800 */
[----:B------:R-:W-:Y:S01]  /*41e40*/  IMAD.X R34, R19, 0x1, R10, P2 ;  /* 0x0000000113227824 */ /* 0x000fe200010e060a */
[----:B------:R-:W-:Y:S02]  /*41e50*/  IADD3 R33, P2, PT, R13, R9, RZ ;  /* 0x000000090d217210 */ /* 0x000fe40007f5e0ff */
[----:B------:R-:W-:Y:S04]  /*41e60*/  STL [R1+0x2188], R36 ;  /* 0x0021882401007387 */ /* 0x000fe80000100800 */
[----:B------:R-:W-:Y:S04]  /*41e70*/  STL [R1+0x2194], R35 ;  /* 0x0021942301007387 */ /* 0x000fe80000100800 */
[----:B------:R-:W-:Y:S04]  /*41e80*/  STL [R1+0x2190], R34 ;  /* 0x0021902201007387 */ /* 0x000fe80000100800 */
[----:B------:R-:W-:Y:S04]  /*41e90*/  STL [R1+0x220c], R33 ;  /* 0x00220c2101007387 */ /* 0x000fe80000100800 */
[----:B------:R0:W-:Y:S01]  /*41ea0*/  STL [R1+0xc44], R32 ;  /* 0x000c442001007387 */ /* 0x0001e20000100800 */
[----:B-1----:R-:W-:-:S02]  /*41eb0*/  @P5 IMAD.MOV.U32 R20, RZ, RZ, R27 ;  /* 0x000000ffff145224 */ /* 0x002fc400078e001b */
[----:B------:R-:W-:-:S05]  /*41ec0*/  @P5 IMAD.MOV.U32 R21, RZ, RZ, R28 ;  /* 0x000000ffff155224 */ /* 0x000fca00078e001c */
[----:B------:R1:W4:Y:S01]  /*41ed0*/  @P5 LDG.E.U8 R26, desc[UR16][R20.64] ;  /* 0x00000010141a5981 */ /* 0x000322000c1e1100 */
[----:B0-----:R-:W-:Y:S01]  /*41ee0*/  IMAD.X R32, R18, 0x1, R11, P2 ;  /* 0x0000000112207824 */ /* 0x001fe200010e060b */
[----:B------:R-:W-:Y:S01]  /*41ef0*/  IADD3 R31, P2, PT, R13, R8, RZ ;  /* 0x000000080d1f7210 */ /* 0x000fe20007f5e0ff */
[----:B-1----:R-:W-:Y:S02]  /*41f00*/  @P0 IMAD.MOV.U32 R20, RZ, RZ, R24 ;  /* 0x000000ffff140224 */ /* 0x002fe400078e0018 */
[----:B------:R-:W-:Y:S01]  /*41f10*/  @P0 IMAD.MOV.U32 R21, RZ, RZ, R25 ;  /* 0x000000ffff150224 */ /* 0x000fe200078e0019 */
[----:B--2---:R-:W-:Y:S01]  /*41f20*/  SEL R13, R12, R87, !P4 ;  /* 0x000000570c0d7207 */ /* 0x004fe20006000000 */
[----:B------:R-:W-:Y:S01]  /*41f30*/  IMAD.X R87, R18, 0x1, R10, P2 ;  /* 0x0000000112577824 */ /* 0x000fe200010e060a */
[----:B------:R-:W-:-:S06]  /*41f40*/  PRMT R18, RZ, 0x7610, R18 ;  /* 0x00007610ff127816 */ /* 0x000fcc0000000012 */
[----:B------:R0:W2:Y:S01]  /*41f50*/  @P0 LDG.E.U8 R18, desc[UR16][R20.64] ;  /* 0x0000001014120981 */ /* 0x0000a2000c1e1100 */
[----:B------:R-:W-:-:S03]  /*41f60*/  IMAD R16, R16, UR5, RZ ;  /* 0x0000000510107c24 */ /* 0x000fc6000f8e02ff */
[----:B------:R-:W-:Y:S04]  /*41f70*/  STL [R1+0x2208], R32 ;  /* 0x0022082001007387 */ /* 0x000fe80000100800 */
[----:B------:R-:W-:Y:S04]  /*41f80*/  STL [R1+0x2214], R31 ;  /* 0x0022141f01007387 */ /* 0x000fe80000100800 */
[----:B------:R-:W4:Y:S01]  /*41f90*/  LDL.LU R55, [R1+0x370] ;  /* 0x0003700001377983 */ /* 0x000f220000300800 */
[----:B------:R-:W-:Y:S01]  /*41fa0*/  IMAD R13, R13, UR4, RZ ;  /* 0x000000040d0d7c24 */ /* 0x000fe2000f8e02ff */
[----:B------:R-:W-:-:S02]  /*41fb0*/  IADD3 R30, P2, PT, R16, R9, RZ ;  /* 0x00000009101e7210 */ /* 0x000fc40007f5e0ff */
[----:B------:R-:W-:Y:S01]  /*41fc0*/  SHF.R.S32.HI R19, RZ, 0x1f, R16 ;  /* 0x0000001fff137819 */ /* 0x000fe20000011410 */
[----:B------:R-:W-:Y:S04]  /*41fd0*/  STL [R1+0x2210], R87 ;  /* 0x0022105701007387 */ /* 0x000fe80000100800 */
[----:B------:R-:W-:Y:S04]  /*41fe0*/  STL [R1+0x228c], R30 ;  /* 0x00228c1e01007387 */ /* 0x000fe80000100800 */
[----:B------:R1:W-:Y:S01]  /*41ff0*/  STL [R1+0xc68], R29 ;  /* 0x000c681d01007387 */ /* 0x0003e20000100800 */
[----:B0-----:R-:W-:-:S02]  /*42000*/  @P5 IMAD.MOV.U32 R20, RZ, RZ, R92 ;  /* 0x000000ffff145224 */ /* 0x001fc400078e005c */
[----:B------:R-:W-:Y:S01]  /*42010*/  @P5 IMAD.MOV.U32 R21, RZ, RZ, R6 ;  /* 0x000000ffff155224 */ /* 0x000fe200078e0006 */
[----:B------:R-:W0:Y:S01]  /*42020*/  LDCU UR4, c[0x0][0x3b0] ;  /* 0x00007600ff0477ac */ /* 0x000e220008000800 */
[----:B------:R-:W0:Y:S03]  /*42030*/  LDCU UR5, c[0x0][0x3b0] ;  /* 0x00007600ff0577ac */ /* 0x000e260008000800 */
[----:B------:R0:W4:Y:S01]  /*42040*/  @P5 LDG.E.U8 R23, desc[UR16][R20.64] ;  /* 0x0000001014175981 */ /* 0x000122000c1e1100 */
[----:B-1----:R-:W-:Y:S01]  /*42050*/  IMAD.X R29, R19, 0x1, R11, P2 ;  /* 0x00000001131d7824 */ /* 0x002fe200010e060b */
[----:B------:R-:W-:-:S04]  /*42060*/  IADD3 R28, P2, PT, R16, R8, RZ ;  /* 0x00000008101c7210 */ /* 0x000fc80007f5e0ff */
[----:B------:R-:W-:Y:S04]  /*42070*/  STL [R1+0x2288], R29 ;  /* 0x0022881d01007387 */ /* 0x000fe80000100800 */
[----:B------:R-:W-:Y:S01]  /*42080*/  STL [R1+0x2294], R28 ;  /* 0x0022941c01007387 */ /* 0x000fe20000100800 */
[----:B---3--:R-:W-:-:S03]  /*42090*/  SEL R16, R12, R86, !P4 ;  /* 0x000000560c107207 */ /* 0x008fc60006000000 */
[----:B------:R-:W3:Y:S01]  /*420a0*/  LDL.LU R86, [R1+0x344] ;  /* 0x0003440001567983 */ /* 0x000ee20000300800 */
[----:B------:R-:W-:Y:S02]  /*420b0*/  IMAD.X R27, R19, 0x1, R10, P2 ;  /* 0x00000001131b7824 */ /* 0x000fe400010e060a */
[----:B0-----:R-:W-:Y:S02]  /*420c0*/  @P0 IMAD.MOV.U32 R20, RZ, RZ, R75 ;  /* 0x000000ffff140224 */ /* 0x001fe400078e004b */
[----:B------:R-:W-:Y:S01]  /*420d0*/  @P0 IMAD.MOV.U32 R21, RZ, RZ, R2 ;  /* 0x000000ffff150224 */ /* 0x000fe200078e0002 */
[----:B--2---:R0:W-:Y:S04]  /*420e0*/  STL [R1+0xc60], R18 ;  /* 0x000c601201007387 */ /* 0x0041e80000100800 */
[----:B----4-:R1:W-:Y:S01]  /*420f0*/  STL [R1+0xc64], R26 ;  /* 0x000c641a01007387 */ /* 0x0103e20000100800 */
[----:B0-----:R-:W-:-:S02]  /*42100*/  SHF.R.S32.HI R18, RZ, 0x1f, R13 ;  /* 0x0000001fff127819 */ /* 0x001fc4000001140d */
[----:B-1----:R-:W-:-:S05]  /*42110*/  IADD3 R26, P2, PT, R13, R9, RZ ;  /* 0x000000090d1a7210 */ /* 0x002fca0007f5e0ff */
[----:B------:R-:W-:Y:S01]  /*42120*/  IMAD.X R25, R18, 0x1, R11, P2 ;  /* 0x0000000112197824 */ /* 0x000fe200010e060b */
[----:B------:R-:W-:Y:S02]  /*42130*/  IADD3 R24, P2, PT, R13, R8, RZ ;  /* 0x000000080d187210 */ /* 0x000fe40007f5e0ff */
[----:B------:R-:W-:-:S06]  /*42140*/  PRMT R13, RZ, 0x7610, R13 ;  /* 0x00007610ff0d7816 */ /* 0x000fcc000000000d */
[----:B------:R0:W2:Y:S04]  /*42150*/  @P0 LDG.E.U8 R13, desc[UR16][R20.64] ;  /* 0x00000010140d0981 */ /* 0x0000a8000c1e1100 */
[----:B------:R-:W-:Y:S04]  /*42160*/  STL [R1+0x2290], R27 ;  /* 0x0022901b01007387 */ /* 0x000fe80000100800 */
[----:B------:R-:W-:Y:S01]  /*42170*/  STL [R1+0x230c], R26 ;  /* 0x00230c1a01007387 */ /* 0x000fe20000100800 */
[----:B------:R-:W-:-:S03]  /*42180*/  IMAD R16, R16, UR9, RZ ;  /* 0x0000000910107c24 */ /* 0x000fc6000f8e02ff */
[----:B------:R-:W4:Y:S04]  /*42190*/  LDL.LU R6, [R1+0x3d10] ;  /* 0x003d100001067983 */ /* 0x000f280000300800 */
[----:B------:R-:W-:Y:S04]  /*421a0*/  STL [R1+0x2308], R25 ;  /* 0x0023081901007387 */ /* 0x000fe80000100800 */
[----:B------:R-:W-:Y:S04]  /*421b0*/  STL [R1+0x2314], R24 ;  /* 0x0023141801007387 */ /* 0x000fe80000100800 */
[----:B------:R1:W-:Y:S01]  /*421c0*/  STL [R1+0xc5c], R23 ;  /* 0x000c5c1701007387 */ /* 0x0003e20000100800 */
[----:B------:R-:W-:Y:S01]  /*421d0*/  SHF.R.S32.HI R19, RZ, 0x1f, R16 ;  /* 0x0000001fff137819 */ /* 0x000fe20000011410 */
[----:B------:R-:W2:Y:S01]  /*421e0*/  S2R R2, SR_TID.X ;  /* 0x0000000000027919 */ /* 0x000ea20000002100 */
[----:B0-----:R-:W-:-:S02]  /*421f0*/  PRMT R21, RZ, 0x7610, R21 ;  /* 0x00007610ff157816 */ /* 0x001fc40000000015 */
[----:B------:R-:W-:Y:S01]  /*42200*/  PRMT R20, RZ, 0x7610, R20 ;  /* 0x00007610ff147816 */ /* 0x000fe20000000014 */
[----:B------:R-:W0:Y:S01]  /*42210*/  LDCU UR9, c[0x0][0x3b0] ;  /* 0x00007600ff0977ac */ /* 0x000e220008000800 */
[----:B-1----:R-:W-:Y:S01]  /*42220*/  IMAD.X R23, R18, 0x1, R10, P2 ;  /* 0x0000000112177824 */ /* 0x002fe200010e060a */
[----:B------:R-:W-:-:S04]  /*42230*/  IADD3 R92, P2, PT, R16, R8, RZ ;  /* 0x00000008105c7210 */ /* 0x000fc80007f5e0ff */
[----:B------:R-:W-:Y:S04]  /*42240*/  STL [R1+0x2310], R23 ;  /* 0x0023101701007387 */ /* 0x000fe80000100800 */
[----:B------:R-:W-:Y:S01]  /*42250*/  STL [R1+0x2d7c], R92 ;  /* 0x002d7c5c01007387 */ /* 0x000fe20000100800 */
[----:B------:R-:W-:-:S03]  /*42260*/  IMAD.X R18, R19, 0x1, R10, P2 ;  /* 0x0000000113127824 */ /* 0x000fc600010e060a */
[----:B--2---:R1:W-:Y:S04]  /*42270*/  STL [R1+0xc58], R13 ;  /* 0x000c580d01007387 */ /* 0x0043e80000100800 */
[----:B------:R2:W-:Y:S01]  /*42280*/  STL [R1+0x2d78], R18 ;  /* 0x002d781201007387 */ /* 0x0005e20000100800 */
[----:B-1----:R-:W-:Y:S02]  /*42290*/  SEL R13, R12, R55, !P4 ;  /* 0x000000370c0d7207 */ /* 0x002fe40006000000 */
[----:B------:R-:W-:-:S05]  /*422a0*/  IADD3 R55, P2, PT, R16, R9, RZ ;  /* 0x0000000910377210 */ /* 0x000fca0007f5e0ff */
[----:B------:R-:W-:Y:S02]  /*422b0*/  IMAD.X R75, R19, 0x1, R11, P2 ;  /* 0x00000001134b7824 */ /* 0x000fe400010e060b */
[----:B------:R-:W-:Y:S02]  /*422c0*/  @P0 IMAD.MOV.U32 R19, RZ, RZ, R18 ;  /* 0x000000ffff130224 */ /* 0x000fe400078e0012 */
[----:B--2---:R-:W-:-:S05]  /*422d0*/  @P0 IMAD.MOV.U32 R18, RZ, RZ, R92 ;  /* 0x000000ffff120224 */ /* 0x004fca00078e005c */
[----:B------:R1:W2:Y:S02]  /*422e0*/  @P0 LDG.E.U8 R21, desc[UR16][R18.64] ;  /* 0x0000001012150981 */ /* 0x0002a4000c1e1100 */
[----:B-1----:R-:W-:Y:S02]  /*422f0*/  @P5 IMAD.MOV.U32 R18, RZ, RZ, R55 ;  /* 0x000000ffff125224 */ /* 0x002fe400078e0037 */
[----:B------:R-:W-:-:S05]  /*42300*/  @P5 IMAD.MOV.U32 R19, RZ, RZ, R75 ;  /* 0x000000ffff135224 */ /* 0x000fca00078e004b */
[----:B------:R3:W2:Y:S01]  /*42310*/  @P5 LDG.E.U8 R20, desc[UR16][R18.64] ;  /* 0x0000001012145981 */ /* 0x0006a2000c1e1100 */
[----:B------:R-:W-:-:S03]  /*42320*/  IMAD R13, R13, UR4, RZ ;  /* 0x000000040d0d7c24 */ /* 0x000fc6000f8e02ff */
[----:B------:R-:W-:Y:S04]  /*42330*/  STL [R1+0x2d84], R55 ;  /* 0x002d843701007387 */ /* 0x000fe80000100800 */
[----:B------:R-:W2:Y:S01]  /*42340*/  LDL.LU R92, [R1+0x310] ;  /* 0x00031000015c7983 */ /* 0x000ea20000300800 */
[----:B------:R-:W-:-:S03]  /*42350*/  LOP3.LUT R2, R2, 0x7f, RZ, 0xc0, !PT ;  /* 0x0000007f02027812 */ /* 0x000fc600078ec0ff */
[----:B------:R-:W-:Y:S01]  /*42360*/  STL [R1+0x2d80], R75 ;  /* 0x002d804b01007387 */ /* 0x000fe20000100800 */
[----:B------:R-:W-:Y:S02]  /*42370*/  SHF.R.S32.HI R16, RZ, 0x1f, R13 ;  /* 0x0000001fff107819 */ /* 0x000fe4000001140d */
[----:B----4-:R-:W-:Y:S01]  /*42380*/  PRMT R6, RZ, 0x7610, R6 ;  /* 0x00007610ff067816 */ /* 0x010fe20000000006 */
[----:B------:R-:W1:Y:S01]  /*42390*/  LDCU UR4, c[0x0][0x3b0] ;  /* 0x00007600ff0477ac */ /* 0x000e620008000800 */
[----:B---3--:R-:W-:Y:S01]  /*423a0*/  SEL R18, R12, R86, !P4 ;  /* 0x000000560c127207 */ /* 0x008fe20006000000 */
[----:B------:R3:W-:Y:S04]  /*423b0*/  STS.U8 [R2+UR6+0x18c00], R15 ;  /* 0x018c000f02007988 */ /* 0x0007e80008000006 */
[----:B---3--:R-:W-:Y:S01]  /*423c0*/  IMAD R15, R18, UR5, RZ ;  /* 0x00000005120f7c24 */ /* 0x008fe2000f8e02ff */
[----:B------:R-:W3:Y:S01]  /*423d0*/  LDCU UR5, c[0x0][0x3b0] ;  /* 0x00007600ff0577ac */ /* 0x000ee20008000800 */
[----:B--2---:R2:W-:Y:S02]  /*423e0*/  STL [R1+0xc54], R21 ;  /* 0x000c541501007387 */ /* 0x0045e40000100800 */
[----:B--2---:R-:W-:-:S05]  /*423f0*/  IADD3 R21, P2, PT, R13, R8, RZ ;  /* 0x000000080d157210 */ /* 0x004fca0007f5e0ff */
[----:B------:R-:W-:Y:S02]  /*42400*/  IMAD.X R19, R16, 0x1, R10, P2 ;  /* 0x0000000110137824 */ /* 0x000fe400010e060a */
[----:B------:R-:W-:-:S05]  /*42410*/  @P0 IMAD.MOV.U32 R18, RZ, RZ, R21 ;  /* 0x000000ffff120224 */ /* 0x000fca00078e0015 */
[----:B------:R2:W4:Y:S04]  /*42420*/  @P0 LDG.E.U8 R66, desc[UR16][R18.64] ;  /* 0x0000001012420981 */ /* 0x000528000c1e1100 */
[----:B------:R-:W-:Y:S04]  /*42430*/  STL [R1+0x24c4], R21 ;  /* 0x0024c41501007387 */ /* 0x000fe80000100800 */
[----:B------:R-:W-:Y:S04]  /*42440*/  STL [R1+0x24c0], R19 ;  /* 0x0024c01301007387 */ /* 0x000fe80000100800 */
[----:B------:R0:W-:Y:S04]  /*42450*/  STL [R1+0xc50], R20 ;  /* 0x000c501401007387 */ /* 0x0001e80000100800 */
[----:B------:R-:W3:Y:S01]  /*42460*/  LDL.LU R86, [R1+0x30c] ;  /* 0x00030c0001567983 */ /* 0x000ee20000300800 */
[----:B0-----:R-:W-:-:S05]  /*42470*/  IADD3 R20, P2, PT, R13, R9, RZ ;  /* 0x000000090d147210 */ /* 0x001fca0007f5e0ff */
[----:B------:R-:W-:-:S05]  /*42480*/  IMAD.X R21, R16, 0x1, R11, P2 ;  /* 0x0000000110157824 */ /* 0x000fca00010e060b */
[----:B------:R0:W3:Y:S04]  /*42490*/  @P5 LDG.E.U8 R6, desc[UR16][R20.64] ;  /* 0x0000001014065981 */ /* 0x0000e8000c1e1100 */
[----:B------:R0:W-:Y:S01]  /*424a0*/  STL [R1+0x24dc], R20 ;  /* 0x0024dc1401007387 */ /* 0x0001e20000100800 */
[----:B--2---:R-:W-:Y:S02]  /*424b0*/  SHF.R.S32.HI R18, RZ, 0x1f, R15 ;  /* 0x0000001fff127819 */ /* 0x004fe4000001140f */
[----:B------:R-:W-:Y:S02]  /*424c0*/  IADD3 R55, P2, PT, R15, R8, RZ ;  /* 0x000000080f377210 */ /* 0x000fe40007f5e0ff */
[----:B------:R-:W-:Y:S02]  /*424d0*/  SEL R13, R12, R92, !P4 ;  /* 0x0000005c0c0d7207 */ /* 0x000fe40006000000 */
[----:B------:R-:W-:Y:S01]  /*424e0*/  PRMT R16, RZ, 0x7610, R16 ;  /* 0x00007610ff107816 */ /* 0x000fe20000000010 */
[----:B------:R-:W-:-:S02]  /*424f0*/  IMAD.X R92, R18, 0x1, R10, P2 ;  /* 0x00000001125c7824 */ /* 0x000fc400010e060a */
[----:B0-----:R-:W-:Y:S01]  /*42500*/  @P0 IMAD.MOV.U32 R20, RZ, RZ, R55 ;  /* 0x000000ffff140224 */ /* 0x001fe200078e0037 */
        /* <DEDUP_REMOVED lines=11> */
[----:B------:R0:W-:Y:S04]  /*425c0*/  STL [R1+0x24d8], R21 ;  /* 0x0024d81501007387 */ /* 0x0001e80000100800 */
[----:B------:R-:W2:Y:S01]  /*425d0*/  LDL.LU R75, [R1+0x308] ;  /* 0x00030800014b7983 */ /* 0x000ea20000300800 */
[----:B0-----:R-:W-:-:S05]  /*425e0*/  @P0 IMAD.MOV.U32 R21, RZ, RZ, R92 ;  /* 0x000000ffff150224 */ /* 0x001fca00078e005c */
[----:B------:R-:W4:Y:S04]  /*425f0*/  @P0 LDG.E.U8 R16, desc[UR16][R20.64] ;  /* 0x0000001014100981 */ /* 0x000f28000c1e1100 */
[----:B------:R-:W-:Y:S04]  /*42600*/  STL [R1+0x25c4], R55 ;  /* 0x0025c43701007387 */ /* 0x000fe80000100800 */
[----:B---3--:R-:W-:Y:S04]  /*42610*/  STL [R1+0x3768], R6 ;  /* 0x0037680601007387 */ /* 0x008fe80000100800 */
[----:B------:R0:W-:Y:S04]  /*42620*/  STL [R1+0x25c0], R92 ;  /* 0x0025c05c01007387 */ /* 0x0001e80000100800 */
[----:B0-----:R-:W3:Y:S01]  /*42630*/  LDL.LU R92, [R1+0x3d0c] ;  /* 0x003d0c00015c7983 */ /* 0x001ee20000300800 */
[----:B------:R-:W-:-:S05]  /*42640*/  IADD3 R19, P2, PT, R15, R9, RZ ;  /* 0x000000090f137210 */ /* 0x000fca0007f5e0ff */
[----:B------:R-:W-:Y:S01]  /*42650*/  IMAD.X R18, R18, 0x1, R11, P2 ;  /* 0x0000000112127824 */ /* 0x000fe200010e060b */
[----:B------:R0:W-:Y:S01]  /*42660*/  STL [R1+0x25dc], R19 ;  /* 0x0025dc1301007387 */ /* 0x0001e20000100800 */
[----:B-1----:R-:W-:Y:S01]  /*42670*/  IMAD R13, R13, UR4, RZ ;  /* 0x000000040d0d7c24 */ /* 0x002fe2000f8e02ff */
[----:B------:R-:W-:Y:S02]  /*42680*/  SEL R15, R12, R86, !P4 ;  /* 0x000000560c0f7207 */ /* 0x000fe40006000000 */
[----:B------:R-:W-:Y:S01]  /*42690*/  PRMT R2, RZ, 0x7610, R2 ;  /* 0x00007610ff027816 */ /* 0x000fe20000000002 */
[----:B------:R-:W1:Y:S01]  /*426a0*/  LDCU UR4, c[0x0][0x3b0] ;  /* 0x00007600ff0477ac */ /* 0x000e620008000800 */
[----:B0-----:R-:W-:Y:S02]  /*426b0*/  @P5 LOP3.LUT R19, R19, R18, RZ, 0x3c, !PT ;  /* 0x0000001213135212 */ /* 0x001fe400078e3cff */
[----:B------:R-:W-:Y:S01]  /*426c0*/  IADD3 R55, P2, PT, R13, R8, RZ ;  /* 0x000000080d377210 */ /* 0x000fe20007f5e0ff */
[----:B----4-:R0:W-:Y:S04]  /*426d0*/  STL [R1+0xba4], R16 ;  /* 0x000ba41001007387 */ /* 0x0101e80000100800 */
[----:B------:R4:W-:Y:S01]  /*426e0*/  STL [R1+0x25d8], R18 ;  /* 0x0025d81201007387 */ /* 0x0009e20000100800 */
[----:B0-----:R-:W-:-:S02]  /*426f0*/  SHF.R.S32.HI R16, RZ, 0x1f, R13 ;  /* 0x0000001fff107819 */ /* 0x001fc4000001140d */
[----:B----4-:R-:W-:-:S04]  /*42700*/  @P5 LOP3.LUT R18, R19, R18, RZ, 0x3c, !PT ;  /* 0x0000001213125212 */ /* 0x010fc800078e3cff */
[----:B------:R-:W-:Y:S01]  /*42710*/  @P5 LOP3.LUT R19, R19, R18, RZ, 0x3c, !PT ;  /* 0x0000001213135212 */ /* 0x000fe200078e3cff */
[----:B------:R-:W-:Y:S01]  /*42720*/  IMAD.X R21, R16, 0x1, R10, P2 ;  /* 0x0000000110157824 */ /* 0x000fe200010e060a */
[----:B---3--:R-:W-:-:S03]  /*42730*/  PRMT R92, RZ, 0x7610, R92 ;  /* 0x00007610ff5c7816 */ /* 0x008fc6000000005c */
[----:B------:R0:W3:Y:S02]  /*42740*/  @P5 LDG.E.U8 R85, desc[UR16][R18.64] ;  /* 0x0000001012555981 */ /* 0x0000e4000c1e1100 */
[----:B0-----:R-:W-:Y:S02]  /*42750*/  @P0 IMAD.MOV.U32 R18, RZ, RZ, R55 ;  /* 0x000000ffff120224 */ /* 0x001fe400078e0037 */
[----:B------:R-:W-:-:S05]  /*42760*/  @P0 IMAD.MOV.U32 R19, RZ, RZ, R21 ;  /* 0x000000ffff130224 */ /* 0x000fca00078e0015 */
[----:B------:R0:W4:Y:S01]  /*42770*/  @P0 LDG.E.U8 R92, desc[UR16][R18.64] ;  /* 0x00000010125c0981 */ /* 0x000122000c1e1100 */
[----:B------:R-:W-:Y:S01]  /*42780*/  IADD3 R20, P2, PT, R13, R9, RZ ;  /* 0x000000090d147210 */ /* 0x000fe20007f5e0ff */
[----:B------:R-:W-:Y:S02]  /*42790*/  IMAD R15, R15, UR5, RZ ;  /* 0x000000050f0f7c24 */ /* 0x000fe4000f8e02ff */
[----:B------:R-:W-:Y:S04]  /*427a0*/  STL [R1+0x26c4], R55 ;  /* 0x0026c43701007387 */ /* 0x000fe80000100800 */
[----:B------:R1:W-:Y:S04]  /*427b0*/  STL [R1+0x26c0], R21 ;  /* 0x0026c01501007387 */ /* 0x0003e80000100800 */
[----:B------:R-:W3:Y:S01]  /*427c0*/  LDL.LU R86, [R1+0x2f0] ;  /* 0x0002f00001567983 */ /* 0x000ee20000300800 */
[----:B--2---:R-:W-:Y:S01]  /*427d0*/  SEL R13, R12, R75, !P4 ;  /* 0x0000004b0c0d7207 */ /* 0x004fe20006000000 */
[----:B------:R-:W2:Y:S01]  /*427e0*/  LDCU UR5, c[0x0][0x3b0] ;  /* 0x00007600ff0577ac */ /* 0x000ea20008000800 */
[----:B0-----:R-:W-:Y:S01]  /*427f0*/  SHF.R.S32.HI R18, RZ, 0x1f, R15 ;  /* 0x0000001fff127819 */ /* 0x001fe2000001140f */
[----:B-1----:R-:W-:Y:S01]  /*42800*/  IMAD.X R21, R16, 0x1, R11, P2 ;  /* 0x0000000110157824 */ /* 0x002fe200010e060b */
[----:B------:R-:W-:Y:S01]  /*42810*/  IADD3 R55, P2, PT, R15, R8, RZ ;  /* 0x000000080f377210 */ /* 0x000fe20007f5e0ff */
[----:B------:R0:W-:Y:S04]  /*42820*/  STL [R1+0x26dc], R20 ;  /* 0x0026dc1401007387 */ /* 0x0001e80000100800 */
[----:B------:R0:W2:Y:S01]  /*42830*/  @P5 LDG.E.U8 R71, desc[UR16][R20.64] ;  /* 0x0000001014475981 */ /* 0x0000a2000c1e1100 */
[----:B------:R-:W-:-:S02]  /*42840*/  IMAD.X R16, R18, 0x1, R10, P2 ;  /* 0x0000000112107824 */ /* 0x000fc400010e060a */
[----:B0-----:R-:W-:Y:S01]  /*42850*/  @P0 IMAD.MOV.U32 R20, RZ, RZ, R55 ;  /* 0x000000ffff140224 */ /* 0x001fe200078e0037 */
[----:B----4-:R-:W-:Y:S04]  /*42860*/  STL [R1+0x3770], R92 ;  /* 0x0037705c01007387 */ /* 0x010fe80000100800 */
[----:B------:R0:W-:Y:S02]  /*42870*/  STL [R1+0x26d8], R21 ;  /* 0x0026d81501007387 */ /* 0x0001e40000100800 */
[----:B0-----:R-:W-:-:S05]  /*42880*/  @P0 IMAD.MOV.U32 R21, RZ, RZ, R16 ;  /* 0x000000ffff150224 */ /* 0x001fca00078e0010 */
[----:B------:R0:W4:Y:S01]  /*42890*/  @P0 LDG.E.U8 R2, desc[UR16][R20.64] ;  /* 0x0000001014020981 */ /* 0x000122000c1e1100 */
[----:B------:R-:W-:-:S03]  /*428a0*/  IADD3 R19, P2, PT, R15, R9, RZ ;  /* 0x000000090f137210 */ /* 0x000fc60007f5e0ff */
[----:B------:R-:W-:Y:S04]  /*428b0*/  STL [R1+0x27c4], R55 ;  /* 0x0027c43701007387 */ /* 0x000fe80000100800 */
[----:B--2---:R-:W-:Y:S04]  /*428c0*/  STL [R1+0x3774], R71 ;  /* 0x0037744701007387 */ /* 0x004fe80000100800 */
[----:B------:R-:W-:Y:S04]  /*428d0*/  STL [R1+0x27c0], R16 ;  /* 0x0027c01001007387 */ /* 0x000fe80000100800 */
[----:B------:R-:W2:Y:S04]  /*428e0*/  LDL.LU R75, [R1+0x2e0] ;  /* 0x0002e000014b7983 */ /* 0x000ea80000300800 */
[----:B------:R1:W-:Y:S01]  /*428f0*/  STL [R1+0x27dc], R19 ;  /* 0x0027dc1301007387 */ /* 0x0003e20000100800 */
[----:B------:R-:W-:-:S02]  /*42900*/  IMAD.X R18, R18, 0x1, R11, P2 ;  /* 0x0000000112127824 */ /* 0x000fc400010e060b */
[----:B------:R-:W-:Y:S01]  /*42910*/  IMAD R13, R13, UR4, RZ ;  /* 0x000000040d0d7c24 */ /* 0x000fe2000f8e02ff */
[----:B---3--:R-:W-:Y:S01]  /*42920*/  SEL R15, R12, R86, !P4 ;  /* 0x000000560c0f7207 */ /* 0x008fe20006000000 */
[----:B------:R-:W3:Y:S01]  /*42930*/  LDCU UR4, c[0x0][0x3b0] ;  /* 0x00007600ff0477ac */ /* 0x000ee20008000800 */
[----:B-1----:R-:W-:Y:S02]  /*42940*/  @P5 LOP3.LUT R19, R19, R18, RZ, 0x3c, !PT ;  /* 0x0000001213135212 */ /* 0x002fe400078e3cff */
[----:B------:R-:W-:Y:S02]  /*42950*/  SHF.R.S32.HI R16, RZ, 0x1f, R13 ;  /* 0x0000001fff107819 */ /* 0x000fe4000001140d */
[----:B------:R-:W-:-:S05]  /*42960*/  IADD3 R55, P2, PT, R13, R8, RZ ;  /* 0x000000080d377210 */ /* 0x000fca0007f5e0ff */
[----:B0-----:R-:W-:Y:S01]  /*42970*/  IMAD.X R21, R16, 0x1, R10, P2 ;  /* 0x0000000110157824 */ /* 0x001fe200010e060a */
        /* <DEDUP_REMOVED lines=10> */
[----:B0-----:R-:W-:-:S04]  /*42a20*/  @P5 LOP3.LUT R18, R19, R18, RZ, 0x3c, !PT ;  /* 0x0000001213125212 */ /* 0x001fc800078e3cff */
[----:B------:R-:W-:-:S05]  /*42a30*/  @P5 LOP3.LUT R19, R19, R18, RZ, 0x3c, !PT ;  /* 0x0000001213135212 */ /* 0x000fca00078e3cff */
[----:B------:R0:W4:Y:S02]  /*42a40*/  @P5 LDG.E.U8 R76, desc[UR16][R18.64] ;  /* 0x00000010124c5981 */ /* 0x000124000c1e1100 */
[----:B0-----:R-:W-:Y:S02]  /*42a50*/  @P0 IMAD.MOV.U32 R18, RZ, RZ, R55 ;  /* 0x000000ffff120224 */ /* 0x001fe400078e0037 */
[----:B------:R-:W-:-:S05]  /*42a60*/  @P0 IMAD.MOV.U32 R19, RZ, RZ, R21 ;  /* 0x000000ffff130224 */ /* 0x000fca00078e0015 */
[----:B------:R0:W3:Y:S01]  /*42a70*/  @P0 LDG.E.U8 R67, desc[UR16][R18.64] ;  /* 0x0000001012430981 */ /* 0x0000e2000c1e1100 */
[----:B------:R-:W-:Y:S01]  /*42a80*/  IADD3 R20, P2, PT, R13, R9, RZ ;  /* 0x000000090d147210 */ /* 0x000fe20007f5e0ff */
[----:B------:R-:W-:Y:S02]  /*42a90*/  IMAD R15, R15, UR5, RZ ;  /* 0x000000050f0f7c24 */ /* 0x000fe4000f8e02ff */
[----:B------:R-:W-:Y:S04]  /*42aa0*/  STL [R1+0x2814], R55 ;  /* 0x0028143701007387 */ /* 0x000fe80000100800 */
[----:B------:R1:W-:Y:S04]  /*42ab0*/  STL [R1+0x2810], R21 ;  /* 0x0028101501007387 */ /* 0x0003e80000100800 */
[----:B------:R-:W4:Y:S01]  /*42ac0*/  LDL.LU R86, [R1+0x2d0] ;  /* 0x0002d00001567983 */ /* 0x000f220000300800 */
[----:B--2---:R-:W-:-:S02]  /*42ad0*/  SEL R13, R12, R75, !P4 ;  /* 0x0000004b0c0d7207 */ /* 0x004fc40006000000 */
[----:B------:R-:W-:Y:S01]  /*42ae0*/  PRMT R92, RZ, 0x7610, R92 ;  /* 0x00007610ff5c7816 */ /* 0x000fe2000000005c */
        /* <DEDUP_REMOVED lines=8> */
[----:B---3--:R-:W-:Y:S04]  /*42b70*/  STL [R1+0x3790], R67 ;  /* 0x0037904301007387 */ /* 0x008fe80000100800 */
[----:B------:R0:W-:Y:S02]  /*42b80*/  STL [R1+0x2808], R21 ;  /* 0x0028081501007387 */ /* 0x0001e40000100800 */
[----:B0-----:R-:W-:-:S05]  /*42b90*/  @P0 IMAD.MOV.U32 R21, RZ, RZ, R16 ;  /* 0x000000ffff150224 */ /* 0x001fca00078e0010 */
[----:B------:R0:W3:Y:S01]  /*42ba0*/  @P0 LDG.E.U8 R62, desc[UR16][R20.64] ;  /* 0x00000010143e0981 */ /* 0x0000e2000c1e1100 */
        /* <DEDUP_REMOVED lines=8> */
[----:B0-----:R-:W-:Y:S02]  /*42c30*/  PRMT R21, RZ, 0x7610, R21 ;  /* 0x00007610ff157816 */ /* 0x001fe40000000015 */
[----:B----4-:R-:W-:Y:S01]  /*42c40*/  SEL R15, R12, R86, !P4 ;  /* 0x000000560c0f7207 */ /* 0x010fe20006000000 */
[----:B------:R-:W0:Y:S01]  /*42c50*/  LDCU UR4, c[0x0][0x3b0] ;  /* 0x00007600ff0477ac */ /* 0x000e220008000800 */
[----:B-1----:R-:W-:Y:S02]  /*42c60*/  @P5 LOP3.LUT R19, R19, R18, RZ, 0x3c, !PT ;  /* 0x0000001213135212 */ /* 0x002fe400078e3cff */
[----:B------:R-:W-:Y:S02]  /*42c70*/  SHF.R.S32.HI R16, RZ, 0x1f, R13 ;  /* 0x0000001fff107819 */ /* 0x000fe4000001140d */
[----:B------:R-:W-:Y:S01]  /*42c80*/  IADD3 R55, P2, PT, R13, R8, RZ ;  /* 0x000000080d377210 */ /* 0x000fe20007f5e0ff */
        /* <DEDUP_REMOVED lines=9> */
[----:B------:R-:W3:Y:S01]  /*42d20*/  LDL.LU R86, [R1+0x2b8] ;  /* 0x0002b80001567983 */ /* 0x000ee20000300800 */
[----:B-1----:R-:W-:Y:S01]  /*42d30*/  @P5 LOP3.LUT R18, R19, R18, RZ, 0x3c, !PT ;  /* 0x0000001213125212 */ /* 0x002fe200078e3cff */
[----:B------:R-:W-:-:S03]  /*42d40*/  IMAD.X R76, R16, 0x1, R10, P2 ;  /* 0x00000001104c7824 */ /* 0x000fc600010e060a */
[----:B------:R-:W-:-:S05]  /*42d50*/  @P5 LOP3.LUT R19, R19, R18, RZ, 0x3c, !PT ;  /* 0x0000001213135212 */ /* 0x000fca00078e3cff */
[----:B------:R1:W4:Y:S02]  /*42d60*/  @P5 LDG.E.U8 R92, desc[UR16][R18.64] ;  /* 0x00000010125c5981 */ /* 0x000324000c1e1100 */
[----:B-1----:R-:W-:Y:S02]  /*42d70*/  @P0 IMAD.MOV.U32 R18, RZ, RZ, R55 ;  /* 0x000000ffff120224 */ /* 0x002fe400078e0037 */
[----:B------:R-:W-:-:S05]  /*42d80*/  @P0 IMAD.MOV.U32 R19, RZ, RZ, R76 ;  /* 0x000000ffff130224 */ /* 0x000fca00078e004c */
[----:B------:R1:W3:Y:S01]  /*42d90*/  @P0 LDG.E.U8 R21, desc[UR16][R18.64] ;  /* 0x0000001012150981 */ /* 0x0002e2000c1e1100 */
[----:B------:R-:W-:-:S03]  /*42da0*/  IADD3 R20, P2, PT, R13, R9, RZ ;  /* 0x000000090d147210 */ /* 0x000fc60007f5e0ff */
[----:B------:R-:W-:Y:S01]  /*42db0*/  STL [R1+0x2714], R55 ;  /* 0x0027143701007387 */ /* 0x000fe20000100800 */
[----:B------:R-:W-:Y:S01]  /*42dc0*/  IMAD R15, R15, UR5, RZ ;  /* 0x000000050f0f7c24 */ /* 0x000fe2000f8e02ff */
[----:B--2---:R-:W-:Y:S01]  /*42dd0*/  SEL R13, R12, R75, !P4 ;  /* 0x0000004b0c0d7207 */ /* 0x004fe20006000000 */
[----:B------:R-:W2:Y:S03]  /*42de0*/  LDCU UR5, c[0x0][0x3b0] ;  /* 0x00007600ff0577ac */ /* 0x000ea60008000800 */
[----:B-1----:R-:W-:Y:S01]  /*42df0*/  SHF.R.S32.HI R18, RZ, 0x1f, R15 ;  /* 0x0000001fff127819 */ /* 0x002fe2000001140f */
[----:B----4-:R-:W-:Y:S04]  /*42e00*/  STL [R1+0x37a4], R92 ;  /* 0x0037a45c01007387 */ /* 0x010fe80000100800 */
[----:B------:R-:W-:Y:S04]  /*42e10*/  STL [R1+0x2710], R76 ;  /* 0x0027104c01007387 */ /* 0x000fe80000100800 */
[----:B------:R-:W-:Y:S04]  /*42e20*/  STL [R1+0x37d4], R92 ;  /* 0x0037d45c01007387 */ /* 0x000fe80000100800 */
[----:B------:R-:W-:Y:S04]  /*42e30*/  STL [R1+0x270c], R20 ;  /* 0x00270c1401007387 */ /* 0x000fe80000100800 */
[----:B---3--:R1:W-:Y:S02]  /*42e40*/  STL [R1+0xb6c], R21 ;  /* 0x000b6c1501007387 */ /* 0x0083e40000100800 */
[----:B-1----:R-:W-:Y:S01]  /*42e50*/  IMAD.X R21, R16, 0x1, R11, P2 ;  /* 0x0000000110157824 */ /* 0x002fe200010e060b */
[----:B------:R-:W-:-:S04]  /*42e60*/  IADD3 R55, P2, PT, R15, R8, RZ ;  /* 0x000000080f377210 */ /* 0x000fc80007f5e0ff */
[----:B------:R1:W3:Y:S01]  /*42e70*/  @P5 LDG.E.U8 R14, desc[UR16][R20.64] ;  /* 0x00000010140e5981 */ /* 0x0002e2000c1e1100 */
[----:B------:R-:W-:-:S03]  /*42e80*/  IMAD.X R16, R18, 0x1, R10, P2 ;  /* 0x0000000112107824 */ /* 0x000fc600010e060a */
[----:B------:R4:W-:Y:S01]  /*42e90*/  STL [R1+0x2708], R21 ;  /* 0x0027081501007387 */ /* 0x0009e20000100800 */
[----:B-1----:R-:W-:Y:S02]  /*42ea0*/  @P0 IMAD.MOV.U32 R20, RZ, RZ, R55 ;  /* 0x000000ffff140224 */ /* 0x002fe400078e0037 */
[----:B----4-:R-:W-:-:S05]  /*42eb0*/  @P0 IMAD.MOV.U32 R21, RZ, RZ, R16 ;  /* 0x000000ffff150224 */ /* 0x010fca00078e0010 */
[----:B------:R-:W4:Y:S01]  /*42ec0*/  @P0 LDG.E.U8 R5, desc[UR16][R20.64] ;  /* 0x0000001014050981 */ /* 0x000f22000c1e1100 */
[----:B------:R-:W-:-:S03]  /*42ed0*/  IADD3 R19, P2, PT, R15, R9, RZ ;  /* 0x000000090f137210 */ /* 0x000fc60007f5e0ff */
[----:B------:R-:W-:Y:S02]  /*42ee0*/  STL [R1+0x2694], R55 ;  /* 0x0026943701007387 */ /* 0x000fe40000100800 */
[----:B------:R-:W-:Y:S02]  /*42ef0*/  IMAD.X R18, R18, 0x1, R11, P2 ;  /* 0x0000000112127824 */ /* 0x000fe400010e060b */
[----:B0-----:R-:W-:Y:S01]  /*42f00*/  IMAD R13, R13, UR4, RZ ;  /* 0x000000040d0d7c24 */ /* 0x001fe2000f8e02ff */
[----:B------:R-:W-:Y:S01]  /*42f10*/  SEL R15, R12, R86, !P4 ;  /* 0x000000560c0f7207 */ /* 0x000fe20006000000 */
[----:B------:R-:W0:Y:S03]  /*42f20*/  LDCU UR4, c[0x0][0x3b0] ;  /* 0x00007600ff0477ac */ /* 0x000e260008000800 */
[----:B------:R-:W-:Y:S01]  /*42f30*/  IADD3 R75, P2, PT, R13, R8, RZ ;  /* 0x000000080d4b7210 */ /* 0x000fe20007f5e0ff */
[----:B---3--:R-:W-:Y:S04]  /*42f40*/  STL [R1+0x37a8], R14 ;  /* 0x0037a80e01007387 */ /* 0x008fe80000100800 */
[----:B------:R-:W-:Y:S04]  /*42f50*/  STL [R1+0x2690], R16 ;  /* 0x0026901001007387 */ /* 0x000fe80000100800 */
[----:B----4-:R-:W-:Y:S04]  /*42f60*/  STL [R1+0x37ac], R5 ;  /* 0x0037ac0501007387 */ /* 0x010fe80000100800 */
[----:B------:R1:W-:Y:S04]  /*42f70*/  STL [R1+0x268c], R19 ;  /* 0x00268c1301007387 */ /* 0x0003e80000100800 */
[----:B------:R3:W-:Y:S01]  /*42f80*/  STL [R1+0x2688], R18 ;  /* 0x0026881201007387 */ /* 0x0007e20000100800 */
[----:B-1----:R-:W-:-:S04]  /*42f90*/  @P5 LOP3.LUT R19, R19, R18, RZ, 0x3c, !PT ;  /* 0x0000001213135212 */ /* 0x002fc800078e3cff */
[----:B---3--:R-:W-:-:S04]  /*42fa0*/  @P5 LOP3.LUT R18, R19, R18, RZ, 0x3c, !PT ;  /* 0x0000001213125212 */ /* 0x008fc800078e3cff */
[----:B------:R-:W-:-:S05]  /*42fb0*/  @P5 LOP3.LUT R19, R19, R18, RZ, 0x3c, !PT ;  /* 0x0000001213135212 */ /* 0x000fca00078e3cff */
[----:B------:R1:W3:Y:S01]  /*42fc0*/  @P5 LDG.E.U8 R93, desc[UR16][R18.64] ;  /* 0x00000010125d5981 */ /* 0x0002e2000c1e1100 */
[----:B------:R-:W-:-:S03]  /*42fd0*/  SHF.R.S32.HI R16, RZ, 0x1f, R13 ;  /* 0x0000001fff107819 */ /* 0x000fc6000001140d */
[----:B------:R-:W-:Y:S04]  /*42fe0*/  STL [R1+0x2614], R75 ;  /* 0x0026144b01007387 */ /* 0x000fe80000100800 */
[----:B------:R-:W4:Y:S01]  /*42ff0*/  LDL.LU R55, [R1+0x2a8] ;  /* 0x0002a80001377983 */ /* 0x000f220000300800 */
[----:B------:R-:W-:-:S03]  /*43000*/  IMAD.X R21, R16, 0x1, R10, P2 ;  /* 0x0000000110157824 */ /* 0x000fc600010e060a */
[----:B------:R-:W4:Y:S01]  /*43010*/  LDL.LU R86, [R1+0x2a0] ;  /* 0x0002a00001567983 */ /* 0x000f220000300800 */
[----:B-1----:R-:W-:Y:S02]  /*43020*/  @P0 IMAD.MOV.U32 R18, RZ, RZ, R75 ;  /* 0x000000ffff120224 */ /* 0x002fe400078e004b */
[----:B------:R-:W-:-:S05]  /*43030*/  @P0 IMAD.MOV.U32 R19, RZ, RZ, R21 ;  /* 0x000000ffff130224 */ /* 0x000fca00078e0015 */
[----:B------:R1:W4:Y:S04]  /*43040*/  @P0 LDG.E.U8 R84, desc[UR16][R18.64] ;  /* 0x0000001012540981 */ /* 0x000328000c1e1100 */
[----:B------:R0:W-:Y:S01]  /*43050*/  STL [R1+0x2610], R21 ;  /* 0x0026101501007387 */ /* 0x0001e20000100800 */
[----:B------:R-:W-:Y:S01]  /*43060*/  IADD3 R20, P2, PT, R13, R9, RZ ;  /* 0x000000090d147210 */ /* 0x000fe20007f5e0ff */
[----:B--2---:R-:W-:Y:S01]  /*43070*/  IMAD R15, R15, UR5, RZ ;  /* 0x000000050f0f7c24 */ /* 0x004fe2000f8e02ff */
[----:B------:R-:W2:Y:S03]  /*43080*/  LDCU UR5, c[0x0][0x3b0] ;  /* 0x00007600ff0577ac */ /* 0x000ea60008000800 */
[----:B------:R-:W-:Y:S01]  /*43090*/  IMAD.X R16, R16, 0x1, R11, P2 ;  /* 0x0000000110107824 */ /* 0x000fe200010e060b */
[----:B-1----:R-:W-:-:S03]  /*430a0*/  PRMT R19, RZ, 0x7610, R19 ;  /* 0x00007610ff137816 */ /* 0x002fc60000000013 */
[----:B0-----:R-:W-:Y:S01]  /*430b0*/  @P5 IMAD.MOV.U32 R21, RZ, RZ, R16 ;  /* 0x000000ffff155224 */ /* 0x001fe200078e0010 */
[----:B------:R-:W-:-:S04]  /*430c0*/  SHF.R.S32.HI R18, RZ, 0x1f, R15 ;  /* 0x0000001fff127819 */ /* 0x000fc8000001140f */
[----:B------:R0:W2:Y:S04]  /*430d0*/  @P5 LDG.E.U8 R19, desc[UR16][R20.64] ;  /* 0x0000001014135981 */ /* 0x0000a8000c1e1100 */
        /* <DEDUP_REMOVED lines=97> */
[----:B----4-:R-:W-:-:S03]  /*436f0*/  SEL R13, R12, R55, !P4 ;  /* 0x000000370c0d7207 */ /* 0x010fc60006000000 */
[----:B------:R-:W-:Y:S01]  /*43700*/  STL [R1+0x39c0], R93 ;  /* 0x0039c05d01007387 */ /* 0x000fe20000100800 */
[----:B------:R-:W-:-:S03]  /*43710*/  IADD3 R55, P2, PT, R15, R8, RZ ;  /* 0x000000080f377210 */ /* 0x000fc60007f5e0ff */
        /* <DEDUP_REMOVED lines=8> */
[----:B------:R1:W-:Y:S01]  /*437a0*/  STL [R1+0x260c], R20 ;  /* 0x00260c1401007387 */ /* 0x0003e20000100800 */
[----:B0-----:R-:W-:Y:S02]  /*437b0*/  @P0 IMAD.MOV.U32 R21, RZ, RZ, R75 ;  /* 0x000000ffff150224 */ /* 0x001fe400078e004b */
[----:B-1----:R-:W-:-:S05]  /*437c0*/  @P0 IMAD.MOV.U32 R20, RZ, RZ, R55 ;  /* 0x000000ffff140224 */ /* 0x002fca00078e0037 */
[----:B------:R-:W3:Y:S04]  /*437d0*/  @P0 LDG.E.U8 R70, desc[UR16][R20.64] ;  /* 0x0000001014460981 */ /* 0x000ee8000c1e1100 */
[----:B------:R-:W-:Y:S04]  /*437e0*/  STL [R1+0x2608], R16 ;  /* 0x0026081001007387 */ /* 0x000fe80000100800 */
[----:B------:R-:W-:Y:S04]  /*437f0*/  STL [R1+0x2594], R55 ;  /* 0x0025943701007387 */ /* 0x000fe80000100800 */
[----:B------:R-:W-:Y:S04]  /*43800*/  STL [R1+0x2590], R75 ;  /* 0x0025904b01007387 */ /* 0x000fe80000100800 */
[----:B--2---:R0:W-:Y:S01]  /*43810*/  STL [R1+0xb14], R19 ;  /* 0x000b141301007387 */ /* 0x0041e20000100800 */
[----:B------:R-:W-:-:S03]  /*43820*/  IMAD R13, R13, UR4, RZ ;  /* 0x000000040d0d7c24 */ /* 0x000fc6000f8e02ff */
[----:B------:R-:W2:Y:S01]  /*43830*/  LDL.LU R76, [R1+0x288] ;  /* 0x00028800014c7983 */ /* 0x000ea20000300800 */
[----:B------:R-:W1:Y:S01]  /*43840*/  LDCU UR4, c[0x0][0x3b0] ;  /* 0x00007600ff0477ac */ /* 0x000e620008000800 */
[----:B0-----:R-:W-:-:S05]  /*43850*/  IADD3 R19, P2, PT, R15, R9, RZ ;  /* 0x000000090f137210 */ /* 0x001fca0007f5e0ff */
[----:B------:R-:W-:Y:S01]  /*43860*/  IMAD.X R18, R18, 0x1, R11, P2 ;  /* 0x0000000112127824 */ /* 0x000fe200010e060b */
[----:B------:R0:W-:Y:S04]  /*43870*/  STL [R1+0x258c], R19 ;  /* 0x00258c1301007387 */ /* 0x0001e80000100800 */
[----:B------:R-:W4:Y:S01]  /*43880*/  LDL.LU R20, [R1+0x290] ;  /* 0x0002900001147983 */ /* 0x000f220000300800 */
[----:B------:R-:W-:Y:S02]  /*43890*/  SHF.R.S32.HI R15, RZ, 0x1f, R13 ;  /* 0x0000001fff0f7819 */ /* 0x000fe4000001140d */
[----:B------:R-:W-:Y:S02]  /*438a0*/  IADD3 R85, P2, PT, R13, R9, RZ ;  /* 0x000000090d557210 */ /* 0x000fe40007f5e0ff */
[----:B------:R-:W-:-:S02]  /*438b0*/  SEL R16, R12, R86, !P4 ;  /* 0x000000560c107207 */ /* 0x000fc40006000000 */
[----:B0-----:R-:W-:Y:S01]  /*438c0*/  @P5 LOP3.LUT R19, R19, R18, RZ, 0x3c, !PT ;  /* 0x0000001213135212 */ /* 0x001fe200078e3cff */
[----:B------:R-:W-:Y:S01]  /*438d0*/  IMAD.X R86, R15, 0x1, R11, P2 ;  /* 0x000000010f567824 */ /* 0x000fe200010e060b */
[----:B------:R-:W-:-:S05]  /*438e0*/  IADD3 R55, P2, PT, R13, R8, RZ ;  /* 0x000000080d377210 */ /* 0x000fca0007f5e0ff */
[----:B------:R-:W-:Y:S01]  /*438f0*/  IMAD.X R75, R15, 0x1, R10, P2 ;  /* 0x000000010f4b7824 */ /* 0x000fe200010e060a */
[----:B---3--:R-:W-:Y:S04]  /*43900*/  STL [R1+0x37d8], R70 ;  /* 0x0037d84601007387 */ /* 0x008fe80000100800 */
[----:B------:R0:W-:Y:S02]  /*43910*/  STL [R1+0x2588], R18 ;  /* 0x0025881201007387 */ /* 0x0001e40000100800 */
[----:B0-----:R-:W-:-:S04]  /*43920*/  @P5 LOP3.LUT R18, R19, R18, RZ, 0x3c, !PT ;  /* 0x0000001213125212 */ /* 0x001fc800078e3cff */
[----:B------:R-:W-:-:S05]  /*43930*/  @P5 LOP3.LUT R19, R19, R18, RZ, 0x3c, !PT ;  /* 0x0000001213135212 */ /* 0x000fca00078e3cff */
[----:B------:R0:W3:Y:S02]  /*43940*/  @P5 LDG.E.U8 R82, desc[UR16][R18.64] ;  /* 0x0000001012525981 */ /* 0x0000e4000c1e1100 */
[----:B0-----:R-:W-:Y:S02]  /*43950*/  @P0 IMAD.MOV.U32 R18, RZ, RZ, R55 ;  /* 0x000000ffff120224 */ /* 0x001fe400078e0037 */
[----:B------:R-:W-:-:S05]  /*43960*/  @P0 IMAD.MOV.U32 R19, RZ, RZ, R75 ;  /* 0x000000ffff130224 */ /* 0x000fca00078e004b */
[----:B------:R0:W2:Y:S02]  /*43970*/  @P0 LDG.E.U8 R89, desc[UR16][R18.64] ;  /* 0x0000001012590981 */ /* 0x0000a4000c1e1100 */
[----:B0-----:R-:W-:Y:S02]  /*43980*/  @P5 IMAD.MOV.U32 R18, RZ, RZ, R85 ;  /* 0x000000ffff125224 */ /* 0x001fe400078e0055 */
[----:B------:R-:W-:-:S05]  /*43990*/  @P5 IMAD.MOV.U32 R19, RZ, RZ, R86 ;  /* 0x000000ffff135224 */ /* 0x000fca00078e0056 */
[----:B------:R0:W2:Y:S01]  /*439a0*/  @P5 LDG.E.U8 R59, desc[UR16][R18.64] ;  /* 0x00000010123b5981 */ /* 0x0000a2000c1e1100 */
[----:B------:R-:W-:Y:S01]  /*439b0*/  IMAD R13, R16, UR5, RZ ;  /* 0x00000005100d7c24 */ /* 0x000fe2000f8e02ff */
[----:B----4-:R-:W-:Y:S02]  /*439c0*/  SEL R16, R12, R20, !P4 ;  /* 0x000000140c107207 */ /* 0x010fe40006000000 */
[----:B------:R-:W-:Y:S04]  /*439d0*/  STL [R1+0x250c], R85 ;  /* 0x00250c5501007387 */ /* 0x000fe80000100800 */
[----:B------:R-:W-:Y:S01]  /*439e0*/  STL [R1+0x2508], R86 ;  /* 0x0025085601007387 */ /* 0x000fe20000100800 */
[----:B------:R-:W4:Y:S01]  /*439f0*/  LDCU UR5, c[0x0][0x3b0] ;  /* 0x00007600ff0577ac */ /* 0x000f220008000800 */
[----:B------:R-:W-:-:S02]  /*43a00*/  SHF.R.S32.HI R15, RZ, 0x1f, R13 ;  /* 0x0000001fff0f7819 */ /* 0x000fc4000001140d */
[----:B------:R-:W-:Y:S01]  /*43a10*/  IADD3 R20, P2, PT, R13, R9, RZ ;  /* 0x000000090d147210 */ /* 0x000fe20007f5e0ff */
[----:B------:R-:W-:Y:S04]  /*43a20*/  STL [R1+0x2514], R55 ;  /* 0x0025143701007387 */ /* 0x000fe80000100800 */
[----:B---3--:R-:W-:Y:S04]  /*43a30*/  STL [R1+0x37e0], R82 ;  /* 0x0037e05201007387 */ /* 0x008fe80000100800 */
[----:B------:R3:W-:Y:S02]  /*43a40*/  STL [R1+0x2510], R75 ;  /* 0x0025104b01007387 */ /* 0x0007e40000100800 */
[----:B---3--:R-:W-:Y:S01]  /*43a50*/  IMAD.X R75, R15, 0x1, R11, P2 ;  /* 0x000000010f4b7824 */ /* 0x008fe200010e060b */
[----:B------:R-:W-:Y:S01]  /*43a60*/  IADD3 R55, P2, PT, R13, R8, RZ ;  /* 0x000000080d377210 */ /* 0x000fe20007f5e0ff */
[----:B-1----:R-:W-:Y:S01]  /*43a70*/  IMAD R13, R16, UR4, RZ ;  /* 0x00000004100d7c24 */ /* 0x002fe2000f8e02ff */
[----:B--2---:R-:W-:Y:S03]  /*43a80*/  STL [R1+0x37e8], R89 ;  /* 0x0037e85901007387 */ /* 0x004fe60000100800 */
[----:B------:R-:W-:Y:S01]  /*43a90*/  IMAD.X R85, R15, 0x1, R10, P2 ;  /* 0x000000010f557824 */ /* 0x000fe200010e060a */
[----:B------:R-:W-:Y:S04]  /*43aa0*/  STL [R1+0x248c], R20 ;  /* 0x00248c1401007387 */ /* 0x000fe80000100800 */
[----:B------:R-:W-:Y:S04]  /*43ab0*/  STL [R1+0x3814], R89 ;  /* 0x0038145901007387 */ /* 0x000fe80000100800 */
[----:B------:R-:W2:Y:S01]  /*43ac0*/  LDL.LU R86, [R1+0x3d08] ;  /* 0x003d080001567983 */ /* 0x000ea20000300800 */
[----:B------:R-:W-:Y:S01]  /*43ad0*/  SEL R16, R12, R76, !P4 ;  /* 0x0000004c0c107207 */ /* 0x000fe20006000000 */
[----:B0-----:R-:W-:-:S02]  /*43ae0*/  @P0 IMAD.MOV.U32 R18, RZ, RZ, R55 ;  /* 0x000000ffff120224 */ /* 0x001fc400078e0037 */
[----:B------:R-:W-:Y:S01]  /*43af0*/  @P0 IMAD.MOV.U32 R19, RZ, RZ, R85 ;  /* 0x000000ffff130224 */ /* 0x000fe200078e0055 */
[----:B------:R-:W-:Y:S01]  /*43b00*/  STL [R1+0x2488], R75 ;  /* 0x0024884b01007387 */ /* 0x000fe20000100800 */
[----:B------:R-:W-:Y:S02]  /*43b10*/  SHF.R.S32.HI R15, RZ, 0x1f, R13 ;  /* 0x0000001fff0f7819 */ /* 0x000fe4000001140d */
[----:B------:R-:W-:Y:S01]  /*43b20*/  IADD3 R76, P2, PT, R13, R9, RZ ;  /* 0x000000090d4c7210 */ /* 0x000fe20007f5e0ff */
[----:B------:R-:W-:Y:S04]  /*43b30*/  STL [R1+0x2494], R55 ;  /* 0x0024943701007387 */ /* 0x000fe80000100800 */
[----:B------:R0:W3:Y:S01]  /*43b40*/  @P0 LDG.E.U8 R56, desc[UR16][R18.64] ;  /* 0x0000001012380981 */ /* 0x0000e2000c1e1100 */
[----:B------:R-:W1:Y:S03]  /*43b50*/  LDCU UR4, c[0x0][0x3b0] ;  /* 0x00007600ff0477ac */ /* 0x000e660008000800 */
[----:B------:R-:W-:Y:S04]  /*43b60*/  STL [R1+0x37ec], R59 ;  /* 0x0037ec3b01007387 */ /* 0x000fe80000100800 */
[----:B------:R-:W-:Y:S04]  /*43b70*/  STL [R1+0x3800], R59 ;  /* 0x0038003b01007387 */ /* 0x000fe80000100800 */
[----:B------:R1:W-:Y:S01]  /*43b80*/  STL [R1+0x2490], R85 ;  /* 0x0024905501007387 */ /* 0x0003e20000100800 */
[----:B0-----:R-:W-:-:S02]  /*43b90*/  @P5 IMAD.MOV.U32 R18, RZ, RZ, R20 ;  /* 0x000000ffff125224 */ /* 0x001fc400078e0014 */
[----:B------:R-:W-:Y:S02]  /*43ba0*/  @P5 IMAD.MOV.U32 R19, RZ, RZ, R75 ;  /* 0x000000ffff135224 */ /* 0x000fe400078e004b */
[----:B-1----:R-:W-:Y:S01]  /*43bb0*/  IMAD.X R85, R15, 0x1, R11, P2 ;  /* 0x000000010f557824 */ /* 0x002fe200010e060b */
[----:B------:R-:W-:Y:S02]  /*43bc0*/  IADD3 R55, P2, PT, R13, R8, RZ ;  /* 0x000000080d377210 */ /* 0x000fe40007f5e0ff */
[----:B------:R0:W2:Y:S03]  /*43bd0*/  @P5 LDG.E.U8 R58, desc[UR16][R18.64] ;  /* 0x00000010123a5981 */ /* 0x0000a6000c1e1100 */
[----:B0-----:R-:W-:Y:S02]  /*43be0*/  IMAD.X R19, R15, 0x1, R10, P2 ;  /* 0x000000010f137824 */ /* 0x001fe400010e060a */
[----:B------:R-:W-:-:S05]  /*43bf0*/  @P0 IMAD.MOV.U32 R18, RZ, RZ, R55 ;  /* 0x000000ffff120224 */ /* 0x000fca00078e0037 */
[----:B------:R0:W2:Y:S01]  /*43c00*/  @P0 LDG.E.U8 R74, desc[UR16][R18.64] ;  /* 0x00000010124a0981 */ /* 0x0000a2000c1e1100 */
[----:B----4-:R-:W-:Y:S02]  /*43c10*/  IMAD R13, R16, UR5, RZ ;  /* 0x00000005100d7c24 */ /* 0x010fe4000f8e02ff */
[----:B0-----:R-:W-:-:S03]  /*43c20*/  @P5 IMAD.MOV.U32 R18, RZ, RZ, R76 ;  /* 0x000000ffff125224 */ /* 0x001fc600078e004c */
[----:B------:R-:W-:Y:S02]  /*43c30*/  IADD3 R75, P2, PT, R13, R8, RZ ;  /* 0x000000080d4b7210 */ /* 0x000fe40007f5e0ff */
[----:B------:R-:W-:Y:S01]  /*43c40*/  SHF.R.S32.HI R20, RZ, 0x1f, R13 ;  /* 0x0000001fff147819 */ /* 0x000fe2000001140d */
[----:B---3--:R-:W-:Y:S04]  /*43c50*/  STL [R1+0x37f0], R56 ;  /* 0x0037f03801007387 */ /* 0x008fe80000100800 */
[----:B------:R-:W-:Y:S04]  /*43c60*/  STL [R1+0x240c], R76 ;  /* 0x00240c4c01007387 */ /* 0x000fe80000100800 */
[----:B------:R-:W-:Y:S04]  /*43c70*/  STL [R1+0x2408], R85 ;  /* 0x0024085501007387 */ /* 0x000fe80000100800 */
[----:B------:R0:W-:Y:S01]  /*43c80*/  STL [R1+0x2414], R55 ;  /* 0x0024143701007387 */ /* 0x0001e20000100800 */
[----:B--2---:R-:W-:-:S02]  /*43c90*/  PRMT R86, RZ, 0x7610, R86 ;  /* 0x00007610ff567816 */ /* 0x004fc40000000056 */
[----:B------:R-:W-:Y:S02]  /*43ca0*/  PRMT R16, RZ, 0x7610, R16 ;  /* 0x00007610ff107816 */ /* 0x000fe40000000010 */
[----:B------:R-:W-:Y:S01]  /*43cb0*/  PRMT R15, RZ, 0x7610, R15 ;  /* 0x00007610ff0f7816 */ /* 0x000fe2000000000f */
[----:B------:R-:W1:Y:S01]  /*43cc0*/  LDCU UR5, c[0x0][0x3b0] ;  /* 0x00007600ff0577ac */ /* 0x000e620008000800 */
[----:B------:R-:W-:Y:S04]  /*43cd0*/  STL [R1+0x3804], R58 ;  /* 0x0038043a01007387 */ /* 0x000fe80000100800 */
[----:B------:R-:W-:Y:S04]  /*43ce0*/  STL [R1+0x3818], R58 ;  /* 0x0038183a01007387 */ /* 0x000fe80000100800 */
[----:B------:R2:W-:Y:S04]  /*43cf0*/  STL [R1+0x2410], R19 ;  /* 0x0024101301007387 */ /* 0x0005e80000100800 */
[----:B0-----:R-:W3:Y:S04]  /*43d00*/  LDL.LU R55, [R1+0x3d04] ;  /* 0x003d040001377983 */ /* 0x001ee80000300800 */
[----:B------:R-:W-:Y:S01]  /*43d10*/  STL [R1+0x2394], R75 ;  /* 0x0023944b01007387 */ /* 0x000fe20000100800 */
[----:B--2---:R-:W-:-:S03]  /*43d20*/  @P5 IMAD.MOV.U32 R19, RZ, RZ, R85 ;  /* 0x000000ffff135224 */ /* 0x004fc600078e0055 */
[----:B------:R0:W-:Y:S04]  /*43d30*/  STL [R1+0xad0], R74 ;  /* 0x000ad04a01007387 */ /* 0x0001e80000100800 */
[----:B------:R2:W4:Y:S04]  /*43d40*/  @P5 LDG.E.U8 R57, desc[UR16][R18.64] ;  /* 0x0000001012395981 */ /* 0x000528000c1e1100 */
[----:B------:R-:W3:Y:S04]  /*43d50*/  LDL.LU R85, [R1+0x3d00] ;  /* 0x003d000001557983 */ /* 0x000ee80000300800 */
[----:B------:R-:W3:Y:S01]  /*43d60*/  LDL.LU R76, [R1+0x3cfc] ;  /* 0x003cfc00014c7983 */ /* 0x000ee20000300800 */
[----:B0-----:R-:W-:-:S02]  /*43d70*/  IMAD.X R74, R20, 0x1, R10, P2 ;  /* 0x00000001144a7824 */ /* 0x001fc400010e060a */
[----:B--2---:R-:W-:Y:S02]  /*43d80*/  @P0 IMAD.MOV.U32 R18, RZ, RZ, R75 ;  /* 0x000000ffff120224 */ /* 0x004fe400078e004b */
[----:B------:R-:W-:-:S05]  /*43d90*/  @P0 IMAD.MOV.U32 R19, RZ, RZ, R74 ;  /* 0x000000ffff130224 */ /* 0x000fca00078e004a */
[----:B------:R-:W2:Y:S04]  /*43da0*/  @P0 LDG.E.U8 R86, desc[UR16][R18.64] ;  /* 0x0000001012560981 */ /* 0x000ea8000c1e1100 */
[----:B----4-:R0:W-:Y:S04]  /*43db0*/  STL [R1+0xacc], R57 ;  /* 0x000acc3901007387 */ /* 0x0101e80000100800 */
[----:B0-----:R-:W4:Y:S04]  /*43dc0*/  LDL.LU R57, [R1+0x3cf8] ;  /* 0x003cf80001397983 */ /* 0x001f280000300800 */
[----:B------:R0:W-:Y:S04]  /*43dd0*/  STL [R1+0x2390], R74 ;  /* 0x0023904a01007387 */ /* 0x0001e80000100800 */
[----:B0-----:R-:W4:Y:S04]  /*43de0*/  LDL.LU R74, [R1+0x3cf4] ;  /* 0x003cf400014a7983 */ /* 0x001f280000300800 */
[----:B------:R-:W4:Y:S04]  /*43df0*/  LDL.LU R75, [R1+0x3cf0] ;  /* 0x003cf000014b7983 */ /* 0x000f280000300800 */
[----:B--2---:R0:W-:Y:S04]  /*43e00*/  STL [R1+0xac4], R86 ;  /* 0x000ac45601007387 */ /* 0x0041e80000100800 */
[----:B0-----:R-:W2:Y:S01]  /*43e10*/  LDL.LU R86, [R1+0x3cec] ;  /* 0x003cec0001567983 */ /* 0x001ea20000300800 */
[----:B---3--:R-:W-:Y:S01]  /*43e20*/  PRMT R55, RZ, 0x7610, R55 ;  /* 0x00007610ff377816 */ /* 0x008fe20000000037 */
[----:B------:R-:W-:-:S02]  /*43e30*/  @P0 IMAD.MOV.U32 R18, RZ, RZ, R24 ;  /* 0x000000ffff120224 */ /* 0x000fc400078e0018 */
[----:B------:R-:W-:Y:S02]  /*43e40*/  @P0 IMAD.MOV.U32 R19, RZ, RZ, R23 ;  /* 0x000000ffff130224 */ /* 0x000fe400078e0017 */
[----:B------:R-:W3:Y:S04]  /*43e50*/  LDL.LU R23, [R1+0x3ce8] ;  /* 0x003ce80001177983 */ /* 0x000ee80000300800 */
[----:B------:R0:W3:Y:S04]  /*43e60*/  @P0 LDG.E.U8 R55, desc[UR16][R18.64] ;  /* 0x0000001012370981 */ /* 0x0000e8000c1e1100 */
[----:B------:R-:W3:Y:S01]  /*43e70*/  LDL.LU R24, [R1+0x3ce4] ;  /* 0x003ce40001187983 */ /* 0x000ee20000300800 */
[----:B0-----:R-:W-:-:S02]  /*43e80*/  @P5 IMAD.MOV.U32 R18, RZ, RZ, R26 ;  /* 0x000000ffff125224 */ /* 0x001fc400078e001a */
[----:B------:R-:W-:Y:S01]  /*43e90*/  @P5 IMAD.MOV.U32 R19, RZ, RZ, R25 ;  /* 0x000000ffff135224 */ /* 0x000fe200078e0019 */
[----:B----4-:R-:W-:-:S06]  /*43ea0*/  PRMT R57, RZ, 0x7610, R57 ;  /* 0x00007610ff397816 */ /* 0x010fcc0000000039 */
[----:B------:R0:W4:Y:S02]  /*43eb0*/  @P5 LDG.E.U8 R57, desc[UR16][R18.64] ;  /* 0x0000001012395981 */ /* 0x000124000c1e1100 */
[----:B0-----:R-:W-:Y:S02]  /*43ec0*/  @P0 IMAD.MOV.U32 R18, RZ, RZ, R28 ;  /* 0x000000ffff120224 */ /* 0x001fe400078e001c */
[----:B------:R-:W-:Y:S01]  /*43ed0*/  @P0 IMAD.MOV.U32 R19, RZ, RZ, R27 ;  /* 0x000000ffff130224 */ /* 0x000fe200078e001b */
[----:B--2---:R-:W-:-:S06]  /*43ee0*/  PRMT R86, RZ, 0x7610, R86 ;  /* 0x00007610ff567816 */ /* 0x004fcc0000000056 */
[----:B------:R-:W2:Y:S04]  /*43ef0*/  @P0 LDG.E.U8 R86, desc[UR16][R18.64] ;  /* 0x0000001012560981 */ /* 0x000ea8000c1e1100 */
[----:B---3--:R-:W-:Y:S04]  /*43f00*/  STL [R1+0x381c], R55 ;  /* 0x00381c3701007387 */ /* 0x008fe80000100800 */
[----:B------:R-:W3:Y:S04]  /*43f10*/  LDL.LU R25, [R1+0x3ce0] ;  /* 0x003ce00001197983 */ /* 0x000ee80000300800 */
[----:B------:R-:W3:Y:S04]  /*43f20*/  LDL.LU R26, [R1+0x3cdc] ;  /* 0x003cdc00011a7983 */ /* 0x000ee80000300800 */
[----:B----4-:R0:W-:Y:S04]  /*43f30*/  STL [R1+0xae0], R57 ;  /* 0x000ae03901007387 */ /* 0x0101e80000100800 */
[----:B0-----:R-:W4:Y:S04]  /*43f40*/  LDL.LU R57, [R1+0x3cd8] ;  /* 0x003cd80001397983 */ /* 0x001f280000300800 */
[----:B------:R-:W3:Y:S04]  /*43f50*/  LDL.LU R27, [R1+0x3cd4] ;  /* 0x003cd400011b7983 */ /* 0x000ee80000300800 */
[----:B------:R-:W3:Y:S04]  /*43f60*/  LDL.LU R28, [R1+0x3cd0] ;  /* 0x003cd000011c7983 */ /* 0x000ee80000300800 */
[----:B--2---:R0:W-:Y:S04]  /*43f70*/  STL [R1+0xaf4], R86 ;  /* 0x000af45601007387 */ /* 0x0041e80000100800 */
[----:B0-----:R-:W2:Y:S01]  /*43f80*/  LDL.LU R86, [R1+0x3ccc] ;  /* 0x003ccc0001567983 */ /* 0x001ea20000300800 */
[----:B------:R-:W-:-:S02]  /*43f90*/  @P5 IMAD.MOV.U32 R18, RZ, RZ, R30 ;  /* 0x000000ffff125224 */ /* 0x000fc400078e001e */
[----:B------:R-:W-:Y:S02]  /*43fa0*/  @P5 IMAD.MOV.U32 R19, RZ, RZ, R29 ;  /* 0x000000ffff135224 */ /* 0x000fe400078e001d */
[----:B------:R-:W3:Y:S04]  /*43fb0*/  LDL.LU R29, [R1+0x3cc8] ;  /* 0x003cc800011d7983 */ /* 0x000ee80000300800 */
[----:B------:R-:W3:Y:S01]  /*43fc0*/  LDL.LU R30, [R1+0x3cc4] ;  /* 0x003cc400011e7983 */ /* 0x000ee20000300800 */
[----:B----4-:R-:W-:-:S06]  /*43fd0*/  PRMT R57, RZ, 0x7610, R57 ;  /* 0x00007610ff397816 */ /* 0x010fcc0000000039 */
[----:B------:R0:W4:Y:S02]  /*43fe0*/  @P5 LDG.E.U8 R57, desc[UR16][R18.64] ;  /* 0x0000001012395981 */ /* 0x000124000c1e1100 */
[----:B0-----:R-:W-:Y:S02]  /*43ff0*/  @P0 IMAD.MOV.U32 R18, RZ, RZ, R31 ;  /* 0x000000ffff120224 */ /* 0x001fe400078e001f */
[----:B------:R-:W-:Y:S01]  /*44000*/  @P0 IMAD.MOV.U32 R19, RZ, RZ, R87 ;  /* 0x000000ffff130224 */ /* 0x000fe200078e0057 */
[----:B--2---:R-:W-:-:S06]  /*44010*/  PRMT R86, RZ, 0x7610, R86 ;  /* 0x00007610ff567816 */ /* 0x004fcc0000000056 */
[----:B------:R-:W2:Y:S04]  /*44020*/  @P0 LDG.E.U8 R86, desc[UR16][R18.64] ;  /* 0x0000001012560981 */ /* 0x000ea8000c1e1100 */
        /* <DEDUP_REMOVED lines=16> */
[----:B----4-:R-:W-:Y:S04]  /*44130*/  STL [R1+0x3824], R57 ;  /* 0x0038243901007387 */ /* 0x010fe80000100800 */
[----:B------:R-:W4:Y:S04]  /*44140*/  LDL.LU R34, [R1+0x3ca8] ;  /* 0x003ca80001227983 */ /* 0x000f280000300800 */
        /* <DEDUP_REMOVED lines=8> */
[----:B------:R-:W4:Y:S01]  /*441d0*/  LDL.LU R37, [R1+0x3c98] ;  /* 0x003c980001257983 */ /* 0x000f220000300800 */
[----:B0-----:R-:W-:-:S02]  /*441e0*/  @P0 IMAD.MOV.U32 R18, RZ, RZ, R39 ;  /* 0x000000ffff120224 */ /* 0x001fc400078e0027 */
[----:B------:R-:W-:Y:S01]  /*441f0*/  @P0 IMAD.MOV.U32 R19, RZ, RZ, R38 ;  /* 0x000000ffff130224 */ /* 0x000fe200078e0026 */
[----:B--2---:R-:W-:-:S06]  /*44200*/  PRMT R86, RZ, 0x7610, R86 ;  /* 0x00007610ff567816 */ /* 0x004fcc0000000056 */
[----:B------:R-:W2:Y:S04]  /*44210*/  @P0 LDG.E.U8 R86, desc[UR16][R18.64] ;  /* 0x0000001012560981 */ /* 0x000ea8000c1e1100 */
[----:B---3--:R0:W-:Y:S04]  /*44220*/  STL [R1+0xb10], R87 ;  /* 0x000b105701007387 */ /* 0x0081e80000100800 */
[----:B0-----:R-:W3:Y:S04]  /*44230*/  LDL.LU R87, [R1+0x3c94] ;  /* 0x003c940001577983 */ /* 0x001ee80000300800 */
        /* <DEDUP_REMOVED lines=70> */
[----:B------:R-:W-:Y:S01]  /*446a0*/  @P5 IMAD.MOV.U32 R19, RZ, RZ, R60 ;  /* 0x000000ffff135224 */ /* 0x000fe200078e003c */
[----:B----4-:R-:W-:Y:S01]  /*446b0*/  PRMT R88, RZ, 0x7610, R88 ;  /* 0x00007610ff587816 */ /* 0x010fe20000000058 */
[----:B------:R-:W3:Y:S04]  /*446c0*/  LDL.LU R60, [R1+0x3c24] ;  /* 0x003c2400013c7983 */ /* 0x000ee80000300800 */
[----:B------:R0:W4:Y:S04]  /*446d0*/  @P5 LDG.E.U8 R87, desc[UR16][R18.64] ;  /* 0x0000001012575981 */ /* 0x000128000c1e1100 */
[----:B------:R-:W3:Y:S01]  /*446e0*/  LDL.LU R61, [R1+0x3c20] ;  /* 0x003c2000013d7983 */ /* 0x000ee20000300800 */
[----:B0-----:R-:W-:-:S02]  /*446f0*/  @P0 IMAD.MOV.U32 R18, RZ, RZ, R64 ;  /* 0x000000ffff120224 */ /* 0x001fc400078e0040 */
[----:B------:R-:W-:Y:S01]  /*44700*/  @P0 IMAD.MOV.U32 R19, RZ, RZ, R63 ;  /* 0x000000ffff130224 */ /* 0x000fe200078e003f */
[----:B--2---:R-:W-:-:S06]  /*44710*/  PRMT R86, RZ, 0x7610, R86 ;  /* 0x00007610ff567816 */ /* 0x004fcc0000000056 */
[----:B------:R0:W2:Y:S02]  /*44720*/  @P0 LDG.E.U8 R86, desc[UR16][R18.64] ;  /* 0x0000001012560981 */ /* 0x0000a4000c1e1100 */
[----:B0-----:R-:W-:Y:S02]  /*44730*/  @P5 IMAD.MOV.U32 R18, RZ, RZ, R68 ;  /* 0x000000ffff125224 */ /* 0x001fe400078e0044 */
[----:B------:R-:W-:-:S05]  /*44740*/  @P5 IMAD.MOV.U32 R19, RZ, RZ, R65 ;  /* 0x000000ffff135224 */ /* 0x000fca00078e0041 */
[----:B------:R-:W3:Y:S04]  /*44750*/  @P5 LDG.E.U8 R88, desc[UR16][R18.64] ;  /* 0x0000001012585981 */ /* 0x000ee8000c1e1100 */
[----:B----4-:R0:W-:Y:S04]  /*44760*/  STL [R1+0xb44], R87 ;  /* 0x000b445701007387 */ /* 0x0101e80000100800 */
[----:B0-----:R-:W4:Y:S04]  /*44770*/  LDL.LU R87, [R1+0xa64] ;  /* 0x000a640001577983 */ /* 0x001f280000300800 */
[----:B------:R-:W4:Y:S04]  /*44780*/  LDL.LU R63, [R1+0x3c1c] ;  /* 0x003c1c00013f7983 */ /* 0x000f280000300800 */
[----:B------:R-:W4:Y:S04]  /*44790*/  LDL.LU R64, [R1+0x3c18] ;  /* 0x003c180001407983 */ /* 0x000f280000300800 */
[----:B--2---:R0:W-:Y:S04]  /*447a0*/  STL [R1+0xb2c], R86 ;  /* 0x000b2c5601007387 */ /* 0x0041e80000100800 */
[----:B0-----:R-:W2:Y:S04]  /*447b0*/  LDL.LU R86, [R1+0x3c14] ;  /* 0x003c140001567983 */ /* 0x001ea80000300800 */
[----:B------:R-:W4:Y:S04]  /*447c0*/  LDL.LU R65, [R1+0x3c10] ;  /* 0x003c100001417983 */ /* 0x000f280000300800 */
[----:B------:R-:W4:Y:S04]  /*447d0*/  LDL.LU R68, [R1+0x3c0c] ;  /* 0x003c0c0001447983 */ /* 0x000f280000300800 */
[----:B---3--:R0:W-:Y:S04]  /*447e0*/  STL [R1+0xb20], R88 ;  /* 0x000b205801007387 */ /* 0x0081e80000100800 */
[----:B0-----:R-:W3:Y:S01]  /*447f0*/  LDL.LU R88, [R1+0x3c08] ;  /* 0x003c080001587983 */ /* 0x001ee20000300800 */
[----:B------:R-:W-:-:S02]  /*44800*/  @P0 IMAD.MOV.U32 R18, RZ, RZ, R72 ;  /* 0x000000ffff120224 */ /* 0x000fc400078e0048 */
[----:B------:R-:W-:Y:S02]  /*44810*/  @P0 IMAD.MOV.U32 R19, RZ, RZ, R69 ;  /* 0x000000ffff130224 */ /* 0x000fe400078e0045 */
[----:B------:R-:W4:Y:S04]  /*44820*/  LDL.LU R69, [R1+0x3c04] ;  /* 0x003c040001457983 */ /* 0x000f280000300800 */
[----:B------:R-:W4:Y:S01]  /*44830*/  LDL.LU R72, [R1+0x3c00] ;  /* 0x003c000001487983 */ /* 0x000f220000300800 */
[----:B--2---:R-:W-:-:S06]  /*44840*/  PRMT R86, RZ, 0x7610, R86 ;  /* 0x00007610ff567816 */ /* 0x004fcc0000000056 */
[----:B------:R0:W2:Y:S01]  /*44850*/  @P0 LDG.E.U8 R86, desc[UR16][R18.64] ;  /* 0x0000001012560981 */ /* 0x0000a2000c1e1100 */
[----:B---3--:R-:W-:Y:S01]  /*44860*/  PRMT R88, RZ, 0x7610, R88 ;  /* 0x00007610ff587816 */ /* 0x008fe20000000058 */
        /* <DEDUP_REMOVED lines=14> */
[----:B------:R0:W2:Y:S02]  /*44950*/  @P0 LDG.E.U8 R86, desc[UR16][R18.64] ;  /* 0x0000001012560981 */ /* 0x0000a4000c1e1100 */
[----:B0-----:R-:W-:Y:S01]  /*44960*/  @P5 IMAD.MOV.U32 R18, RZ, RZ, R81 ;  /* 0x000000ffff125224 */ /* 0x001fe200078e0051 */
[----:B---3--:R-:W-:Y:S01]  /*44970*/  PRMT R88, RZ, 0x7610, R88 ;  /* 0x00007610ff587816 */ /* 0x008fe20000000058 */
[----:B------:R-:W-:-:S05]  /*44980*/  @P5 IMAD.MOV.U32 R19, RZ, RZ, R80 ;  /* 0x000000ffff135224 */ /* 0x000fca00078e0050 */
[----:B------:R0:W3:Y:S02]  /*44990*/  @P5 LDG.E.U8 R88, desc[UR16][R18.64] ;  /* 0x0000001012585981 */ /* 0x0000e4000c1e1100 */
[----:B0-----:R-:W-:Y:S02]  /*449a0*/  @P0 IMAD.MOV.U32 R18, RZ, RZ, R3 ;  /* 0x000000ffff120224 */ /* 0x001fe400078e0003 */
[----:B------:R-:W-:-:S05]  /*449b0*/  @P0 IMAD.MOV.U32 R19, RZ, RZ, R83 ;  /* 0x000000ffff130224 */ /* 0x000fca00078e0053 */
[----:B------:R0:W4:Y:S02]  /*449c0*/  @P0 LDG.E.U8 R16, desc[UR16][R18.64] ;  /* 0x0000001012100981 */ /* 0x000124000c1e1100 */
[----:B0-----:R-:W-:Y:S02]  /*449d0*/  @P5 IMAD.MOV.U32 R18, RZ, RZ, R0 ;  /* 0x000000ffff125224 */ /* 0x001fe400078e0000 */
[----:B------:R-:W-:-:S05]  /*449e0*/  @P5 IMAD.MOV.U32 R19, RZ, RZ, R7 ;  /* 0x000000ffff135224 */ /* 0x000fca00078e0007 */
[----:B------:R-:W4:Y:S04]  /*449f0*/  @P5 LDG.E.U8 R15, desc[UR16][R18.64] ;  /* 0x00000010120f5981 */ /* 0x000f28000c1e1100 */
[----:B--2---:R0:W-:Y:S04]  /*44a00*/  STL [R1+0xb50], R86 ;  /* 0x000b505601007387 */ /* 0x0041e80000100800 */
[----:B0-----:R-:W2:Y:S04]  /*44a10*/  LDL.LU R86, [R1+0xa3c] ;  /* 0x000a3c0001567983 */ /* 0x001ea80000300800 */
[----:B------:R-:W2:Y:S04]  /*44a20*/  LDL.LU R80, [R1+0x3be4] ;  /* 0x003be40001507983 */ /* 0x000ea80000300800 */
[----:B------:R-:W2:Y:S04]  /*44a30*/  LDL.LU R81, [R1+0x3be0] ;  /* 0x003be00001517983 */ /* 0x000ea80000300800 */
[----:B---3--:R0:W-:Y:S04]  /*44a40*/  STL [R1+0xb3c], R88 ;  /* 0x000b3c5801007387 */ /* 0x0081e80000100800 */
[----:B0-----:R-:W3:Y:S04]  /*44a50*/  LDL.LU R88, [R1+0x3bdc] ;  /* 0x003bdc0001587983 */ /* 0x001ee80000300800 */
[----:B------:R-:W2:Y:S04]  /*44a60*/  LDL.LU R83, [R1+0x3bd8] ;  /* 0x003bd80001537983 */ /* 0x000ea80000300800 */
[----:B------:R-:W2:Y:S04]  /*44a70*/  LDL.LU R3, [R1+0x3bd4] ;  /* 0x003bd40001037983 */ /* 0x000ea80000300800 */
[----:B------:R-:W2:Y:S04]  /*44a80*/  LDL.LU R7, [R1+0x3bd0] ;  /* 0x003bd00001077983 */ /* 0x000ea80000300800 */
[----:B------:R-:W2:Y:S04]  /*44a90*/  LDL.LU R0, [R1+0x3bcc] ;  /* 0x003bcc0001007983 */ /* 0x000ea80000300800 */
[----:B----4-:R0:W-:Y:S04]  /*44aa0*/  STL [R1+0xb1c], R15 ;  /* 0x000b1c0f01007387 */ /* 0x0101e80000100800 */
[----:B------:R4:W-:Y:S01]  /*44ab0*/  STL [R1+0xb38], R16 ;  /* 0x000b381001007387 */ /* 0x0009e20000100800 */
[----:B0-----:R-:W-:Y:S01]  /*44ac0*/  IADD3 R15, P2, PT, R17, R9, RZ ;  /* 0x00000009110f7210 */ /* 0x001fe20007f5e0ff */
[----:B----4-:R-:W-:-:S02]  /*44ad0*/  @P0 IMAD.MOV.U32 R16, RZ, RZ, R90 ;  /* 0x000000ffff100224 */ /* 0x010fc400078e005a */
[----:B------:R-:W-:Y:S02]  /*44ae0*/  @P0 IMAD.MOV.U32 R17, RZ, RZ, R91 ;  /* 0x000000ffff110224 */ /* 0x000fe400078e005b */
[----:B------:R-:W4:Y:S01]  /*44af0*/  LDL.LU R91, [R1+0x3bc8] ;  /* 0x003bc800015b7983 */ /* 0x000f220000300800 */
[----:B---3--:R-:W-:-:S06]  /*44b00*/  PRMT R88, RZ, 0x7610, R88 ;  /* 0x00007610ff587816 */ /* 0x008fcc0000000058 */
[----:B------:R0:W3:Y:S04]  /*44b10*/  @P0 LDG.E.U8 R88, desc[UR16][R16.64] ;  /* 0x0000001010580981 */ /* 0x0000e8000c1e1100 */
[----:B------:R-:W-:Y:S01]  /*44b20*/  STL [R1+0x1d14], R15 ;  /* 0x001d140f01007387 */ /* 0x000fe20000100800 */
[----:B0-----:R-:W-:Y:S02]  /*44b30*/  IMAD.MOV.U32 R17, RZ, RZ, R15 ;  /* 0x000000ffff117224 */ /* 0x001fe400078e000f */
[----:B------:R-:W-:-:S05]  /*44b40*/  IMAD.X R16, R22, 0x1, R11, P2 ;  /* 0x0000000116107824 */ /* 0x000fca00010e060b */
[-C--:B------:R-:W-:Y:S02]  /*44b50*/  @P5 LOP3.LUT R17, R17, R16.reuse, RZ, 0x3c, !PT ;  /* 0x0000001011115212 */ /* 0x080fe400078e3cff */
[----:B--2---:R-:W-:Y:S01]  /*44b60*/  PRMT R0, RZ, 0x7610, R0 ;  /* 0x00007610ff007816 */ /* 0x004fe20000000000 */
[----:B---3--:R0:W-:Y:S04]  /*44b70*/  STL [R1+0xb4c], R88 ;  /* 0x000b4c5801007387 */ /* 0x0081e80000100800 */
[----:B0-----:R-:W2:Y:S04]  /*44b80*/  LDL.LU R88, [R1+0xa1c] ;  /* 0x000a1c0001587983 */ /* 0x001ea80000300800 */
[----:B------:R0:W-:Y:S02]  /*44b90*/  STL [R1+0x1d10], R16 ;  /* 0x001d101001007387 */ /* 0x0001e40000100800 */
[----:B0-----:R-:W-:-:S04]  /*44ba0*/  @P5 LOP3.LUT R16, R17, R16, RZ, 0x3c, !PT ;  /* 0x0000001011105212 */ /* 0x001fc800078e3cff */
[----:B------:R-:W-:-:S05]  /*44bb0*/  @P5 LOP3.LUT R17, R17, R16, RZ, 0x3c, !PT ;  /* 0x0000001011115212 */ /* 0x000fca00078e3cff */
[----:B------:R0:W3:Y:S01]  /*44bc0*/  @P5 LDG.E.U8 R0, desc[UR16][R16.64] ;  /* 0x0000001010005981 */ /* 0x0000e2000c1e1100 */
[----:B------:R-:W-:Y:S02]  /*44bd0*/  SEL R15, R12, R87, !P4 ;  /* 0x000000570c0f7207 */ /* 0x000fe40006000000 */
[----:B------:R-:W-:-:S05]  /*44be0*/  IADD3 R87, P2, PT, R13, R9, RZ ;  /* 0x000000090d577210 */ /* 0x000fca0007f5e0ff */
[----:B------:R-:W-:Y:S01]  /*44bf0*/  STL [R1+0x238c], R87 ;  /* 0x00238c5701007387 */ /* 0x000fe20000100800 */
[----:B------:R-:W-:Y:S01]  /*44c00*/  IMAD.X R90, R20, 0x1, R11, P2 ;  /* 0x00000001145a7824 */ /* 0x000fe200010e060b */
[----:B------:R-:W-:Y:S01]  /*44c10*/  PRMT R3, RZ, 0x7610, R3 ;  /* 0x00007610ff037816 */ /* 0x000fe20000000003 */
[----:B0-----:R-:W-:Y:S02]  /*44c20*/  @P5 IMAD.MOV.U32 R16, RZ, RZ, R87 ;  /* 0x000000ffff105224 */ /* 0x001fe400078e0057 */
[----:B------:R-:W-:-:S05]  /*44c30*/  IMAD.MOV.U32 R17, RZ, RZ, R90 ;  /* 0x000000ffff117224 */ /* 0x000fca00078e005a */
[----:B------:R0:W2:Y:S04]  /*44c40*/  @P5 LDG.E.U8 R3, desc[UR16][R16.64] ;  /* 0x0000001010035981 */ /* 0x0000a8000c1e1100 */
[----:B---3--:R3:W-:Y:S04]  /*44c50*/  STL [R1+0xb28], R0 ;  /* 0x000b280001007387 */ /* 0x0087e80000100800 */
[----:B---3--:R-:W3:Y:S01]  /*44c60*/  LDL.LU R0, [R1+0x3bc4] ;  /* 0x003bc40001007983 */ /* 0x008ee20000300800 */
[----:B------:R-:W-:-:S03]  /*44c70*/  IMAD R13, R15, UR4, RZ ;  /* 0x000000040f0d7c24 */ /* 0x000fc6000f8e02ff */
[----:B------:R1:W-:Y:S01]  /*44c80*/  STL [R1+0x2388], R90 ;  /* 0x0023885a01007387 */ /* 0x0003e20000100800 */
[----:B0-----:R-:W-:-:S03]  /*44c90*/  SEL R16, R12, R86, !P4 ;  /* 0x000000560c107207 */ /* 0x001fc60006000000 */
[----:B------:R-:W3:Y:S01]  /*44ca0*/  LDL.LU R87, [R1+0x9fc] ;  /* 0x0009fc0001577983 */ /* 0x000ee20000300800 */
[----:B----4-:R-:W-:Y:S02]  /*44cb0*/  PRMT R91, RZ, 0x7610, R91 ;  /* 0x00007610ff5b7816 */ /* 0x010fe4000000005b */
[----:B------:R-:W-:Y:S01]  /*44cc0*/  SHF.R.S32.HI R15, RZ, 0x1f, R13 ;  /* 0x0000001fff0f7819 */ /* 0x000fe2000001140d */
[----:B------:R-:W0:Y:S01]  /*44cd0*/  LDCU UR4, c[0x0][0x3b0] ;  /* 0x00007600ff0477ac */ /* 0x000e220008000800 */
[----:B-1----:R-:W-:-:S05]  /*44ce0*/  IADD3 R90, P2, PT, R13, R8, RZ ;  /* 0x000000080d5a7210 */ /* 0x002fca0007f5e0ff */
[----:B------:R-:W-:Y:S01]  /*44cf0*/  IMAD.X R17, R15, 0x1, R10, P2 ;  /* 0x000000010f117824 */ /* 0x000fe200010e060a */
[----:B------:R-:W-:Y:S01]  /*44d00*/  IADD3 R86, P2, PT, R13, R9, RZ ;  /* 0x000000090d567210 */ /* 0x000fe20007f5e0ff */
[----:B------:R-:W-:Y:S02]  /*44d10*/  IMAD R13, R16, UR5, RZ ;  /* 0x00000005100d7c24 */ /* 0x000fe4000f8e02ff */
[----:B------:R-:W-:Y:S01]  /*44d20*/  @P0 IMAD.MOV.U32 R16, RZ, RZ, R90 ;  /* 0x000000ffff100224 */ /* 0x000fe200078e005a */
[----:B------:R-:W-:Y:S01]  /*44d30*/  STL [R1+0x1944], R90 ;  /* 0x0019445a01007387 */ /* 0x000fe20000100800 */
[----:B------:R-:W-:-:S03]  /*44d40*/  IMAD.X R15, R15, 0x1, R11, P2 ;  /* 0x000000010f0f7824 */ /* 0x000fc600010e060b */
[----:B--2---:R-:W-:Y:S04]  /*44d50*/  STL [R1+0x382c], R3 ;  /* 0x00382c0301007387 */ /* 0x004fe80000100800 */
[----:B------:R1:W-:Y:S01]  /*44d60*/  STL [R1+0x1940], R17 ;  /* 0x0019401101007387 */ /* 0x0003e20000100800 */
[----:B---3--:R-:W-:Y:S01]  /*44d70*/  PRMT R0, RZ, 0x7610, R0 ;  /* 0x00007610ff007816 */ /* 0x008fe20000000000 */
[----:B------:R-:W2:Y:S05]  /*44d80*/  LDCU UR5, c[0x0][0x3b0] ;  /* 0x00007600ff0577ac */ /* 0x000eaa0008000800 */
[----:B------:R3:W4:Y:S02]  /*44d90*/  @P0 LDG.E.U8 R0, desc[UR16][R16.64] ;  /* 0x0000001010000981 */ /* 0x000724000c1e1100 */
[----:B---3--:R-:W-:-:S02]  /*44da0*/  IMAD.MOV.U32 R16, RZ, RZ, R15 ;  /* 0x000000ffff107224 */ /* 0x008fc400078e000f */
[----:B-1----:R-:W-:-:S05]  /*44db0*/  IMAD.MOV.U32 R17, RZ, RZ, R86 ;  /* 0x000000ffff117224 */ /* 0x002fca00078e0056 */
[----:B------:R-:W-:-:S04]  /*44dc0*/  @P5 LOP3.LUT R17, R17, R16, RZ, 0x3c, !PT ;  /* 0x0000001011115212 */ /* 0x000fc800078e3cff */
[----:B------:R-:W-:-:S04]  /*44dd0*/  @P5 LOP3.LUT R16, R17, R16, RZ, 0x3c, !PT ;  /* 0x0000001011105212 */ /* 0x000fc800078e3cff */
[----:B------:R-:W-:-:S05]  /*44de0*/  @P5 LOP3.LUT R17, R17, R16, RZ, 0x3c, !PT ;  /* 0x0000001011115212 */ /* 0x000fca00078e3cff */
[----:B------:R1:W3:Y:S04]  /*44df0*/  @P5 LDG.E.U8 R91, desc[UR16][R16.64] ;  /* 0x00000010105b5981 */ /* 0x0002e8000c1e1100 */
[----:B------:R-:W-:Y:S04]  /*44e00*/  STL [R1+0x194c], R86 ;  /* 0x00194c5601007387 */ /* 0x000fe80000100800 */
[----:B------:R-:W2:Y:S04]  /*44e10*/  LDL.LU R90, [R1+0x3bc0] ;  /* 0x003bc000015a7983 */ /* 0x000ea80000300800 */
[----:B----4-:R4:W-:Y:S04]  /*44e20*/  STL [R1+0xc3c], R0 ;  /* 0x000c3c0001007387 */ /* 0x0109e80000100800 */
[----:B----4-:R-:W4:Y:S01]  /*44e30*/  LDL.LU R0, [R1+0x3bbc] ;  /* 0x003bbc0001007983 */ /* 0x010f220000300800 */
[----:B------:R-:W-:-:S03]  /*44e40*/  IADD3 R86, P2, PT, R13, R8, RZ ;  /* 0x000000080d567210 */ /* 0x000fc60007f5e0ff */
[----:B------:R0:W-:Y:S01]  /*44e50*/  STL [R1+0x1948], R15 ;  /* 0x0019480f01007387 */ /* 0x0001e20000100800 */
[----:B-1----:R-:W-:-:S03]  /*44e60*/  SEL R16, R12, R88, !P4 ;  /* 0x000000580c107207 */ /* 0x002fc60006000000 */
[----:B------:R1:W-:Y:S01]  /*44e70*/  STL [R1+0x19c4], R86 ;  /* 0x0019c45601007387 */ /* 0x0003e20000100800 */
[----:B------:R-:W-:Y:S01]  /*44e80*/  IMAD.MOV.U32 R17, RZ, RZ, R86 ;  /* 0x000000ffff117224 */ /* 0x000fe200078e0056 */
[----:B0-----:R-:W-:Y:S02]  /*44e90*/  SHF.R.S32.HI R15, RZ, 0x1f, R13 ;  /* 0x0000001fff0f7819 */ /* 0x001fe4000001140d */
[----:B-1----:R-:W4:Y:S04]  /*44ea0*/  LDL.LU R86, [R1+0x9dc] ;  /* 0x0009dc0001567983 */ /* 0x002f280000300800 */
[----:B---3--:R0:W-:Y:S02]  /*44eb0*/  STL [R1+0xc38], R91 ;  /* 0x000c385b01007387 */ /* 0x0081e40000100800 */
[----:B0-----:R-:W-:Y:S01]  /*44ec0*/  IMAD.X R91, R15, 0x1, R10, P2 ;  /* 0x000000010f5b7824 */ /* 0x001fe200010e060a */
[----:B------:R-:W-:Y:S01]  /*44ed0*/  IADD3 R88, P2, PT, R13, R9, RZ ;  /* 0x000000090d587210 */ /* 0x000fe20007f5e0ff */
[----:B------:R-:W-:Y:S01]  /*44ee0*/  IMAD R13, R16, UR4, RZ ;  /* 0x00000004100d7c24 */ /* 0x000fe2000f8e02ff */
[----:B--2---:R-:W-:Y:S01]  /*44ef0*/  PRMT R90, RZ, 0x7610, R90 ;  /* 0x00007610ff5a7816 */ /* 0x004fe2000000005a */
[----:B------:R-:W-:Y:S01]  /*44f00*/  IMAD.MOV.U32 R16, RZ, RZ, R91 ;  /* 0x000000ffff107224 */ /* 0x000fe200078e005b */
[----:B----4-:R-:W-:-:S04]  /*44f10*/  PRMT R0, RZ, 0x7610, R0 ;  /* 0x00007610ff007816 */ /* 0x010fc80000000000 */
[-C--:B------:R-:W-:Y:S01]  /*44f20*/  @P0 LOP3.LUT R17, R17, R16.reuse, RZ, 0x3c, !PT ;  /* 0x0000001011110212 */ /* 0x080fe200078e3cff */
[----:B------:R-:W-:Y:S01]  /*44f30*/  IMAD.X R15, R15, 0x1, R11, P2 ;  /* 0x000000010f0f7824 */ /* 0x000fe200010e060b */
[----:B------:R0:W-:Y:S01]  /*44f40*/  STL [R1+0x19c0], R91 ;  /* 0x0019c05b01007387 */ /* 0x0001e20000100800 */
[----:B------:R-:W1:Y:S01]  /*44f50*/  LDCU UR4, c[0x0][0x3b0] ;  /* 0x00007600ff0477ac */ /* 0x000e620008000800 */
[----:B------:R-:W-:-:S04]  /*44f60*/  @P0 LOP3.LUT R16, R17, R16, RZ, 0x3c, !PT ;  /* 0x0000001011100212 */ /* 0x000fc800078e3cff */
[----:B------:R-:W-:Y:S01]  /*44f70*/  @P0 LOP3.LUT R17, R17, R16, RZ, 0x3c, !PT ;  /* 0x0000001011110212 */ /* 0x000fe200078e3cff */
[----:B0-----:R-:W2:Y:S04]  /*44f80*/  LDL.LU R91, [R1+0x3bb8] ;  /* 0x003bb800015b7983 */ /* 0x001ea80000300800 */
[----:B------:R0:W3:Y:S02]  /*44f90*/  @P0 LDG.E.U8 R0, desc[UR16][R16.64] ;  /* 0x0000001010000981 */ /* 0x0000e4000c1e1100 */
[----:B0-----:R-:W-:Y:S02]  /*44fa0*/  IMAD.MOV.U32 R16, RZ, RZ, R15 ;  /* 0x000000ffff107224 */ /* 0x001fe400078e000f */
[----:B------:R-:W-:-:S05]  /*44fb0*/  IMAD.MOV.U32 R17, RZ, RZ, R88 ;  /* 0x000000ffff117224 */ /* 0x000fca00078e0058 */
[----:B------:R-:W-:-:S04]  /*44fc0*/  @P5 LOP3.LUT R17, R17, R16, RZ, 0x3c, !PT ;  /* 0x0000001011115212 */ /* 0x000fc800078e3cff */
[----:B------:R-:W-:-:S04]  /*44fd0*/  @P5 LOP3.LUT R16, R17, R16, RZ, 0x3c, !PT ;  /* 0x0000001011105212 */ /* 0x000fc800078e3cff */
[----:B------:R-:W-:-:S05]  /*44fe0*/  @P5 LOP3.LUT R17, R17, R16, RZ, 0x3c, !PT ;  /* 0x0000001011115212 */ /* 0x000fca00078e3cff */
[----:B------:R0:W4:Y:S04]  /*44ff0*/  @P5 LDG.E.U8 R90, desc[UR16][R16.64] ;  /* 0x00000010105a5981 */ /* 0x000128000c1e1100 */
[----:B------:R-:W-:Y:S04]  /*45000*/  STL [R1+0x19cc], R88 ;  /* 0x0019cc5801007387 */ /* 0x000fe80000100800 */
[----:B---3--:R3:W-:Y:S04]  /*45010*/  STL [R1+0xc34], R0 ;  /* 0x000c340001007387 */ /* 0x0087e80000100800 */
[----:B---3--:R-:W3:Y:S01]  /*45020*/  LDL.LU R0, [R1+0x3bb4] ;  /* 0x003bb40001007983 */ /* 0x008ee20000300800 */
[----:B------:R-:W-:-:S03]  /*45030*/  IADD3 R88, P2, PT, R13, R8, RZ ;  /* 0x000000080d587210 */ /* 0x000fc60007f5e0ff */
[----:B------:R1:W-:Y:S01]  /*45040*/  STL [R1+0x19c8], R15 ;  /* 0x0019c80f01007387 */ /* 0x0003e20000100800 */
[----:B0-----:R-:W-:-:S03]  /*45050*/  SEL R16, R12, R87, !P4 ;  /* 0x000000570c107207 */ /* 0x001fc60006000000 */
[----:B------:R-:W-:Y:S04]  /*45060*/  STL [R1+0x1a44], R88 ;  /* 0x001a445801007387 */ /* 0x000fe80000100800 */
[----:B------:R-:W3:Y:S01]  /*45070*/  LDL.LU R87, [R1+0x9bc] ;  /* 0x0009bc0001577983 */ /* 0x000ee20000300800 */
[----:B-1----:R-:W-:Y:S01]  /*45080*/  SHF.R.S32.HI R15, RZ, 0x1f, R13 ;  /* 0x0000001fff0f7819 */ /* 0x002fe2000001140d */
[----:B------:R-:W-:Y:S02]  /*45090*/  IMAD.MOV.U32 R17, RZ, RZ, R88 ;  /* 0x000000ffff117224 */ /* 0x000fe400078e0058 */
[----:B----4-:R0:W-:Y:S02]  /*450a0*/  STL [R1+0xc40], R90 ;  /* 0x000c405a01007387 */ /* 0x0101e40000100800 */
[----:B0-----:R-:W-:Y:S01]  /*450b0*/  IMAD.X R90, R15, 0x1, R10, P2 ;  /* 0x000000010f5a7824 */ /* 0x001fe200010e060a */
[----:B------:R-:W-:Y:S01]  /*450c0*/  IADD3 R88, P2, PT, R13, R9, RZ ;  /* 0x000000090d587210 */ /* 0x000fe20007f5e0ff */
[----:B------:R-:W-:Y:S01]  /*450d0*/  IMAD R13, R16, UR5, RZ ;  /* 0x00000005100d7c24 */ /* 0x000fe2000f8e02ff */
[----:B--2---:R-:W-:Y:S01]  /*450e0*/  PRMT R91, RZ, 0x7610, R91 ;  /* 0x00007610ff5b7816 */ /* 0x004fe2000000005b */
[----:B------:R-:W-:Y:S01]  /*450f0*/  IMAD.MOV.U32 R16, RZ, RZ, R90 ;  /* 0x000000ffff107224 */ /* 0x000fe200078e005a */
[----:B---3--:R-:W-:-:S04]  /*45100*/  PRMT R0, RZ, 0x7610, R0 ;  /* 0x00007610ff007816 */ /* 0x008fc80000000000 */
        /* <DEDUP_REMOVED lines=20> */
[----:B------:R0:W-:Y:S01]  /*45250*/  STL [R1+0x1ac4], R88 ;  /* 0x001ac45801007387 */ /* 0x0001e20000100800 */
[----:B------:R-:W-:Y:S01]  /*45260*/  IMAD.MOV.U32 R17, RZ, RZ, R88 ;  /* 0x000000ffff117224 */ /* 0x000fe200078e0058 */
[----:B-1----:R-:W-:Y:S02]  /*45270*/  SHF.R.S32.HI R15, RZ, 0x1f, R13 ;  /* 0x0000001fff0f7819 */ /* 0x002fe4000001140d */
[----:B0-----:R-:W3:Y:S04]  /*45280*/  LDL.LU R88, [R1+0x998] ;  /* 0x0009980001587983 */ /* 0x001ee80000300800 */
        /* <DEDUP_REMOVED lines=1684> */
[----:B------:R-:W-:Y:S02]  /*4bbd0*/  PRMT R92, RZ, 0x7610, R92 ;  /* 0x00007610ff5c7816 */ /* 0x000fe4000000005c */
[C---:B------:R-:W-:Y:S01]  /*4bbe0*/  @P0 LOP3.LUT R16, R17.reuse, R16, RZ, 0x3c, !PT ;  /* 0x0000001011100212 */ /* 0x040fe200078e3cff */
[----:B------:R-:W1:Y:S03]  /*4bbf0*/  LDCU UR4, c[0x0][0x3b0] ;  /* 0x00007600ff0477ac */ /* 0x000e660008000800 */
[----:B------:R-:W-:Y:S01]  /*4bc00*/  @P0 LOP3.LUT R17, R17, R16, RZ, 0x3c, !PT ;  /* 0x0000001011110212 */ /* 0x000fe200078e3cff */
[----:B0-----:R-:W2:Y:S04]  /*4bc10*/  LDL.LU R91, [R1+0x39f8] ;  /* 0x0039f800015b7983 */ /* 0x001ea80000300800 */
[----:B------:R0:W3:Y:S02]  /*4bc20*/  @P0 LDG.E.U8 R0, desc[UR16][R16.64] ;  /* 0x0000001010000981 */ /* 0x0000e4000c1e1100 */
[----:B0-----:R-:W-:-:S02]  /*4bc30*/  IMAD.MOV.U32 R16, RZ, RZ, R15 ;  /* 0x000000ffff107224 */ /* 0x001fc400078e000f */
[----:B------:R-:W-:-:S05]  /*4bc40*/  IMAD.MOV.U32 R17, RZ, RZ, R88 ;  /* 0x000000ffff117224 */ /* 0x000fca00078e0058 */
[----:B------:R-:W-:-:S04]  /*4bc50*/  @P5 LOP3.LUT R17, R17, R16, RZ, 0x3c, !PT ;  /* 0x0000001011115212 */ /* 0x000fc800078e3cff */
[----:B------:R-:W-:-:S04]  /*4bc60*/  @P5 LOP3.LUT R16, R17, R16, RZ, 0x3c, !PT ;  /* 0x0000001011105212 */ /* 0x000fc800078e3cff */
[----:B------:R-:W-:-:S05]  /*4bc70*/  @P5 LOP3.LUT R17, R17, R16, RZ, 0x3c, !PT ;  /* 0x0000001011115212 */ /* 0x000fca00078e3cff */
[----:B------:R0:W4:Y:S04]  /*4bc80*/  @P5 LDG.E.U8 R90, desc[UR16][R16.64] ;  /* 0x00000010105a5981 */ /* 0x000128000c1e1100 */
[----:B------:R-:W-:Y:S04]  /*4bc90*/  STL [R1+0x1c7c], R88 ;  /* 0x001c7c5801007387 */ /* 0x000fe80000100800 */
[----:B---3--:R3:W-:Y:S04]  /*4bca0*/  STL [R1+0x944], R0 ;  /* 0x0009440001007387 */ /* 0x0087e80000100800 */
[----:B---3--:R-:W3:Y:S04]  /*4bcb0*/  LDL.LU R0, [R1+0x39f4] ;  /* 0x0039f40001007983 */ /* 0x008ee80000300800 */
[----:B------:R1:W-:Y:S01]  /*4bcc0*/  STL [R1+0x1c78], R15 ;  /* 0x001c780f01007387 */ /* 0x0003e20000100800 */
[----:B------:R-:W-:-:S02]  /*4bcd0*/  IADD3 R88, P2, PT, R13, R8, RZ ;  /* 0x000000080d587210 */ /* 0x000fc40007f5e0ff */
[----:B0-----:R-:W-:-:S03]  /*4bce0*/  SEL R16, R12, R87, !P4 ;  /* 0x000000570c107207 */ /* 0x001fc60006000000 */
[----:B------:R0:W-:Y:S01]  /*4bcf0*/  STL [R1+0x1c84], R88 ;  /* 0x001c845801007387 */ /* 0x0001e20000100800 */
[----:B-1----:R-:W-:Y:S01]  /*4bd00*/  SHF.R.S32.HI R15, RZ, 0x1f, R13 ;  /* 0x0000001fff0f7819 */ /* 0x002fe2000001140d */
[----:B------:R-:W-:-:S04]  /*4bd10*/  IMAD.MOV.U32 R17, RZ, RZ, R88 ;  /* 0x000000ffff117224 */ /* 0x000fc800078e0058 */
[----:B------:R-:W-:Y:S01]  /*4bd20*/  IMAD.X R87, R15, 0x1, R10, P2 ;  /* 0x000000010f577824 */ /* 0x000fe200010e060a */
[----:B0-----:R-:W2:Y:S04]  /*4bd30*/  LDL.LU R88, [R1+0x970] ;  /* 0x0009700001587983 */ /* 0x001ea80000300800 */
[----:B----4-:R0:W-:Y:S02]  /*4bd40*/  STL [R1+0x92c], R90 ;  /* 0x00092c5a01007387 */ /* 0x0101e40000100800 */
[----:B0-----:R-:W-:Y:S01]  /*4bd50*/  IADD3 R90, P2, PT, R13, R9, RZ ;  /* 0x000000090d5a7210 */ /* 0x001fe20007f5e0ff */
[----:B------:R-:W-:Y:S02]  /*4bd60*/  IMAD R13, R16, UR5, RZ ;  /* 0x00000005100d7c24 */ /* 0x000fe4000f8e02ff */
        /* <DEDUP_REMOVED lines=8> */
[----:B0-----:R-:W3:Y:S04]  /*4bdf0*/  LDL.LU R87, [R1+0x39f0] ;  /* 0x0039f00001577983 */ /* 0x001ee80000300800 */
[----:B------:R0:W4:Y:S02]  /*4be00*/  @P0 LDG.E.U8 R0, desc[UR16][R16.64] ;  /* 0x0000001010000981 */ /* 0x000124000c1e1100 */
[----:B0-----:R-:W-:Y:S02]  /*4be10*/  IMAD.MOV.U32 R16, RZ, RZ, R15 ;  /* 0x000000ffff107224 */ /* 0x001fe400078e000f */
[----:B------:R-:W-:-:S05]  /*4be20*/  IMAD.MOV.U32 R17, RZ, RZ, R90 ;  /* 0x000000ffff117224 */ /* 0x000fca00078e005a */
[----:B------:R-:W-:-:S04]  /*4be30*/  @P5 LOP3.LUT R17, R17, R16, RZ, 0x3c, !PT ;  /* 0x0000001011115212 */ /* 0x000fc800078e3cff */
[----:B------:R-:W-:-:S04]  /*4be40*/  @P5 LOP3.LUT R16, R17, R16, RZ, 0x3c, !PT ;  /* 0x0000001011105212 */ /* 0x000fc800078e3cff */
[----:B------:R-:W-:-:S05]  /*4be50*/  @P5 LOP3.LUT R17, R17, R16, RZ, 0x3c, !PT ;  /* 0x0000001011115212 */ /* 0x000fca00078e3cff */
[----:B------:R0:W2:Y:S04]  /*4be60*/  @P5 LDG.E.U8 R92, desc[UR16][R16.64] ;  /* 0x00000010105c5981 */ /* 0x0000a8000c1e1100 */
[----:B------:R-:W-:Y:S04]  /*4be70*/  STL [R1+0x1c8c], R90 ;  /* 0x001c8c5a01007387 */ /* 0x000fe80000100800 */
[----:B----4-:R4:W-:Y:S04]  /*4be80*/  STL [R1+0x924], R0 ;  /* 0x0009240001007387 */ /* 0x0109e80000100800 */
[----:B----4-:R-:W4:Y:S01]  /*4be90*/  LDL.LU R0, [R1+0x39ec] ;  /* 0x0039ec0001007983 */ /* 0x010f220000300800 */
[----:B------:R-:W-:-:S03]  /*4bea0*/  IADD3 R90, P2, PT, R13, R8, RZ ;  /* 0x000000080d5a7210 */ /* 0x000fc60007f5e0ff */
[----:B------:R1:W-:Y:S01]  /*4beb0*/  STL [R1+0x1c88], R15 ;  /* 0x001c880f01007387 */ /* 0x0003e20000100800 */
[----:B0-----:R-:W-:-:S03]  /*4bec0*/  SEL R16, R12, R86, !P4 ;  /* 0x000000560c107207 */ /* 0x001fc60006000000 */
[----:B------:R0:W-:Y:S01]  /*4bed0*/  STL [R1+0x1c94], R90 ;  /* 0x001c945a01007387 */ /* 0x0001e20000100800 */
[----:B------:R-:W-:Y:S01]  /*4bee0*/  IMAD.MOV.U32 R17, RZ, RZ, R90 ;  /* 0x000000ffff117224 */ /* 0x000fe200078e005a */
[----:B-1----:R-:W-:Y:S02]  /*4bef0*/  SHF.R.S32.HI R15, RZ, 0x1f, R13 ;  /* 0x0000001fff0f7819 */ /* 0x002fe4000001140d */
[----:B0-----:R-:W4:Y:S04]  /*4bf00*/  LDL.LU R90, [R1+0x96c] ;  /* 0x00096c00015a7983 */ /* 0x001f280000300800 */
[----:B--2---:R0:W-:Y:S02]  /*4bf10*/  STL [R1+0x908], R92 ;  /* 0x0009085c01007387 */ /* 0x0041e40000100800 */
[----:B0-----:R-:W-:Y:S01]  /*4bf20*/  IMAD.X R92, R15, 0x1, R10, P2 ;  /* 0x000000010f5c7824 */ /* 0x001fe200010e060a */
[----:B------:R-:W-:Y:S01]  /*4bf30*/  IADD3 R86, P2, PT, R13, R9, RZ ;  /* 0x000000090d567210 */ /* 0x000fe20007f5e0ff */
[----:B------:R-:W-:Y:S01]  /*4bf40*/  IMAD R13, R16, UR4, RZ ;  /* 0x00000004100d7c24 */ /* 0x000fe2000f8e02ff */
[----:B---3--:R-:W-:Y:S01]  /*4bf50*/  PRMT R87, RZ, 0x7610, R87 ;  /* 0x00007610ff577816 */ /* 0x008fe20000000057 */
[----:B------:R-:W-:Y:S01]  /*4bf60*/  IMAD.MOV.U32 R16, RZ, RZ, R92 ;  /* 0x000000ffff107224 */ /* 0x000fe200078e005c */
[----:B------:R0:W-:Y:S01]  /*4bf70*/  STL [R1+0x1c90], R92 ;  /* 0x001c905c01007387 */ /* 0x0001e20000100800 */
[----:B------:R-:W1:Y:S03]  /*4bf80*/  LDCU UR4, c[0x0][0x3b0] ;  /* 0x00007600ff0477ac */ /* 0x000e660008000800 */
[----:B------:R-:W-:-:S04]  /*4bf90*/  @P0 LOP3.LUT R17, R17, R16, RZ, 0x3c, !PT ;  /* 0x0000001011110212 */ /* 0x000fc800078e3cff */
[----:B------:R-:W-:Y:S01]  /*4bfa0*/  @P0 LOP3.LUT R16, R17, R16, RZ, 0x3c, !PT ;  /* 0x0000001011100212 */ /* 0x000fe200078e3cff */
[----:B0-----:R-:W-:-:S03]  /*4bfb0*/  IMAD.X R92, R15, 0x1, R11, P2 ;  /* 0x000000010f5c7824 */ /* 0x001fc600010e060b */
[----:B------:R-:W-:-:S05]  /*4bfc0*/  @P0 LOP3.LUT R17, R17, R16, RZ, 0x3c, !PT ;  /* 0x0000001011110212 */ /* 0x000fca00078e3cff */
[----:B------:R0:W2:Y:S02]  /*4bfd0*/  @P0 LDG.E.U8 R87, desc[UR16][R16.64] ;  /* 0x0000001010570981 */ /* 0x0000a4000c1e1100 */
[----:B0-----:R-:W-:Y:S02]  /*4bfe0*/  IMAD.MOV.U32 R17, RZ, RZ, R92 ;  /* 0x000000ffff117224 */ /* 0x001fe400078e005c */
[----:B------:R-:W-:Y:S01]  /*4bff0*/  @P5 IMAD.MOV.U32 R16, RZ, RZ, R86 ;  /* 0x000000ffff105224 */ /* 0x000fe200078e0056 */
[----:B----4-:R-:W-:-:S06]  /*4c000*/  PRMT R0, RZ, 0x7610, R0 ;  /* 0x00007610ff007816 */ /* 0x010fcc0000000000 */
[----:B------:R-:W3:Y:S04]  /*4c010*/  @P5 LDG.E.U8 R0, desc[UR16][R16.64] ;  /* 0x0000001010005981 */ /* 0x000ee8000c1e1100 */
[----:B------:R-:W-:Y:S04]  /*4c020*/  STL [R1+0x1c9c], R86 ;  /* 0x001c9c5601007387 */ /* 0x000fe80000100800 */
[----:B--2---:R0:W-:Y:S04]  /*4c030*/  STL [R1+0x8f8], R87 ;  /* 0x0008f85701007387 */ /* 0x0041e80000100800 */
[----:B0-----:R-:W2:Y:S04]  /*4c040*/  LDL.LU R87, [R1+0x39e8] ;  /* 0x0039e80001577983 */ /* 0x001ea80000300800 */
[----:B------:R-:W-:Y:S04]  /*4c050*/  STL [R1+0x1c98], R92 ;  /* 0x001c985c01007387 */ /* 0x000fe80000100800 */
[----:B------:R-:W4:Y:S04]  /*4c060*/  LDL.LU R86, [R1+0x964] ;  /* 0x0009640001567983 */ /* 0x000f280000300800 */
[----:B---3--:R0:W-:Y:S04]  /*4c070*/  STL [R1+0x8e4], R0 ;  /* 0x0008e40001007387 */ /* 0x0081e80000100800 */
[----:B0-----:R-:W3:Y:S01]  /*4c080*/  LDL.LU R0, [R1+0x39e4] ;  /* 0x0039e40001007983 */ /* 0x001ee20000300800 */
[----:B------:R-:W-:-:S02]  /*4c090*/  IADD3 R92, P2, PT, R13, R8, RZ ;  /* 0x000000080d5c7210 */ /* 0x000fc40007f5e0ff */
[----:B------:R-:W-:Y:S02]  /*4c0a0*/  SHF.R.S32.HI R15, RZ, 0x1f, R13 ;  /* 0x0000001fff0f7819 */ /* 0x000fe4000001140d */
[----:B------:R-:W-:Y:S01]  /*4c0b0*/  SEL R16, R12, R88, !P4 ;  /* 0x000000580c107207 */ /* 0x000fe20006000000 */
[----:B------:R0:W-:Y:S01]  /*4c0c0*/  STL [R1+0x1ca4], R92 ;  /* 0x001ca45c01007387 */ /* 0x0001e20000100800 */
[----:B------:R-:W-:Y:S02]  /*4c0d0*/  IMAD.MOV.U32 R17, RZ, RZ, R92 ;  /* 0x000000ffff117224 */ /* 0x000fe400078e005c */
[----:B0-----:R-:W-:Y:S01]  /*4c0e0*/  IMAD.X R92, R15, 0x1, R10, P2 ;  /* 0x000000010f5c7824 */ /* 0x001fe200010e060a */
[----:B------:R-:W-:Y:S01]  /*4c0f0*/  IADD3 R88, P2, PT, R13, R9, RZ ;  /* 0x000000090d587210 */ /* 0x000fe20007f5e0ff */
[----:B------:R-:W-:Y:S01]  /*4c100*/  IMAD R13, R16, UR5, RZ ;  /* 0x00000005100d7c24 */ /* 0x000fe2000f8e02ff */
[----:B------:R-:W-:Y:S01]  /*4c110*/  PRMT R91, RZ, 0x7610, R91 ;  /* 0x00007610ff5b7816 */ /* 0x000fe2000000005b */
[----:B------:R-:W-:Y:S01]  /*4c120*/  IMAD.MOV.U32 R16, RZ, RZ, R92 ;  /* 0x000000ffff107224 */ /* 0x000fe200078e005c */
[----:B------:R0:W-:Y:S01]  /*4c130*/  STL [R1+0x1ca0], R92 ;  /* 0x001ca05c01007387 */ /* 0x0001e20000100800 */
[----:B------:R-:W-:Y:S01]  /*4c140*/  PRMT R85, RZ, 0x7610, R85 ;  /* 0x00007610ff557816 */ /* 0x000fe20000000055 */
[----:B------:R-:W1:Y:S02]  /*4c150*/  LDCU UR5, c[0x0][0x3b0] ;  /* 0x00007600ff0577ac */ /* 0x000e640008000800 */
[----:B------:R-:W-:-:S04]  /*4c160*/  @P0 LOP3.LUT R17, R17, R16, RZ, 0x3c, !PT ;  /* 0x0000001011110212 */ /* 0x000fc800078e3cff */
[----:B------:R-:W-:Y:S01]  /*4c170*/  @P0 LOP3.LUT R16, R17, R16, RZ, 0x3c, !PT ;  /* 0x0000001011100212 */ /* 0x000fe200078e3cff */
[----:B0-----:R-:W-:-:S03]  /*4c180*/  IMAD.X R92, R15, 0x1, R11, P2 ;  /* 0x000000010f5c7824 */ /* 0x001fc600010e060b */
[----:B------:R-:W-:Y:S02]  /*4c190*/  @P0 LOP3.LUT R17, R17, R16, RZ, 0x3c, !PT ;  /* 0x0000001011110212 */ /* 0x000fe400078e3cff */
[----:B--2---:R-:W-:-:S06]  /*4c1a0*/  PRMT R87, RZ, 0x7610, R87 ;  /* 0x00007610ff577816 */ /* 0x004fcc0000000057 */
[----:B------:R0:W2:Y:S02]  /*4c1b0*/  @P0 LDG.E.U8 R87, desc[UR16][R16.64] ;  /* 0x0000001010570981 */ /* 0x0000a4000c1e1100 */
[----:B0-----:R-:W-:Y:S02]  /*4c1c0*/  IMAD.MOV.U32 R17, RZ, RZ, R92 ;  /* 0x000000ffff117224 */ /* 0x001fe400078e005c */
[----:B------:R-:W-:Y:S01]  /*4c1d0*/  @P5 IMAD.MOV.U32 R16, RZ, RZ, R88 ;  /* 0x000000ffff105224 */ /* 0x000fe200078e0058 */
[----:B---3--:R-:W-:-:S06]  /*4c1e0*/  PRMT R0, RZ, 0x7610, R0 ;  /* 0x00007610ff007816 */ /* 0x008fcc0000000000 */
[----:B------:R0:W3:Y:S04]  /*4c1f0*/  @P5 LDG.E.U8 R0, desc[UR16][R16.64] ;  /* 0x0000001010005981 */ /* 0x0000e8000c1e1100 */
[----:B------:R-:W-:Y:S01]  /*4c200*/  STL [R1+0x1cac], R88 ;  /* 0x001cac5801007387 */ /* 0x000fe20000100800 */
[----:B------:R-:W-:Y:S02]  /*4c210*/  SHF.R.S32.HI R15, RZ, 0x1f, R13 ;  /* 0x0000001fff0f7819 */ /* 0x000fe4000001140d */
[----:B0-----:R-:W-:Y:S01]  /*4c220*/  SEL R16, R12, R90, !P4 ;  /* 0x0000005a0c107207 */ /* 0x001fe20006000000 */
[----:B--2---:R0:W-:Y:S04]  /*4c230*/  STL [R1+0x8d4], R87 ;  /* 0x0008d45701007387 */ /* 0x0041e80000100800 */
[----:B0-----:R-:W2:Y:S04]  /*4c240*/  LDL.LU R87, [R1+0x39e0] ;  /* 0x0039e00001577983 */ /* 0x001ea80000300800 */
[----:B------:R0:W-:Y:S04]  /*4c250*/  STL [R1+0x1ca8], R92 ;  /* 0x001ca85c01007387 */ /* 0x0001e80000100800 */
[----:B------:R-:W2:Y:S01]  /*4c260*/  LDL.LU R88, [R1+0x960] ;  /* 0x0009600001587983 */ /* 0x000ea20000300800 */
[----:B0-----:R-:W-:-:S05]  /*4c270*/  IADD3 R92, P2, PT, R13, R8, RZ ;  /* 0x000000080d5c7210 */ /* 0x001fca0007f5e0ff */
[----:B------:R-:W-:Y:S01]  /*4c280*/  IMAD.MOV.U32 R17, RZ, RZ, R92 ;  /* 0x000000ffff117224 */ /* 0x000fe200078e005c */
[----:B---3--:R0:W-:Y:S04]  /*4c290*/  STL [R1+0x8c0], R0 ;  /* 0x0008c00001007387 */ /* 0x0081e80000100800 */
[----:B0-----:R-:W3:Y:S04]  /*4c2a0*/  LDL.LU R0, [R1+0x39dc] ;  /* 0x0039dc0001007983 */ /* 0x001ee80000300800 */
[----:B------:R0:W-:Y:S02]  /*4c2b0*/  STL [R1+0x1cd4], R92 ;  /* 0x001cd45c01007387 */ /* 0x0001e40000100800 */
[----:B0-----:R-:W-:Y:S01]  /*4c2c0*/  IMAD.X R92, R15, 0x1, R10, P2 ;  /* 0x000000010f5c7824 */ /* 0x001fe200010e060a */
[----:B------:R-:W-:Y:S01]  /*4c2d0*/  IADD3 R90, P2, PT, R13, R9, RZ ;  /* 0x000000090d5a7210 */ /* 0x000fe20007f5e0ff */
[----:B-1----:R-:W-:Y:S01]  /*4c2e0*/  IMAD R13, R16, UR4, RZ ;  /* 0x00000004100d7c24 */ /* 0x002fe2000f8e02ff */
[----:B------:R-:W-:Y:S01]  /*4c2f0*/  PRMT R83, RZ, 0x7610, R83 ;  /* 0x00007610ff537816 */ /* 0x000fe20000000053 */
[----:B------:R-:W-:Y:S01]  /*4c300*/  IMAD.MOV.U32 R16, RZ, RZ, R92 ;  /* 0x000000ffff107224 */ /* 0x000fe200078e005c */
[----:B------:R0:W-:Y:S01]  /*4c310*/  STL [R1+0x1cd0], R92 ;  /* 0x001cd05c01007387 */ /* 0x0001e20000100800 */
[----:B------:R-:W1:Y:S03]  /*4c320*/  LDCU UR4, c[0x0][0x3b0] ;  /* 0x00007600ff0477ac */ /* 0x000e660008000800 */
[----:B------:R-:W-:-:S04]  /*4c330*/  @P0 LOP3.LUT R17, R17, R16, RZ, 0x3c, !PT ;  /* 0x0000001011110212 */ /* 0x000fc800078e3cff */
[----:B------:R-:W-:-:S04]  /*4c340*/  @P0 LOP3.LUT R16, R17, R16, RZ, 0x3c, !PT ;  /* 0x0000001011100212 */ /* 0x000fc800078e3cff */
[----:B------:R-:W-:Y:S01]  /*4c350*/  @P0 LOP3.LUT R17, R17, R16, RZ, 0x3c, !PT ;  /* 0x0000001011110212 */ /* 0x000fe200078e3cff */
[----:B0-----:R-:W-:-:S04]  /*4c360*/  IMAD.X R92, R15, 0x1, R11, P2 ;  /* 0x000000010f5c7824 */ /* 0x001fc800010e060b */
[----:B------:R0:W3:Y:S02]  /*4c370*/  @P0 LDG.E.U8 R91, desc[UR16][R16.64] ;  /* 0x00000010105b0981 */ /* 0x0000e4000c1e1100 */
[----:B0-----:R-:W-:Y:S02]  /*4c380*/  @P5 IMAD.MOV.U32 R16, RZ, RZ, R90 ;  /* 0x000000ffff105224 */ /* 0x001fe400078e005a */
[----:B------:R-:W-:-:S05]  /*4c390*/  @P5 IMAD.MOV.U32 R17, RZ, RZ, R92 ;  /* 0x000000ffff115224 */ /* 0x000fca00078e005c */
[----:B------:R4:W3:Y:S04]  /*4c3a0*/  @P5 LDG.E.U8 R85, desc[UR16][R16.64] ;  /* 0x0000001010555981 */ /* 0x0008e8000c1e1100 */
[----:B------:R-:W-:Y:S04]  /*4c3b0*/  STL [R1+0x1cdc], R90 ;  /* 0x001cdc5a01007387 */ /* 0x000fe80000100800 */
[----:B------:R-:W-:Y:S01]  /*4c3c0*/  STL [R1+0x1cd8], R92 ;  /* 0x001cd85c01007387 */ /* 0x000fe20000100800 */
[----:B------:R-:W-:Y:S02]  /*4c3d0*/  SHF.R.S32.HI R15, RZ, 0x1f, R13 ;  /* 0x0000001fff0f7819 */ /* 0x000fe4000001140d */
[----:B--2---:R-:W-:-:S02]  /*4c3e0*/  PRMT R87, RZ, 0x7610, R87 ;  /* 0x00007610ff577816 */ /* 0x004fc40000000057 */
[----:B----4-:R-:W-:Y:S01]  /*4c3f0*/  SEL R16, R12, R86, !P4 ;  /* 0x000000560c107207 */ /* 0x010fe20006000000 */
[----:B---3--:R0:W-:Y:S02]  /*4c400*/  STL [R1+0x8a8], R91 ;  /* 0x0008a85b01007387 */ /* 0x0081e40000100800 */
[----:B0-----:R-:W-:-:S05]  /*4c410*/  IADD3 R91, P2, PT, R13, R8, RZ ;  /* 0x000000080d5b7210 */ /* 0x001fca0007f5e0ff */
[----:B------:R-:W-:Y:S04]  /*4c420*/  STL [R1+0x1ce4], R91 ;  /* 0x001ce45b01007387 */ /* 0x000fe80000100800 */
[----:B------:R-:W2:Y:S01]  /*4c430*/  LDL.LU R86, [R1+0x95c] ;  /* 0x00095c0001567983 */ /* 0x000ea20000300800 */
[----:B------:R-:W-:-:S03]  /*4c440*/  IMAD.X R17, R15, 0x1, R10, P2 ;  /* 0x000000010f117824 */ /* 0x000fc600010e060a */
[----:B------:R0:W-:Y:S02]  /*4c450*/  STL [R1+0x89c], R85 ;  /* 0x00089c5501007387 */ /* 0x0001e40000100800 */
[----:B0-----:R-:W-:Y:S01]  /*4c460*/  IADD3 R85, P2, PT, R13, R9, RZ ;  /* 0x000000090d557210 */ /* 0x001fe20007f5e0ff */
[----:B------:R-:W-:Y:S02]  /*4c470*/  IMAD R13, R16, UR5, RZ ;  /* 0x00000005100d7c24 */ /* 0x000fe4000f8e02ff */
[----:B------:R-:W-:Y:S01]  /*4c480*/  @P0 IMAD.MOV.U32 R16, RZ, RZ, R91 ;  /* 0x000000ffff100224 */ /* 0x000fe200078e005b */
[----:B------:R0:W-:Y:S01]  /*4c490*/  STL [R1+0x1ce0], R17 ;  /* 0x001ce01101007387 */ /* 0x0001e20000100800 */
[----:B------:R-:W-:Y:S01]  /*4c4a0*/  PRMT R84, RZ, 0x7610, R84 ;  /* 0x00007610ff547816 */ /* 0x000fe20000000054 */
[----:B------:R-:W-:Y:S01]  /*4c4b0*/  IMAD.X R90, R15, 0x1, R11, P2 ;  /* 0x000000010f5a7824 */ /* 0x000fe200010e060b */
[----:B------:R-:W-:Y:S01]  /*4c4c0*/  PRMT R81, RZ, 0x7610, R81 ;  /* 0x00007610ff517816 */ /* 0x000fe20000000051 */
[----:B------:R3:W4:Y:S01]  /*4c4d0*/  @P0 LDG.E.U8 R87, desc[UR16][R16.64] ;  /* 0x0000001010570981 */ /* 0x000722000c1e1100 */
[----:B------:R-:W1:Y:S01]  /*4c4e0*/  LDCU UR5, c[0x0][0x3b0] ;  /* 0x00007600ff0577ac */ /* 0x000e620008000800 */
[----:B---3--:R-:W-:-:S02]  /*4c4f0*/  @P5 IMAD.MOV.U32 R16, RZ, RZ, R85 ;  /* 0x000000ffff105224 */ /* 0x008fc400078e0055 */
[----:B0-----:R-:W-:-:S05]  /*4c500*/  @P5 IMAD.MOV.U32 R17, RZ, RZ, R90 ;  /* 0x000000ffff115224 */ /* 0x001fca00078e005a */
[----:B------:R0:W3:Y:S04]  /*4c510*/  @P5 LDG.E.U8 R83, desc[UR16][R16.64] ;  /* 0x0000001010535981 */ /* 0x0000e8000c1e1100 */
[----:B------:R-:W-:Y:S04]  /*4c520*/  STL [R1+0x1cec], R85 ;  /* 0x001cec5501007387 */ /* 0x000fe80000100800 */
[----:B------:R-:W-:Y:S01]  /*4c530*/  STL [R1+0x1ce8], R90 ;  /* 0x001ce85a01007387 */ /* 0x000fe20000100800 */
[----:B------:R-:W-:Y:S02]  /*4c540*/  SHF.R.S32.HI R15, RZ, 0x1f, R13 ;  /* 0x0000001fff0f7819 */ /* 0x000fe4000001140d */
[----:B0-----:R-:W-:Y:S01]  /*4c550*/  SEL R16, R12, R88, !P4 ;  /* 0x000000580c107207 */ /* 0x001fe20006000000 */
[----:B----4-:R0:W-:Y:S02]  /*4c560*/  STL [R1+0x6a4], R87 ;  /* 0x0006a45701007387 */ /* 0x0101e40000100800 */
[----:B0-----:R-:W-:-:S05]  /*4c570*/  IADD3 R87, P2, PT, R13, R8, RZ ;  /* 0x000000080d577210 */ /* 0x001fca0007f5e0ff */
[----:B------:R-:W-:Y:S04]  /*4c580*/  STL [R1+0x1cf4], R87 ;  /* 0x001cf45701007387 */ /* 0x000fe80000100800 */
[----:B------:R-:W4:Y:S01]  /*4c590*/  LDL.LU R88, [R1+0x958] ;  /* 0x0009580001587983 */ /* 0x000f220000300800 */
[----:B------:R-:W-:-:S03]  /*4c5a0*/  IMAD.X R17, R15, 0x1, R10, P2 ;  /* 0x000000010f117824 */ /* 0x000fc600010e060a */
[----:B---3--:R0:W-:Y:S02]  /*4c5b0*/  STL [R1+0x698], R83 ;  /* 0x0006985301007387 */ /* 0x0081e40000100800 */
[----:B0-----:R-:W-:Y:S01]  /*4c5c0*/  IADD3 R83, P2, PT, R13, R9, RZ ;  /* 0x000000090d537210 */ /* 0x001fe20007f5e0ff */
[----:B-1----:R-:W-:Y:S02]  /*4c5d0*/  IMAD R13, R16, UR4, RZ ;  /* 0x00000004100d7c24 */ /* 0x002fe4000f8e02ff */
[----:B------:R-:W-:Y:S01]  /*4c5e0*/  @P0 IMAD.MOV.U32 R16, RZ, RZ, R87 ;  /* 0x000000ffff100224 */ /* 0x000fe200078e0057 */
[----:B------:R0:W-:Y:S01]  /*4c5f0*/  STL [R1+0x1cf0], R17 ;  /* 0x001cf01101007387 */ /* 0x0001e20000100800 */
[----:B------:R-:W-:Y:S01]  /*4c600*/  PRMT R82, RZ, 0x7610, R82 ;  /* 0x00007610ff527816 */ /* 0x000fe20000000052 */
[----:B------:R-:W-:Y:S01]  /*4c610*/  IMAD.X R85, R15, 0x1, R11, P2 ;  /* 0x000000010f557824 */ /* 0x000fe200010e060b */
[----:B------:R-:W-:Y:S01]  /*4c620*/  PRMT R79, RZ, 0x7610, R79 ;  /* 0x00007610ff4f7816 */ /* 0x000fe2000000004f */
[----:B------:R1:W3:Y:S01]  /*4c630*/  @P0 LDG.E.U8 R84, desc[UR16][R16.64] ;  /* 0x0000001010540981 */ /* 0x0002e2000c1e1100 */
[----:B------:R-:W2:Y:S01]  /*4c640*/  LDCU UR4, c[0x0][0x3b0] ;  /* 0x00007600ff0477ac */ /* 0x000ea20008000800 */
[----:B-1----:R-:W-:-:S02]  /*4c650*/  @P5 IMAD.MOV.U32 R16, RZ, RZ, R83 ;  /* 0x000000ffff105224 */ /* 0x002fc400078e0053 */
[----:B0-----:R-:W-:-:S05]  /*4c660*/  @P5 IMAD.MOV.U32 R17, RZ, RZ, R85 ;  /* 0x000000ffff115224 */ /* 0x001fca00078e0055 */
[----:B------:R2:W4:Y:S04]  /*4c670*/  @P5 LDG.E.U8 R81, desc[UR16][R16.64] ;  /* 0x0000001010515981 */ /* 0x000528000c1e1100 */
[----:B------:R-:W-:Y:S04]  /*4c680*/  STL [R1+0x1cfc], R83 ;  /* 0x001cfc5301007387 */ /* 0x000fe80000100800 */
[----:B------:R-:W-:Y:S01]  /*4c690*/  STL [R1+0x1cf8], R85 ;  /* 0x001cf85501007387 */ /* 0x000fe20000100800 */
[----:B------:R-:W-:Y:S02]  /*4c6a0*/  SHF.R.S32.HI R15, RZ, 0x1f, R13 ;  /* 0x0000001fff0f7819 */ /* 0x000fe4000001140d */
[----:B--2---:R-:W-:Y:S01]  /*4c6b0*/  SEL R16, R12, R86, !P4 ;  /* 0x000000560c107207 */ /* 0x004fe20006000000 */
[----:B---3--:R0:W-:Y:S04]  /*4c6c0*/  STL [R1+0x690], R84 ;  /* 0x0006905401007387 */ /* 0x0081e80000100800 */
[----:B------:R-:W2:Y:S01]  /*4c6d0*/  LDL.LU R87, [R1+0x94c] ;  /* 0x00094c0001577983 */ /* 0x000ea20000300800 */
[----:B0-----:R-:W-:-:S05]  /*4c6e0*/  IADD3 R84, P2, PT, R13, R8, RZ ;  /* 0x000000080d547210 */ /* 0x001fca0007f5e0ff */
[----:B------:R-:W-:Y:S01]  /*4c6f0*/  STL [R1+0x1d04], R84 ;  /* 0x001d045401007387 */ /* 0x000fe20000100800 */
[----:B------:R-:W-:-:S03]  /*4c700*/  IMAD.X R17, R15, 0x1, R10, P2 ;  /* 0x000000010f117824 */ /* 0x000fc600010e060a */
[----:B----4-:R0:W-:Y:S02]  /*4c710*/  STL [R1+0x67c], R81 ;  /* 0x00067c5101007387 */ /* 0x0101e40000100800 */
[----:B0-----:R-:W-:Y:S01]  /*4c720*/  IADD3 R81, P2, PT, R13, R9, RZ ;  /* 0x000000090d517210 */ /* 0x001fe20007f5e0ff */
[----:B------:R-:W-:Y:S02]  /*4c730*/  IMAD R13, R16, UR5, RZ ;  /* 0x00000005100d7c24 */ /* 0x000fe4000f8e02ff */
[----:B------:R-:W-:Y:S01]  /*4c740*/  @P0 IMAD.MOV.U32 R16, RZ, RZ, R84 ;  /* 0x000000ffff100224 */ /* 0x000fe200078e0054 */
[----:B------:R0:W-:Y:S01]  /*4c750*/  STL [R1+0x1d00], R17 ;  /* 0x001d001101007387 */ /* 0x0001e20000100800 */
[----:B------:R-:W-:Y:S01]  /*4c760*/  PRMT R80, RZ, 0x7610, R80 ;  /* 0x00007610ff507816 */ /* 0x000fe20000000050 */
[----:B------:R-:W-:Y:S01]  /*4c770*/  IMAD.X R83, R15, 0x1, R11, P2 ;  /* 0x000000010f537824 */ /* 0x000fe200010e060b */
[----:B------:R-:W-:Y:S01]  /*4c780*/  PRMT R77, RZ, 0x7610, R77 ;  /* 0x00007610ff4d7816 */ /* 0x000fe2000000004d */
[----:B------:R1:W3:Y:S01]  /*4c790*/  @P0 LDG.E.U8 R82, desc[UR16][R16.64] ;  /* 0x0000001010520981 */ /* 0x0002e2000c1e1100 */
[----:B------:R-:W4:Y:S01]  /*4c7a0*/  LDCU UR5, c[0x0][0x3b0] ;  /* 0x00007600ff0577ac */ /* 0x000f220008000800 */
[----:B-1----:R-:W-:-:S02]  /*4c7b0*/  @P5 IMAD.MOV.U32 R16, RZ, RZ, R81 ;  /* 0x000000ffff105224 */ /* 0x002fc400078e0051 */
[----:B0-----:R-:W-:-:S05]  /*4c7c0*/  @P5 IMAD.MOV.U32 R17, RZ, RZ, R83 ;  /* 0x000000ffff115224 */ /* 0x001fca00078e0053 */
[----:B------:R0:W2:Y:S04]  /*4c7d0*/  @P5 LDG.E.U8 R79, desc[UR16][R16.64] ;  /* 0x00000010104f5981 */ /* 0x0000a8000c1e1100 */
[----:B------:R-:W-:Y:S04]  /*4c7e0*/  STL [R1+0x1d0c], R81 ;  /* 0x001d0c5101007387 */ /* 0x000fe80000100800 */
[----:B------:R-:W-:Y:S01]  /*4c7f0*/  STL [R1+0x1d08], R83 ;  /* 0x001d085301007387 */ /* 0x000fe20000100800 */
[----:B------:R-:W-:Y:S02]  /*4c800*/  SHF.R.S32.HI R15, RZ, 0x1f, R13 ;  /* 0x0000001fff0f7819 */ /* 0x000fe4000001140d */
[----:B0-----:R-:W-:Y:S01]  /*4c810*/  SEL R16, R12, R88, !P4 ;  /* 0x000000580c107207 */ /* 0x001fe20006000000 */
[----:B---3--:R0:W-:Y:S04]  /*4c820*/  STL [R1+0x678], R82 ;  /* 0x0006785201007387 */ /* 0x0081e80000100800 */
[----:B------:R-:W3:Y:S01]  /*4c830*/  LDL.LU R86, [R1+0x948] ;  /* 0x0009480001567983 */ /* 0x000ee20000300800 */
[----:B0-----:R-:W-:-:S05]  /*4c840*/  IADD3 R82, P2, PT, R13, R8, RZ ;  /* 0x000000080d527210 */ /* 0x001fca0007f5e0ff */
[----:B------:R-:W-:Y:S01]  /*4c850*/  STL [R1+0x1d24], R82 ;  /* 0x001d245201007387 */ /* 0x000fe20000100800 */
[----:B------:R-:W-:-:S03]  /*4c860*/  IMAD.X R17, R15, 0x1, R10, P2 ;  /* 0x000000010f117824 */ /* 0x000fc600010e060a */
[----:B--2---:R0:W-:Y:S02]  /*4c870*/  STL [R1+0x674], R79 ;  /* 0x0006744f01007387 */ /* 0x0041e40000100800 */
[----:B0-----:R-:W-:Y:S01]  /*4c880*/  IADD3 R79, P2, PT, R13, R9, RZ ;  /* 0x000000090d4f7210 */ /* 0x001fe20007f5e0ff */
[----:B------:R-:W-:Y:S02]  /*4c890*/  IMAD R13, R16, UR4, RZ ;  /* 0x00000004100d7c24 */ /* 0x000fe4000f8e02ff */
[----:B------:R-:W-:Y:S01]  /*4c8a0*/  @P0 IMAD.MOV.U32 R16, RZ, RZ, R82 ;  /* 0x000000ffff100224 */ /* 0x000fe200078e0052 */
[----:B------:R0:W-:Y:S01]  /*4c8b0*/  STL [R1+0x1d20], R17 ;  /* 0x001d201101007387 */ /* 0x0001e20000100800 */
[----:B------:R-:W-:Y:S01]  /*4c8c0*/  PRMT R78, RZ, 0x7610, R78 ;  /* 0x00007610ff4e7816 */ /* 0x000fe2000000004e */
[----:B------:R-:W-:Y:S01]  /*4c8d0*/  IMAD.X R81, R15, 0x1, R11, P2 ;  /* 0x000000010f517824 */ /* 0x000fe200010e060b */
[----:B------:R-:W-:Y:S01]  /*4c8e0*/  PRMT R75, RZ, 0x7610, R75 ;  /* 0x00007610ff4b7816 */ /* 0x000fe2000000004b */
[----:B------:R1:W2:Y:S01]  /*4c8f0*/  @P0 LDG.E.U8 R80, desc[UR16][R16.64] ;  /* 0x0000001010500981 */ /* 0x0002a2000c1e1100 */
[----:B------:R-:W2:Y:S01]  /*4c900*/  LDCU UR4, c[0x0][0x3b0] ;  /* 0x00007600ff0477ac */ /* 0x000ea20008000800 */
[----:B-1----:R-:W-:-:S02]  /*4c910*/  @P5 IMAD.MOV.U32 R16, RZ, RZ, R79 ;  /* 0x000000ffff105224 */ /* 0x002fc400078e004f */
[----:B0-----:R-:W-:-:S05]  /*4c920*/  @P5 IMAD.MOV.U32 R17, RZ, RZ, R81 ;  /* 0x000000ffff115224 */ /* 0x001fca00078e0051 */
[----:B------:R0:W3:Y:S04]  /*4c930*/  @P5 LDG.E.U8 R77, desc[UR16][R16.64] ;  /* 0x00000010104d5981 */ /* 0x0000e8000c1e1100 */
[----:B------:R-:W-:Y:S04]  /*4c940*/  STL [R1+0x1d2c], R79 ;  /* 0x001d2c4f01007387 */ /* 0x000fe80000100800 */
[----:B------:R-:W-:Y:S01]  /*4c950*/  STL [R1+0x1d28], R81 ;  /* 0x001d285101007387 */ /* 0x000fe20000100800 */
[----:B------:R-:W-:Y:S02]  /*4c960*/  SHF.R.S32.HI R15, RZ, 0x1f, R13 ;  /* 0x0000001fff0f7819 */ /* 0x000fe4000001140d */
[----:B0-----:R-:W-:Y:S01]  /*4c970*/  SEL R16, R12, R87, !P4 ;  /* 0x000000570c107207 */ /* 0x001fe20006000000 */
[----:B--2---:R0:W-:Y:S02]  /*4c980*/  STL [R1+0x670], R80 ;  /* 0x0006705001007387 */ /* 0x0041e40000100800 */
[----:B0-----:R-:W-:-:S05]  /*4c990*/  IADD3 R80, P2, PT, R13, R8, RZ ;  /* 0x000000080d507210 */ /* 0x001fca0007f5e0ff */
[----:B------:R-:W-:Y:S04]  /*4c9a0*/  STL [R1+0x1d34], R80 ;  /* 0x001d345001007387 */ /* 0x000fe80000100800 */
[----:B------:R-:W2:Y:S01]  /*4c9b0*/  LDL.LU R87, [R1+0x940] ;  /* 0x0009400001577983 */ /* 0x000ea20000300800 */
[----:B------:R-:W-:-:S03]  /*4c9c0*/  IMAD.X R17, R15, 0x1, R10, P2 ;  /* 0x000000010f117824 */ /* 0x000fc600010e060a */
[----:B---3--:R0:W-:Y:S02]  /*4c9d0*/  STL [R1+0x66c], R77 ;  /* 0x00066c4d01007387 */ /* 0x0081e40000100800 */
[----:B0-----:R-:W-:Y:S01]  /*4c9e0*/  IADD3 R77, P2, PT, R13, R9, RZ ;  /* 0x000000090d4d7210 */ /* 0x001fe20007f5e0ff */
[----:B----4-:R-:W-:Y:S02]  /*4c9f0*/  IMAD R13, R16, UR5, RZ ;  /* 0x00000005100d7c24 */ /* 0x010fe4000f8e02ff */
        /* <DEDUP_REMOVED lines=14> */
[----:B---3--:R0:W-:Y:S02]  /*4cae0*/  STL [R1+0x668], R78 ;  /* 0x0006684e01007387 */ /* 0x0081e40000100800 */
[----:B0-----:R-:W-:-:S05]  /*4caf0*/  IADD3 R78, P2, PT, R13, R8, RZ ;  /* 0x000000080d4e7210 */ /* 0x001fca0007f5e0ff */
[----:B------:R-:W-:Y:S04]  /*4cb00*/  STL [R1+0x1d74], R78 ;  /* 0x001d744e01007387 */ /* 0x000fe80000100800 */
[----:B------:R-:W3:Y:S01]  /*4cb10*/  LDL.LU R88, [R1+0x93c] ;  /* 0x00093c0001587983 */ /* 0x000ee20000300800 */
        /* <DEDUP_REMOVED lines=18> */
[----:B--2---:R0:W-:Y:S04]  /*4cc40*/  STL [R1+0x660], R76 ;  /* 0x0006604c01007387 */ /* 0x0041e80000100800 */
[----:B------:R-:W2:Y:S01]  /*4cc50*/  LDL.LU R86, [R1+0x938] ;  /* 0x0009380001567983 */ /* 0x000ea20000300800 */
[----:B0-----:R-:W-:-:S05]  /*4cc60*/  IADD3 R76, P2, PT, R13, R8, RZ ;  /* 0x000000080d4c7210 */ /* 0x001fca0007f5e0ff */
[----:B------:R-:W-:Y:S01]  /*4cc70*/  STL [R1+0x1d84], R76 ;  /* 0x001d844c01007387 */ /* 0x000fe20000100800 */
        /* <DEDUP_REMOVED lines=340> */
[----:B------:R-:W-:Y:S01]  /*4e1c0*/  PRMT R40, RZ, 0x7610, R40 ;  /* 0x00007610ff287816 */ /* 0x000fe20000000028 */
        /* <DEDUP_REMOVED lines=21> */
[----:B------:R1:W3:Y:S04]  /*4e320*/  @P0 LDG.E.U8 R42, desc[UR16][R16.64] ;  /* 0x00000010102a0981 */ /* 0x0002e8000c1e1100 */
[----:B------:R-:W-:Y:S04]  /*4e330*/  STL [R1+0x1fbc], R19 ;  /* 0x001fbc1301007387 */ /* 0x000fe80000100800 */
[----:B------:R-:W4:Y:S04]  /*4e340*/  LDL.LU R0, [R1+0x8d8] ;  /* 0x0008d80001007983 */ /* 0x000f280000300800 */
[----:B------:R-:W-:Y:S01]  /*4e350*/  STL [R1+0x1fb8], R43 ;  /* 0x001fb82b01007387 */ /* 0x000fe20000100800 */
[----:B------:R-:W-:Y:S01]  /*4e360*/  SHF.R.S32.HI R15, RZ, 0x1f, R13 ;  /* 0x0000001fff0f7819 */ /* 0x000fe2000001140d */
[----:B------:R-:W2:Y:S01]  /*4e370*/  LDCU UR5, c[0x0][0x3b0] ;  /* 0x00007600ff0577ac */ /* 0x000ea20008000800 */
[----:B-1----:R-:W-:-:S02]  /*4e380*/  @P5 IMAD.MOV.U32 R16, RZ, RZ, R19 ;  /* 0x000000ffff105224 */ /* 0x002fc400078e0013 */
[----:B0-----:R-:W-:-:S05]  /*4e390*/  @P5 IMAD.MOV.U32 R17, RZ, RZ, R43 ;  /* 0x000000ffff115224 */ /* 0x001fca00078e002b */
[----:B------:R0:W2:Y:S04]  /*4e3a0*/  @P5 LDG.E.U8 R18, desc[UR16][R16.64] ;  /* 0x0000001010125981 */ /* 0x0000a8000c1e1100 */
[----:B---3--:R1:W-:Y:S02]  /*4e3b0*/  STL [R1+0x5d8], R42 ;  /* 0x0005d82a01007387 */ /* 0x0083e40000100800 */
[----:B-1----:R-:W-:-:S05]  /*4e3c0*/  IADD3 R42, P2, PT, R13, R8, RZ ;  /* 0x000000080d2a7210 */ /* 0x002fca0007f5e0ff */
[----:B------:R-:W-:Y:S02]  /*4e3d0*/  IMAD.X R43, R15, 0x1, R10, P2 ;  /* 0x000000010f2b7824 */ /* 0x000fe400010e060a */
[----:B0-----:R-:W-:Y:S02]  /*4e3e0*/  @P0 IMAD.MOV.U32 R16, RZ, RZ, R42 ;  /* 0x000000ffff100224 */ /* 0x001fe400078e002a */
[----:B------:R-:W-:-:S05]  /*4e3f0*/  @P0 IMAD.MOV.U32 R17, RZ, RZ, R43 ;  /* 0x000000ffff110224 */ /* 0x000fca00078e002b */
[----:B------:R-:W3:Y:S01]  /*4e400*/  @P0 LDG.E.U8 R40, desc[UR16][R16.64] ;  /* 0x0000001010280981 */ /* 0x000ee2000c1e1100 */
[----:B------:R-:W-:-:S03]  /*4e410*/  IADD3 R19, P2, PT, R13, R9, RZ ;  /* 0x000000090d137210 */ /* 0x000fc60007f5e0ff */
[----:B------:R-:W-:Y:S04]  /*4e420*/  STL [R1+0x2004], R42 ;  /* 0x0020042a01007387 */ /* 0x000fe80000100800 */
[----:B--2---:R0:W-:Y:S04]  /*4e430*/  STL [R1+0x5d4], R18 ;  /* 0x0005d41201007387 */ /* 0x0041e80000100800 */
[----:B------:R-:W-:Y:S04]  /*4e440*/  STL [R1+0x2000], R43 ;  /* 0x0020002b01007387 */ /* 0x000fe80000100800 */
[----:B------:R-:W2:Y:S04]  /*4e450*/  LDL.LU R88, [R1+0x4b8] ;  /* 0x0004b80001587983 */ /* 0x000ea80000300800 */
[----:B------:R-:W-:Y:S01]  /*4e460*/  STL [R1+0x201c], R19 ;  /* 0x00201c1301007387 */ /* 0x000fe20000100800 */
[----:B0-----:R-:W-:-:S05]  /*4e470*/  SEL R18, R12, R87, !P4 ;  /* 0x000000570c127207 */ /* 0x001fca0006000000 */
[----:B------:R-:W-:Y:S02]  /*4e480*/  IMAD R13, R18, UR4, RZ ;  /* 0x00000004120d7c24 */ /* 0x000fe4000f8e02ff */
[----:B------:R-:W-:Y:S01]  /*4e490*/  @P5 IMAD.MOV.U32 R18, RZ, RZ, R19 ;  /* 0x000000ffff125224 */ /* 0x000fe200078e0013 */
[----:B------:R-:W0:Y:S01]  /*4e4a0*/  LDCU UR4, c[0x0][0x3b0] ;  /* 0x00007600ff0477ac */ /* 0x000e220008000800 */
[----:B---3--:R1:W-:Y:S01]  /*4e4b0*/  STL [R1+0x5d0], R40 ;  /* 0x0005d02801007387 */ /* 0x0083e20000100800 */
[----:B------:R-:W-:-:S03]  /*4e4c0*/  SHF.R.S32.HI R16, RZ, 0x1f, R13 ;  /* 0x0000001fff107819 */ /* 0x000fc6000001140d */
[----:B------:R-:W3:Y:S01]  /*4e4d0*/  LDL.LU R90, [R1+0x8cc] ;  /* 0x0008cc00015a7983 */ /* 0x000ee20000300800 */
[----:B-1----:R-:W-:-:S04]  /*4e4e0*/  IMAD.X R40, R15, 0x1, R11, P2 ;  /* 0x000000010f287824 */ /* 0x002fc800010e060b */
[----:B------:R-:W-:-:S05]  /*4e4f0*/  @P5 IMAD.MOV.U32 R19, RZ, RZ, R40 ;  /* 0x000000ffff135224 */ /* 0x000fca00078e0028 */
[----:B------:R1:W2:Y:S01]  /*4e500*/  @P5 LDG.E.U8 R38, desc[UR16][R18.64] ;  /* 0x0000001012265981 */ /* 0x0002a2000c1e1100 */
[----:B------:R-:W-:-:S03]  /*4e510*/  IADD3 R42, P2, PT, R13, R8, RZ ;  /* 0x000000080d2a7210 */ /* 0x000fc60007f5e0ff */
[----:B------:R-:W-:Y:S04]  /*4e520*/  STL [R1+0x2018], R40 ;  /* 0x0020182801007387 */ /* 0x000fe80000100800 */
[----:B------:R-:W-:Y:S01]  /*4e530*/  STL [R1+0x2024], R42 ;  /* 0x0020242a01007387 */ /* 0x000fe20000100800 */
[----:B------:R-:W-:Y:S02]  /*4e540*/  IMAD.X R43, R16, 0x1, R10, P2 ;  /* 0x00000001102b7824 */ /* 0x000fe400010e060a */
[----:B-1----:R-:W-:Y:S02]  /*4e550*/  @P0 IMAD.MOV.U32 R18, RZ, RZ, R42 ;  /* 0x000000ffff120224 */ /* 0x002fe400078e002a */
[----:B------:R-:W-:-:S05]  /*4e560*/  @P0 IMAD.MOV.U32 R19, RZ, RZ, R43 ;  /* 0x000000ffff130224 */ /* 0x000fca00078e002b */
[----:B------:R1:W3:Y:S04]  /*4e570*/  @P0 LDG.E.U8 R41, desc[UR16][R18.64] ;  /* 0x0000001012290981 */ /* 0x0002e8000c1e1100 */
[----:B--2---:R2:W-:Y:S02]  /*4e580*/  STL [R1+0x5cc], R38 ;  /* 0x0005cc2601007387 */ /* 0x0045e40000100800 */
[----:B--2---:R-:W-:-:S05]  /*4e590*/  IADD3 R38, P2, PT, R13, R9, RZ ;  /* 0x000000090d267210 */ /* 0x004fca0007f5e0ff */
[----:B------:R-:W-:Y:S01]  /*4e5a0*/  IMAD.X R40, R16, 0x1, R11, P2 ;  /* 0x0000000110287824 */ /* 0x000fe200010e060b */
[----:B------:R-:W-:Y:S01]  /*4e5b0*/  PRMT R16, RZ, 0x7610, R16 ;  /* 0x00007610ff107816 */ /* 0x000fe20000000010 */
[----:B-1----:R-:W-:Y:S02]  /*4e5c0*/  @P5 IMAD.MOV.U32 R18, RZ, RZ, R38 ;  /* 0x000000ffff125224 */ /* 0x002fe400078e0026 */
[----:B------:R-:W-:-:S05]  /*4e5d0*/  @P5 IMAD.MOV.U32 R19, RZ, RZ, R40 ;  /* 0x000000ffff135224 */ /* 0x000fca00078e0028 */
[----:B------:R-:W2:Y:S01]  /*4e5e0*/  @P5 LDG.E.U8 R16, desc[UR16][R18.64] ;  /* 0x0000001012105981 */ /* 0x000ea2000c1e1100 */
[C---:B------:R-:W-:Y:S02]  /*4e5f0*/  SEL R15, R12.reuse, R86, !P4 ;  /* 0x000000560c0f7207 */ /* 0x040fe40006000000 */
[----:B----4-:R-:W-:-:S03]  /*4e600*/  SEL R13, R12, R0, !P4 ;  /* 0x000000000c0d7207 */ /* 0x010fc60006000000 */
[----:B------:R-:W-:Y:S01]  /*4e610*/  IMAD R15, R15, UR11, RZ ;  /* 0x0000000b0f0f7c24 */ /* 0x000fe2000f8e02ff */
[----:B------:R-:W-:Y:S04]  /*4e620*/  STL [R1+0x2020], R43 ;  /* 0x0020202b01007387 */ /* 0x000fe80000100800 */
[----:B------:R-:W-:Y:S02]  /*4e630*/  SHF.R.S32.HI R17, RZ, 0x1f, R15 ;  /* 0x0000001fff117819 */ /* 0x000fe4000001140f */
[----:B------:R-:W-:Y:S01]  /*4e640*/  IADD3 R0, P2, PT, R15, R9, RZ ;  /* 0x000000090f007210 */ /* 0x000fe20007f5e0ff */
[----:B------:R-:W-:Y:S04]  /*4e650*/  STL [R1+0x203c], R38 ;  /* 0x00203c2601007387 */ /* 0x000fe80000100800 */
[----:B------:R-:W-:Y:S01]  /*4e660*/  STL [R1+0x2038], R40 ;  /* 0x0020382801007387 */ /* 0x000fe20000100800 */
[----:B------:R-:W-:Y:S01]  /*4e670*/  IMAD.X R86, R17, 0x1, R11, P2 ;  /* 0x0000000111567824 */ /* 0x000fe200010e060b */
[----:B------:R-:W-:-:S02]  /*4e680*/  IADD3 R87, P2, PT, R15, R8, RZ ;  /* 0x000000080f577210 */ /* 0x000fc40007f5e0ff */
[----:B------:R-:W-:Y:S04]  /*4e690*/  STL [R1+0x204c], R0 ;  /* 0x00204c0001007387 */ /* 0x000fe80000100800 */
[----:B------:R-:W-:Y:S04]  /*4e6a0*/  STL [R1+0x3830], R0 ;  /* 0x0038300001007387 */ /* 0x000fe80000100800 */
[----:B------:R-:W4:Y:S01]  /*4e6b0*/  LDL.LU R83, [R1+0x8d0] ;  /* 0x0008d00001537983 */ /* 0x000f220000300800 */
[----:B------:R-:W-:-:S03]  /*4e6c0*/  IMAD R13, R13, UR5, RZ ;  /* 0x000000050d0d7c24 */ /* 0x000fc6000f8e02ff */
[----:B------:R-:W-:Y:S04]  /*4e6d0*/  STL [R1+0x2048], R86 ;  /* 0x0020485601007387 */ /* 0x000fe80000100800 */
[----:B------:R-:W-:Y:S01]  /*4e6e0*/  STL [R1+0x2054], R87 ;  /* 0x0020545701007387 */ /* 0x000fe20000100800 */
[----:B------:R-:W-:Y:S02]  /*4e6f0*/  PRMT R37, RZ, 0x7610, R37 ;  /* 0x00007610ff257816 */ /* 0x000fe40000000025 */
[----:B------:R-:W-:Y:S02]  /*4e700*/  PRMT R36, RZ, 0x7610, R36 ;  /* 0x00007610ff247816 */ /* 0x000fe40000000024 */
[----:B------:R-:W-:Y:S01]  /*4e710*/  SHF.R.S32.HI R15, RZ, 0x1f, R13 ;  /* 0x0000001fff0f7819 */ /* 0x000fe2000001140d */
[----:B------:R-:W1:Y:S01]  /*4e720*/  LDCU UR5, c[0x0][0x3b0] ;  /* 0x00007600ff0577ac */ /* 0x000e620008000800 */
[----:B--2---:R2:W-:Y:S02]  /*4e730*/  STL [R1+0x5c4], R16 ;  /* 0x0005c41001007387 */ /* 0x0045e40000100800 */
[----:B--2---:R-:W-:Y:S01]  /*4e740*/  SEL R16, R12, R88, !P4 ;  /* 0x000000580c107207 */ /* 0x004fe20006000000 */
[----:B------:R-:W-:Y:S01]  /*4e750*/  IMAD.X R88, R17, 0x1, R10, P2 ;  /* 0x0000000111587824 */ /* 0x000fe200010e060a */
[----:B------:R-:W-:-:S02]  /*4e760*/  IADD3 R42, P2, PT, R13, R8, RZ ;  /* 0x000000080d2a7210 */ /* 0x000fc40007f5e0ff */
[----:B---3--:R-:W-:-:S03]  /*4e770*/  SEL R17, R12, R90, !P4 ;  /* 0x0000005a0c117207 */ /* 0x008fc60006000000 */
[----:B------:R-:W-:Y:S01]  /*4e780*/  IMAD.X R43, R15, 0x1, R10, P2 ;  /* 0x000000010f2b7824 */ /* 0x000fe200010e060a */
[----:B------:R-:W-:Y:S01]  /*4e790*/  IADD3 R38, P2, PT, R13, R9, RZ ;  /* 0x000000090d267210 */ /* 0x000fe20007f5e0ff */
[----:B------:R-:W-:Y:S01]  /*4e7a0*/  STL [R1+0x2050], R88 ;  /* 0x0020505801007387 */ /* 0x000fe20000100800 */
[----:B------:R-:W-:Y:S02]  /*4e7b0*/  IMAD R40, R16, UR9, RZ ;  /* 0x0000000910287c24 */ /* 0x000fe4000f8e02ff */
[----:B0-----:R-:W-:Y:S01]  /*4e7c0*/  IMAD R13, R17, UR4, RZ ;  /* 0x00000004110d7c24 */ /* 0x001fe2000f8e02ff */
[----:B------:R-:W-:Y:S01]  /*4e7d0*/  STL [R1+0x2044], R42 ;  /* 0x0020442a01007387 */ /* 0x000fe20000100800 */
[----:B------:R-:W-:Y:S02]  /*4e7e0*/  @P0 IMAD.MOV.U32 R16, RZ, RZ, R42 ;  /* 0x000000ffff100224 */ /* 0x000fe400078e002a */
[----:B------:R-:W-:Y:S01]  /*4e7f0*/  @P0 IMAD.MOV.U32 R17, RZ, RZ, R43 ;  /* 0x000000ffff110224 */ /* 0x000fe200078e002b */
[----:B------:R-:W-:Y:S04]  /*4e800*/  STL [R1+0x2040], R43 ;  /* 0x0020402b01007387 */ /* 0x000fe80000100800 */
[----:B------:R-:W-:Y:S04]  /*4e810*/  STL [R1+0x205c], R38 ;  /* 0x00205c2601007387 */ /* 0x000fe80000100800 */
[----:B------:R0:W-:Y:S01]  /*4e820*/  STL [R1+0x5c8], R41 ;  /* 0x0005c82901007387 */ /* 0x0001e20000100800 */
[----:B------:R-:W-:-:S03]  /*4e830*/  SHF.R.S32.HI R60, RZ, 0x1f, R40 ;  /* 0x0000001fff3c7819 */ /* 0x000fc60000011428 */
[----:B------:R2:W3:Y:S04]  /*4e840*/  @P0 LDG.E.U8 R37, desc[UR16][R16.64] ;  /* 0x0000001010250981 */ /* 0x0004e8000c1e1100 */
[----:B------:R-:W3:Y:S01]  /*4e850*/  LDL.LU R80, [R1+0x8c8] ;  /* 0x0008c80001507983 */ /* 0x000ee20000300800 */
[----:B------:R-:W-:Y:S02]  /*4e860*/  PRMT R7, RZ, 0x7610, R7 ;  /* 0x00007610ff077816 */ /* 0x000fe40000000007 */
[----:B------:R-:W-:Y:S02]  /*4e870*/  PRMT R18, RZ, 0x7610, R18 ;  /* 0x00007610ff127816 */ /* 0x000fe40000000012 */
[----:B------:R-:W-:Y:S02]  /*4e880*/  PRMT R33, RZ, 0x7610, R33 ;  /* 0x00007610ff217816 */ /* 0x000fe40000000021 */
[----:B------:R-:W-:Y:S01]  /*4e890*/  PRMT R35, RZ, 0x7610, R35 ;  /* 0x00007610ff237816 */ /* 0x000fe20000000023 */
[----:B------:R-:W1:Y:S01]  /*4e8a0*/  LDCU UR4, c[0x0][0x3b0] ;  /* 0x00007600ff0477ac */ /* 0x000e620008000800 */
[----:B------:R-:W-:Y:S01]  /*4e8b0*/  PRMT R19, RZ, 0x7610, R19 ;  /* 0x00007610ff137816 */ /* 0x000fe20000000013 */
[----:B0-----:R-:W-:Y:S01]  /*4e8c0*/  IMAD.X R41, R15, 0x1, R11, P2 ;  /* 0x000000010f297824 */ /* 0x001fe200010e060b */
[----:B------:R-:W0:Y:S01]  /*4e8d0*/  LDCU UR9, c[0x0][0x3b0] ;  /* 0x00007600ff0977ac */ /* 0x000e220008000800 */
[----:B--2---:R-:W-:-:S02]  /*4e8e0*/  @P5 IMAD.MOV.U32 R16, RZ, RZ, R38 ;  /* 0x000000ffff105224 */ /* 0x004fc400078e0026 */
[----:B------:R-:W-:-:S05]  /*4e8f0*/  @P5 IMAD.MOV.U32 R17, RZ, RZ, R41 ;  /* 0x000000ffff115224 */ /* 0x000fca00078e0029 */
[----:B------:R4:W2:Y:S01]  /*4e900*/  @P5 LDG.E.U8 R36, desc[UR16][R16.64] ;  /* 0x0000001010245981 */ /* 0x0008a2000c1e1100 */
[----:B------:R-:W-:-:S03]  /*4e910*/  IADD3 R90, P2, PT, R40, R8, RZ ;  /* 0x00000008285a7210 */ /* 0x000fc60007f5e0ff */
[----:B------:R-:W-:Y:S04]  /*4e920*/  STL [R1+0x2058], R41 ;  /* 0x0020582901007387 */ /* 0x000fe80000100800 */
[----:B------:R-:W-:Y:S01]  /*4e930*/  STL [R1+0x2074], R90 ;  /* 0x0020745a01007387 */ /* 0x000fe20000100800 */
[----:B------:R-:W-:Y:S01]  /*4e940*/  IMAD.X R91, R60, 0x1, R10, P2 ;  /* 0x000000013c5b7824 */ /* 0x000fe200010e060a */
[----:B------:R-:W-:Y:S02]  /*4e950*/  SHF.R.S32.HI R15, RZ, 0x1f, R13 ;  /* 0x0000001fff0f7819 */ /* 0x000fe4000001140d */
[----:B----4-:R-:W-:Y:S01]  /*4e960*/  SEL R16, R12, R83, !P4 ;  /* 0x000000530c107207 */ /* 0x010fe20006000000 */
[----:B---3--:R3:W-:Y:S04]  /*4e970*/  STL [R1+0x5c0], R37 ;  /* 0x0005c02501007387 */ /* 0x0087e80000100800 */
[----:B------:R-:W4:Y:S01]  /*4e980*/  LDL.LU R81, [R1+0x4e0] ;  /* 0x0004e00001517983 */ /* 0x000f220000300800 */
[----:B---3--:R-:W-:-:S05]  /*4e990*/  IADD3 R37, P2, PT, R13, R8, RZ ;  /* 0x000000080d257210 */ /* 0x008fca0007f5e0ff */
[----:B------:R-:W-:Y:S04]  /*4e9a0*/  STL [R1+0x2064], R37 ;  /* 0x0020642501007387 */ /* 0x000fe80000100800 */
[----:B------:R-:W-:Y:S01]  /*4e9b0*/  STL [R1+0x2070], R91 ;  /* 0x0020705b01007387 */ /* 0x000fe20000100800 */
[----:B------:R-:W-:-:S03]  /*4e9c0*/  IMAD.X R17, R15, 0x1, R10, P2 ;  /* 0x000000010f117824 */ /* 0x000fc600010e060a */
[----:B--2---:R2:W-:Y:S02]  /*4e9d0*/  STL [R1+0x5bc], R36 ;  /* 0x0005bc2401007387 */ /* 0x0045e40000100800 */
[----:B--2---:R-:W-:Y:S01]  /*4e9e0*/  IADD3 R36, P2, PT, R13, R9, RZ ;  /* 0x000000090d247210 */ /* 0x004fe20007f5e0ff */
[----:B-1----:R-:W-:Y:S02]  /*4e9f0*/  IMAD R13, R16, UR5, RZ ;  /* 0x00000005100d7c24 */ /* 0x002fe4000f8e02ff */
[----:B------:R-:W-:Y:S01]  /*4ea00*/  @P0 IMAD.MOV.U32 R16, RZ, RZ, R37 ;  /* 0x000000ffff100224 */ /* 0x000fe200078e0025 */
[----:B------:R1:W-:Y:S01]  /*4ea10*/  STL [R1+0x2060], R17 ;  /* 0x0020601101007387 */ /* 0x0003e20000100800 */
[----:B------:R-:W-:Y:S01]  /*4ea20*/  PRMT R34, RZ, 0x7610, R34 ;  /* 0x00007610ff227816 */ /* 0x000fe20000000022 */
[----:B------:R-:W-:Y:S01]  /*4ea30*/  IMAD.X R38, R15, 0x1, R11, P2 ;  /* 0x000000010f267824 */ /* 0x000fe200010e060b */
[----:B------:R-:W2:Y:S01]  /*4ea40*/  LDCU UR5, c[0x0][0x3b0] ;  /* 0x00007600ff0577ac */ /* 0x000ea20008000800 */
[----:B------:R3:W2:Y:S04]  /*4ea50*/  @P0 LDG.E.U8 R7, desc[UR16][R16.64] ;  /* 0x0000001010070981 */ /* 0x0006a8000c1e1100 */
[----:B------:R-:W-:Y:S01]  /*4ea60*/  STL [R1+0x207c], R36 ;  /* 0x00207c2401007387 */ /* 0x000fe20000100800 */
[----:B------:R-:W-:-:S02]  /*4ea70*/  SHF.R.S32.HI R15, RZ, 0x1f, R13 ;  /* 0x0000001fff0f7819 */ /* 0x000fc4000001140d */
[----:B------:R-:W-:Y:S01]  /*4ea80*/  IADD3 R37, P2, PT, R13, R8, RZ ;  /* 0x000000080d257210 */ /* 0x000fe20007f5e0ff */
[----:B---3--:R-:W-:Y:S02]  /*4ea90*/  @P5 IMAD.MOV.U32 R16, RZ, RZ, R36 ;  /* 0x000000ffff105224 */ /* 0x008fe400078e0024 */
[----:B-1----:R-:W-:-:S05]  /*4eaa0*/  @P5 IMAD.MOV.U32 R17, RZ, RZ, R38 ;  /* 0x000000ffff115224 */ /* 0x002fca00078e0026 */
[----:B------:R1:W3:Y:S02]  /*4eab0*/  @P5 LDG.E.U8 R18, desc[UR16][R16.64] ;  /* 0x0000001010125981 */ /* 0x0002e4000c1e1100 */
[----:B-1----:R-:W-:Y:S02]  /*4eac0*/  @P0 IMAD.MOV.U32 R16, RZ, RZ, R37 ;  /* 0x000000ffff100224 */ /* 0x002fe400078e0025 */
[----:B--2---:R1:W-:Y:S04]  /*4ead0*/  STL [R1+0x5b8], R7 ;  /* 0x0005b80701007387 */ /* 0x0043e80000100800 */
[----:B-1----:R-:W2:Y:S04]  /*4eae0*/  LDL.LU R7, [R1+0x4e8] ;  /* 0x0004e80001077983 */ /* 0x002ea80000300800 */
[----:B------:R-:W2:Y:S04]  /*4eaf0*/  LDL.LU R83, [R1+0x8bc] ;  /* 0x0008bc0001537983 */ /* 0x000ea80000300800 */
[----:B------:R1:W-:Y:S04]  /*4eb00*/  STL [R1+0x2078], R38 ;  /* 0x0020782601007387 */ /* 0x0003e80000100800 */
[----:B------:R0:W-:Y:S01]  /*4eb10*/  STL [R1+0x2084], R37 ;  /* 0x0020842501007387 */ /* 0x0001e20000100800 */
[----:B-1----:R-:W-:Y:S01]  /*4eb20*/  IMAD.X R38, R15, 0x1, R10, P2 ;  /* 0x000000010f267824 */ /* 0x002fe200010e060a */
[----:B------:R-:W-:-:S03]  /*4eb30*/  IADD3 R36, P2, PT, R13, R9, RZ ;  /* 0x000000090d247210 */ /* 0x000fc60007f5e0ff */
[----:B------:R-:W-:Y:S02]  /*4eb40*/  @P0 IMAD.MOV.U32 R17, RZ, RZ, R38 ;  /* 0x000000ffff110224 */ /* 0x000fe400078e0026 */
[----:B0-----:R-:W-:-:S03]  /*4eb50*/  IMAD.X R37, R15, 0x1, R11, P2 ;  /* 0x000000010f257824 */ /* 0x001fc600010e060b */
[----:B------:R0:W2:Y:S02]  /*4eb60*/  @P0 LDG.E.U8 R33, desc[UR16][R16.64] ;  /* 0x0000001010210981 */ /* 0x0000a4000c1e1100 */
[----:B0-----:R-:W-:Y:S02]  /*4eb70*/  @P5 IMAD.MOV.U32 R16, RZ, RZ, R36 ;  /* 0x000000ffff105224 */ /* 0x001fe400078e0024 */
[----:B------:R-:W-:-:S05]  /*4eb80*/  @P5 IMAD.MOV.U32 R17, RZ, RZ, R37 ;  /* 0x000000ffff115224 */ /* 0x000fca00078e0025 */
[----:B------:R-:W2:Y:S04]  /*4eb90*/  @P5 LDG.E.U8 R35, desc[UR16][R16.64] ;  /* 0x0000001010235981 */ /* 0x000ea8000c1e1100 */
[----:B---3--:R0:W-:Y:S04]  /*4eba0*/  STL [R1+0x5b4], R18 ;  /* 0x0005b41201007387 */ /* 0x0081e80000100800 */
[----:B------:R-:W-:Y:S01]  /*4ebb0*/  STL [R1+0x2080], R38 ;  /* 0x0020802601007387 */ /* 0x000fe20000100800 */
[----:B0-----:R-:W-:-:S03]  /*4ebc0*/  SEL R18, R12, R80, !P4 ;  /* 0x000000500c127207 */ /* 0x001fc60006000000 */
[----:B------:R-:W3:Y:S04]  /*4ebd0*/  LDL.LU R80, [R1+0x528] ;  /* 0x0005280001507983 */ /* 0x000ee80000300800 */
[----:B------:R-:W-:Y:S01]  /*4ebe0*/  STL [R1+0x209c], R36 ;  /* 0x00209c2401007387 */ /* 0x000fe20000100800 */
[----:B------:R-:W-:-:S03]  /*4ebf0*/  IMAD R13, R18, UR4, RZ ;  /* 0x00000004120d7c24 */ /* 0x000fc6000f8e02ff */
[----:B------:R-:W-:Y:S01]  /*4ec00*/  STL [R1+0x2098], R37 ;  /* 0x0020982501007387 */ /* 0x000fe20000100800 */
[----:B----4-:R-:W-:Y:S01]  /*4ec10*/  SEL R18, R12, R81, !P4 ;  /* 0x000000510c127207 */ /* 0x010fe20006000000 */
[----:B------:R-:W0:Y:S01]  /*4ec20*/  LDCU UR4, c[0x0][0x3b0] ;  /* 0x00007600ff0477ac */ /* 0x000e220008000800 */
[----:B------:R-:W-:Y:S01]  /*4ec30*/  SHF.R.S32.HI R15, RZ, 0x1f, R13 ;  /* 0x0000001fff0f7819 */ /* 0x000fe2000001140d */
[----:B--2---:R1:W-:Y:S02]  /*4ec40*/  STL [R1+0x5b0], R33 ;  /* 0x0005b02101007387 */ /* 0x0043e40000100800 */
[----:B-1----:R-:W-:-:S05]  /*4ec50*/  IADD3 R33, P2, PT, R13, R8, RZ ;  /* 0x000000080d217210 */ /* 0x002fca0007f5e0ff */
[----:B------:R-:W-:Y:S04]  /*4ec60*/  STL [R1+0x20a4], R33 ;  /* 0x0020a42101007387 */ /* 0x000fe80000100800 */
[----:B------:R1:W-:Y:S01]  /*4ec70*/  STL [R1+0x5ac], R35 ;  /* 0x0005ac2301007387 */ /* 0x0003e20000100800 */
[----:B------:R-:W-:Y:S02]  /*4ec80*/  @P0 IMAD.MOV.U32 R16, RZ, RZ, R33 ;  /* 0x000000ffff100224 */ /* 0x000fe400078e0021 */
[----:B------:R-:W-:Y:S02]  /*4ec90*/  IMAD R38, R18, UR9, RZ ;  /* 0x0000000912267c24 */ /* 0x000fe4000f8e02ff */
[----:B-1----:R-:W-:Y:S01]  /*4eca0*/  IMAD.X R35, R15, 0x1, R10, P2 ;  /* 0x000000010f237824 */ /* 0x002fe200010e060a */
[----:B------:R-:W-:Y:S01]  /*4ecb0*/  SEL R18, R12, R7, !P4 ;  /* 0x000000070c127207 */ /* 0x000fe20006000000 */
[----:B------:R-:W2:Y:S01]  /*4ecc0*/  LDL.LU R78, [R1+0x8b8] ;  /* 0x0008b800014e7983 */ /* 0x000ea20000300800 */
[----:B------:R-:W1:Y:S01]  /*4ecd0*/  LDCU UR9, c[0x0][0x3b0] ;  /* 0x00007600ff0977ac */ /* 0x000e620008000800 */
[----:B------:R-:W-:-:S05]  /*4ece0*/  @P0 IMAD.MOV.U32 R17, RZ, RZ, R35 ;  /* 0x000000ffff110224 */ /* 0x000fca00078e0023 */
[----:B------:R4:W2:Y:S01]  /*4ecf0*/  @P0 LDG.E.U8 R19, desc[UR16][R16.64] ;  /* 0x0000001010130981 */ /* 0x0008a2000c1e1100 */
[----:B------:R-:W-:Y:S02]  /*4ed00*/  IADD3 R7, P2, PT, R38, R8, RZ ;  /* 0x0000000826077210 */ /* 0x000fe40007f5e0ff */
[----:B------:R-:W-:Y:S01]  /*4ed10*/  SHF.R.S32.HI R54, RZ, 0x1f, R38 ;  /* 0x0000001fff367819 */ /* 0x000fe20000011426 */
[----:B------:R-:W-:Y:S04]  /*4ed20*/  STL [R1+0x20a0], R35 ;  /* 0x0020a02301007387 */ /* 0x000fe80000100800 */
[----:B------:R-:W3:Y:S04]  /*4ed30*/  LDL.LU R77, [R1+0x52c] ;  /* 0x00052c00014d7983 */ /* 0x000ee80000300800 */
[----:B------:R-:W-:Y:S01]  /*4ed40*/  STL [R1+0x20b4], R7 ;  /* 0x0020b40701007387 */ /* 0x000fe20000100800 */
[----:B----4-:R-:W-:Y:S01]  /*4ed50*/  SEL R16, R12, R83, !P4 ;  /* 0x000000530c107207 */ /* 0x010fe20006000000 */
[----:B------:R-:W-:-:S02]  /*4ed60*/  IMAD.X R83, R54, 0x1, R10, P2 ;  /* 0x0000000136537824 */ /* 0x000fc400010e060a */
[----:B0-----:R-:W-:Y:S01]  /*4ed70*/  IMAD R36, R18, UR4, RZ ;  /* 0x0000000412247c24 */ /* 0x001fe2000f8e02ff */
[----:B------:R-:W-:Y:S01]  /*4ed80*/  PRMT R17, RZ, 0x7610, R17 ;  /* 0x00007610ff117816 */ /* 0x000fe20000000011 */
[----:B------:R-:W0:Y:S01]  /*4ed90*/  LDCU UR4, c[0x0][0x3b0] ;  /* 0x00007600ff0477ac */ /* 0x000e220008000800 */
[----:B--2---:R2:W-:Y:S04]  /*4eda0*/  STL [R1+0x5a8], R19 ;  /* 0x0005a81301007387 */ /* 0x0045e80000100800 */
[----:B------:R-:W-:Y:S01]  /*4edb0*/  STL [R1+0x20b0], R83 ;  /* 0x0020b05301007387 */ /* 0x000fe20000100800 */
[----:B--2---:R-:W-:-:S05]  /*4edc0*/  IADD3 R19, P2, PT, R13, R9, RZ ;  /* 0x000000090d137210 */ /* 0x004fca0007f5e0ff */
[----:B------:R-:W-:Y:S01]  /*4edd0*/  IMAD.X R35, R15, 0x1, R11, P2 ;  /* 0x000000010f237824 */ /* 0x000fe200010e060b */
[----:B------:R2:W-:Y:S01]  /*4ede0*/  STL [R1+0x20bc], R19 ;  /* 0x0020bc1301007387 */ /* 0x0005e20000100800 */
[----:B------:R-:W-:Y:S02]  /*4edf0*/  @P5 IMAD.MOV.U32 R18, RZ, RZ, R19 ;  /* 0x000000ffff125224 */ /* 0x000fe400078e0013 */
[----:B--2---:R-:W-:-:S05]  /*4ee00*/  @P5 IMAD.MOV.U32 R19, RZ, RZ, R35 ;  /* 0x000000ffff135224 */ /* 0x004fca00078e0023 */
[----:B------:R2:W4:Y:S01]  /*4ee10*/  @P5 LDG.E.U8 R34, desc[UR16][R18.64] ;  /* 0x0000001012225981 */ /* 0x000522000c1e1100 */
[----:B------:R-:W-:Y:S02]  /*4ee20*/  SHF.R.S32.HI R53, RZ, 0x1f, R36 ;  /* 0x0000001fff357819 */ /* 0x000fe40000011424 */
[----:B------:R-:W-:Y:S01]  /*4ee30*/  IADD3 R81, P2, PT, R36, R9, RZ ;  /* 0x0000000924517210 */ /* 0x000fe20007f5e0ff */
[----:B------:R-:W-:Y:S01]  /*4ee40*/  IMAD R13, R16, UR5, RZ ;  /* 0x00000005100d7c24 */ /* 0x000fe2000f8e02ff */
[----:B---3--:R-:W-:Y:S01]  /*4ee50*/  SEL R15, R12, R80, !P4 ;  /* 0x000000500c0f7207 */ /* 0x008fe20006000000 */
[----:B------:R-:W-:Y:S01]  /*4ee60*/  STL [R1+0x20b8], R35 ;  /* 0x0020b82301007387 */ /* 0x000fe20000100800 */
[----:B------:R-:W-:Y:S01]  /*4ee70*/  PRMT R39, RZ, 0x7610, R39 ;  /* 0x00007610ff277816 */ /* 0x000fe20000000027 */
[----:B------:R-:W-:Y:S01]  /*4ee80*/  IMAD.X R80, R53, 0x1, R11, P2 ;  /* 0x0000000135507824 */ /* 0x000fe200010e060b */
[----:B------:R-:W-:Y:S02]  /*4ee90*/  IADD3 R33, P2, PT, R13, R8, RZ ;  /* 0x000000080d217210 */ /* 0x000fe40007f5e0ff */
[----:B------:R-:W-:Y:S01]  /*4eea0*/  SHF.R.S32.HI R16, RZ, 0x1f, R13 ;  /* 0x0000001fff107819 */ /* 0x000fe2000001140d */
[----:B------:R-:W-:Y:S04]  /*4eeb0*/  STL [R1+0x20cc], R81 ;  /* 0x0020cc5101007387 */ /* 0x000fe80000100800 */
[----:B------:R-:W3:Y:S04]  /*4eec0*/  LDL.LU R79, [R1+0x558] ;  /* 0x00055800014f7983 */ /* 0x000ee80000300800 */
[----:B------:R-:W-:Y:S04]  /*4eed0*/  STL [R1+0x2104], R33 ;  /* 0x0021042101007387 */ /* 0x000fe80000100800 */
[----:B------:R-:W-:Y:S01]  /*4eee0*/  STL [R1+0x20c8], R80 ;  /* 0x0020c85001007387 */ /* 0x000fe20000100800 */
[----:B--2---:R-:W-:Y:S01]  /*4eef0*/  @P0 IMAD.MOV.U32 R18, RZ, RZ, R33 ;  /* 0x000000ffff120224 */ /* 0x004fe200078e0021 */
[----:B------:R-:W-:-:S02]  /*4ef00*/  PRMT R32, RZ, 0x7610, R32 ;  /* 0x00007610ff207816 */ /* 0x000fc40000000020 */
[----:B------:R-:W-:Y:S01]  /*4ef10*/  PRMT R31, RZ, 0x7610, R31 ;  /* 0x00007610ff1f7816 */ /* 0x000fe2000000001f */
[----:B------:R-:W2:Y:S01]  /*4ef20*/  LDCU UR5, c[0x0][0x3b0] ;  /* 0x00007600ff0577ac */ /* 0x000ea20008000800 */
[----:B----4-:R4:W-:Y:S02]  /*4ef30*/  STL [R1+0x5a4], R34 ;  /* 0x0005a42201007387 */ /* 0x0109e40000100800 */
[----:B----4-:R-:W-:-:S04]  /*4ef40*/  IMAD.X R34, R16, 0x1, R10, P2 ;  /* 0x0000000110227824 */ /* 0x010fc800010e060a */
[----:B------:R-:W-:-:S05]  /*4ef50*/  @P0 IMAD.MOV.U32 R19, RZ, RZ, R34 ;  /* 0x000000ffff130224 */ /* 0x000fca00078e0022 */
[----:B------:R-:W4:Y:S01]  /*4ef60*/  @P0 LDG.E.U8 R17, desc[UR16][R18.64] ;  /* 0x0000001012110981 */ /* 0x000f22000c1e1100 */
[----:B-1----:R-:W-:Y:S01]  /*4ef70*/  IMAD R35, R15, UR9, RZ ;  /* 0x000000090f237c24 */ /* 0x002fe2000f8e02ff */
[----:B------:R-:W1:Y:S04]  /*4ef80*/  LDCU UR9, c[0x0][0x3b0] ;  /* 0x00007600ff0977ac */ /* 0x000e680008000800 */
[----:B------:R-:W-:Y:S02]  /*4ef90*/  SHF.R.S32.HI R52, RZ, 0x1f, R35 ;  /* 0x0000001fff347819 */ /* 0x000fe40000011423 */
[----:B------:R-:W-:Y:S02]  /*4efa0*/  IADD3 R73, P2, PT, R35, R9, RZ ;  /* 0x0000000923497210 */ /* 0x000fe40007f5e0ff */
[----:B------:R-:W-:-:S02]  /*4efb0*/  SEL R15, R12, R78, !P4 ;  /* 0x0000004e0c0f7207 */ /* 0x000fc40006000000 */
[----:B------:R-:W2:Y:S01]  /*4efc0*/  LDL.LU R78, [R1+0x8b4] ;  /* 0x0008b400014e7983 */ /* 0x000ea20000300800 */
[--C-:B------:R-:W-:Y:S01]  /*4efd0*/  IMAD.X R72, R52, 0x1, R11.reuse, P2 ;  /* 0x0000000134487824 */ /* 0x100fe200010e060b */
[----:B------:R-:W-:Y:S02]  /*4efe0*/  IADD3 R41, P2, PT, R13, R9, RZ ;  /* 0x000000090d297210 */ /* 0x000fe40007f5e0ff */
[----:B------:R1:W-:Y:S04]  /*4eff0*/  STL [R1+0x2100], R34 ;  /* 0x0021002201007387 */ /* 0x0003e80000100800 */
[----:B------:R-:W-:Y:S01]  /*4f000*/  STL [R1+0x20ec], R73 ;  /* 0x0020ec4901007387 */ /* 0x000fe20000100800 */
[----:B0-----:R-:W-:Y:S01]  /*4f010*/  IMAD R15, R15, UR4, RZ ;  /* 0x000000040f0f7c24 */ /* 0x001fe2000f8e02ff */
[----:B------:R-:W0:Y:S01]  /*4f020*/  LDCU UR4, c[0x0][0x3b0] ;  /* 0x00007600ff0477ac */ /* 0x000e220008000800 */
[----:B------:R-:W-:-:S03]  /*4f030*/  IMAD.X R16, R16, 0x1, R11, P2 ;  /* 0x0000000110107824 */ /* 0x000fc600010e060b */
[----:B------:R-:W-:Y:S02]  /*4f040*/  SHF.R.S32.HI R13, RZ, 0x1f, R15 ;  /* 0x0000001fff0d7819 */ /* 0x000fe4000001140f */
[----:B-1----:R-:W-:-:S05]  /*4f050*/  IADD3 R34, P2, PT, R15, R8, RZ ;  /* 0x000000080f227210 */ /* 0x002fca0007f5e0ff */
[----:B------:R-:W-:Y:S01]  /*4f060*/  IMAD.X R37, R13, 0x1, R10, P2 ;  /* 0x000000010d257824 */ /* 0x000fe200010e060a */
[----:B----4-:R1:W-:Y:S04]  /*4f070*/  STL [R1+0x5a0], R17 ;  /* 0x0005a01101007387 */ /* 0x0103e80000100800 */
[----:B------:R-:W4:Y:S04]  /*4f080*/  LDL.LU R68, [R1+0x680] ;  /* 0x0006800001447983 */ /* 0x000f280000300800 */
[----:B------:R-:W-:Y:S04]  /*4f090*/  STL [R1+0x211c], R41 ;  /* 0x00211c2901007387 */ /* 0x000fe80000100800 */
[----:B------:R-:W2:Y:S04]  /*4f0a0*/  LDL.LU R65, [R1+0x8b0] ;  /* 0x0008b00001417983 */ /* 0x000ea80000300800 */
[----:B------:R-:W-:Y:S01]  /*4f0b0*/  STL [R1+0x20e8], R72 ;  /* 0x0020e84801007387 */ /* 0x000fe20000100800 */
[----:B-1----:R-:W-:-:S03]  /*4f0c0*/  SEL R17, R12, R77, !P4 ;  /* 0x0000004d0c117207 */ /* 0x002fc60006000000 */
[----:B------:R1:W-:Y:S02]  /*4f0d0*/  STL [R1+0x2118], R16 ;  /* 0x0021181001007387 */ /* 0x0003e40000100800 */
[----:B------:R-:W-:Y:S02]  /*4f0e0*/  IMAD R33, R17, UR9, RZ ;  /* 0x0000000911217c24 */ /* 0x000fe4000f8e02ff */
[----:B------:R-:W-:Y:S01]  /*4f0f0*/  @P5 IMAD.MOV.U32 R17, RZ, RZ, R16 ;  /* 0x000000ffff115224 */ /* 0x000fe200078e0010 */
[----:B------:R0:W-:Y:S01]  /*4f100*/  STL [R1+0x2124], R34 ;  /* 0x0021242201007387 */ /* 0x0001e20000100800 */
[----:B------:R-:W0:Y:S01]  /*4f110*/  LDCU UR9, c[0x0][0x3b0] ;  /* 0x00007600ff0977ac */ /* 0x000e220008000800 */
[----:B-1----:R-:W-:-:S05]  /*4f120*/  @P5 IMAD.MOV.U32 R16, RZ, RZ, R41 ;  /* 0x000000ffff105224 */ /* 0x002fca00078e0029 */
[----:B------:R1:W2:Y:S02]  /*4f130*/  @P5 LDG.E.U8 R39, desc[UR16][R16.64] ;  /* 0x0000001010275981 */ /* 0x0002a4000c1e1100 */
[----:B-1----:R-:W-:Y:S02]  /*4f140*/  @P0 IMAD.MOV.U32 R16, RZ, RZ, R34 ;  /* 0x000000ffff100224 */ /* 0x002fe400078e0022 */
[----:B------:R-:W-:-:S05]  /*4f150*/  @P0 IMAD.MOV.U32 R17, RZ, RZ, R37 ;  /* 0x000000ffff110224 */ /* 0x000fca00078e0025 */
[----:B------:R3:W2:Y:S01]  /*4f160*/  @P0 LDG.E.U8 R32, desc[UR16][R16.64] ;  /* 0x0000001010200981 */ /* 0x0006a2000c1e1100 */
[----:B------:R-:W-:Y:S02]  /*4f170*/  SHF.R.S32.HI R51, RZ, 0x1f, R33 ;  /* 0x0000001fff337819 */ /* 0x000fe40000011421 */
[----:B------:R-:W-:Y:S01]  /*4f180*/  IADD3 R77, P2, PT, R33, R8, RZ ;  /* 0x00000008214d7210 */ /* 0x000fe20007f5e0ff */
[----:B------:R-:W-:Y:S01]  /*4f190*/  STL [R1+0x2120], R37 ;  /* 0x0021202501007387 */ /* 0x000fe20000100800 */
[----:B---3--:R-:W-:-:S03]  /*4f1a0*/  SEL R16, R12, R79, !P4 ;  /* 0x0000004f0c107207 */ /* 0x008fc60006000000 */
[----:B------:R-:W-:Y:S01]  /*4f1b0*/  IMAD.X R79, R51, 0x1, R10, P2 ;  /* 0x00000001334f7824 */ /* 0x000fe200010e060a */
[----:B------:R-:W-:Y:S01]  /*4f1c0*/  IADD3 R17, P2, PT, R15, R9, RZ ;  /* 0x000000090f117210 */ /* 0x000fe20007f5e0ff */
[----:B------:R-:W-:Y:S04]  /*4f1d0*/  STL [R1+0x2134], R77 ;  /* 0x0021344d01007387 */ /* 0x000fe80000100800 */
[----:B0-----:R-:W-:Y:S01]  /*4f1e0*/  IMAD.X R34, R13, 0x1, R11, P2 ;  /* 0x000000010d227824 */ /* 0x001fe200010e060b */
[----:B--2---:R0:W-:Y:S04]  /*4f1f0*/  STL [R1+0x598], R32 ;  /* 0x0005982001007387 */ /* 0x0041e80000100800 */
[----:B------:R-:W-:Y:S04]  /*4f200*/  STL [R1+0x2130], R79 ;  /* 0x0021304f01007387 */ /* 0x000fe80000100800 */
[----:B------:R1:W-:Y:S01]  /*4f210*/  STL [R1+0x213c], R17 ;  /* 0x00213c1101007387 */ /* 0x0003e20000100800 */
[----:B0-----:R-:W-:-:S02]  /*4f220*/  IMAD R32, R16, UR4, RZ ;  /* 0x0000000410207c24 */ /* 0x001fc4000f8e02ff */
[----:B------:R-:W-:Y:S02]  /*4f230*/  @P5 IMAD.MOV.U32 R16, RZ, RZ, R17 ;  /* 0x000000ffff105224 */ /* 0x000fe400078e0011 */
[----:B-1----:R-:W-:Y:S01]  /*4f240*/  @P5 IMAD.MOV.U32 R17, RZ, RZ, R34 ;  /* 0x000000ffff115224 */ /* 0x002fe200078e0022 */
[----:B------:R-:W-:Y:S01]  /*4f250*/  SEL R15, R12, R78, !P4 ;  /* 0x0000004e0c0f7207 */ /* 0x000fe20006000000 */
[----:B------:R-:W0:Y:S03]  /*4f260*/  LDCU UR4, c[0x0][0x3b0] ;  /* 0x00007600ff0477ac */ /* 0x000e260008000800 */
[----:B------:R4:W2:Y:S01]  /*4f270*/  @P5 LDG.E.U8 R31, desc[UR16][R16.64] ;  /* 0x00000010101f5981 */ /* 0x0008a2000c1e1100 */
[----:B------:R-:W-:Y:S02]  /*4f280*/  IADD3 R78, P2, PT, R32, R9, RZ ;  /* 0x00000009204e7210 */ /* 0x000fe40007f5e0ff */
[----:B------:R-:W-:Y:S01]  /*4f290*/  SHF.R.S32.HI R50, RZ, 0x1f, R32 ;  /* 0x0000001fff327819 */ /* 0x000fe20000011420 */
[----:B------:R-:W-:Y:S01]  /*4f2a0*/  IMAD R13, R15, UR5, RZ ;  /* 0x000000050f0d7c24 */ /* 0x000fe2000f8e02ff */
[----:B------:R-:W-:Y:S04]  /*4f2b0*/  STL [R1+0x2138], R34 ;  /* 0x0021382201007387 */ /* 0x000fe80000100800 */
[----:B------:R-:W3:Y:S04]  /*4f2c0*/  LDL.LU R69, [R1+0x8ac] ;  /* 0x0008ac0001457983 */ /* 0x000ee80000300800 */
[----:B------:R-:W-:Y:S04]  /*4f2d0*/  STL [R1+0x214c], R78 ;  /* 0x00214c4e01007387 */ /* 0x000fe80000100800 */
[----:B------:R1:W-:Y:S01]  /*4f2e0*/  STL [R1+0x59c], R39 ;  /* 0x00059c2701007387 */ /* 0x0003e20000100800 */
[----:B------:R-:W-:-:S02]  /*4f2f0*/  SHF.R.S32.HI R15, RZ, 0x1f, R13 ;  /* 0x0000001fff0f7819 */ /* 0x000fc4000001140d */
[----:B------:R-:W-:Y:S02]  /*4f300*/  PRMT R30, RZ, 0x7610, R30 ;  /* 0x00007610ff1e7816 */ /* 0x000fe4000000001e */
[----:B----4-:R-:W-:Y:S01]  /*4f310*/  SEL R16, R12, R68, !P4 ;  /* 0x000000440c107207 */ /* 0x010fe20006000000 */
[----:B------:R-:W-:Y:S01]  /*4f320*/  IMAD.X R68, R50, 0x1, R11, P2 ;  /* 0x0000000132447824 */ /* 0x000fe200010e060b */
[----:B------:R-:W-:Y:S02]  /*4f330*/  SEL R17, R12, R65, !P4 ;  /* 0x000000410c117207 */ /* 0x000fe40006000000 */
[----:B------:R-:W-:Y:S01]  /*4f340*/  PRMT R28, RZ, 0x7610, R28 ;  /* 0x00007610ff1c7816 */ /* 0x000fe2000000001c */
[----:B------:R-:W4:Y:S01]  /*4f350*/  LDCU UR5, c[0x0][0x3b0] ;  /* 0x00007600ff0577ac */ /* 0x000f220008000800 */
[----:B-1----:R-:W-:Y:S01]  /*4f360*/  IADD3 R39, P2, PT, R13, R8, RZ ;  /* 0x000000080d277210 */ /* 0x002fe20007f5e0ff */
[----:B------:R-:W-:Y:S04]  /*4f370*/  STL [R1+0x2148], R68 ;  /* 0x0021484401007387 */ /* 0x000fe80000100800 */
[----:B------:R-:W-:Y:S01]  /*4f380*/  IMAD.X R41, R15, 0x1, R10, P2 ;  /* 0x000000010f297824 */ /* 0x000fe200010e060a */
[----:B------:R-:W-:Y:S01]  /*4f390*/  STL [R1+0x2144], R39 ;  /* 0x0021442701007387 */ /* 0x000fe20000100800 */
[----:B------:R-:W-:Y:S01]  /*4f3a0*/  IADD3 R34, P2, PT, R13, R9, RZ ;  /* 0x000000090d227210 */ /* 0x000fe20007f5e0ff */
[----:B0-----:R-:W-:-:S02]  /*4f3b0*/  IMAD R13, R17, UR4, RZ ;  /* 0x00000004110d7c24 */ /* 0x001fc4000f8e02ff */
[----:B------:R-:W-:Y:S01]  /*4f3c0*/  @P0 IMAD.MOV.U32 R17, RZ, RZ, R41 ;  /* 0x000000ffff110224 */ /* 0x000fe200078e0029 */
[----:B------:R-:W-:Y:S02]  /*4f3d0*/  PRMT R29, RZ, 0x7610, R29 ;  /* 0x00007610ff1d7816 */ /* 0x000fe4000000001d */
[----:B------:R-:W-:Y:S01]  /*4f3e0*/  PRMT R18, RZ, 0x7610, R18 ;  /* 0x00007610ff127816 */ /* 0x000fe20000000012 */
[----:B------:R-:W-:Y:S01]  /*4f3f0*/  IMAD.X R37, R15, 0x1, R11, P2 ;  /* 0x000000010f257824 */ /* 0x000fe200010e060b */
[----:B--2---:R0:W-:Y:S01]  /*4f400*/  STL [R1+0x594], R31 ;  /* 0x0005941f01007387 */ /* 0x0041e20000100800 */
[----:B------:R-:W-:Y:S02]  /*4f410*/  PRMT R25, RZ, 0x7610, R25 ;  /* 0x00007610ff197816 */ /* 0x000fe40000000019 */
[----:B------:R-:W-:Y:S01]  /*4f420*/  PRMT R27, RZ, 0x7610, R27 ;  /* 0x00007610ff1b7816 */ /* 0x000fe2000000001b */
[----:B------:R-:W1:Y:S01]  /*4f430*/  LDCU UR4, c[0x0][0x3b0] ;  /* 0x00007600ff0477ac */ /* 0x000e620008000800 */
[----:B0-----:R-:W-:-:S02]  /*4f440*/  IMAD R31, R16, UR9, RZ ;  /* 0x00000009101f7c24 */ /* 0x001fc4000f8e02ff */
[----:B------:R-:W-:Y:S01]  /*4f450*/  @P0 IMAD.MOV.U32 R16, RZ, RZ, R39 ;  /* 0x000000ffff100224 */ /* 0x000fe200078e0027 */
[----:B------:R-:W-:Y:S01]  /*4f460*/  STL [R1+0x2140], R41 ;  /* 0x0021402901007387 */ /* 0x000fe20000100800 */
[----:B------:R-:W-:Y:S02]  /*4f470*/  SHF.R.S32.HI R15, RZ, 0x1f, R13 ;  /* 0x0000001fff0f7819 */ /* 0x000fe4000001140d */
[----:B------:R-:W-:Y:S01]  /*4f480*/  PRMT R19, RZ, 0x7610, R19 ;  /* 0x00007610ff137816 */ /* 0x000fe20000000013 */
[----:B------:R-:W0:Y:S01]  /*4f490*/  LDCU UR9, c[0x0][0x3b0] ;  /* 0x00007600ff0977ac */ /* 0x000e220008000800 */
[----:B------:R2:W4:Y:S02]  /*4f4a0*/  @P0 LDG.E.U8 R30, desc[UR16][R16.64] ;  /* 0x00000010101e0981 */ /* 0x000524000c1e1100 */
[----:B--2---:R-:W-:Y:S02]  /*4f4b0*/  @P5 IMAD.MOV.U32 R16, RZ, RZ, R34 ;  /* 0x000000ffff105224 */ /* 0x004fe400078e0022 */
[----:B------:R-:W-:-:S05]  /*4f4c0*/  @P5 IMAD.MOV.U32 R17, RZ, RZ, R37 ;  /* 0x000000ffff115224 */ /* 0x000fca00078e0025 */
[----:B------:R3:W2:Y:S01]  /*4f4d0*/  @P5 LDG.E.U8 R28, desc[UR16][R16.64] ;  /* 0x00000010101c5981 */ /* 0x0006a2000c1e1100 */
[----:B------:R-:W-:Y:S02]  /*4f4e0*/  IADD3 R64, P2, PT, R31, R9, RZ ;  /* 0x000000091f407210 */ /* 0x000fe40007f5e0ff */
[----:B------:R-:W-:Y:S01]  /*4f4f0*/  SHF.R.S32.HI R49, RZ, 0x1f, R31 ;  /* 0x0000001fff317819 */ /* 0x000fe2000001141f */
[----:B------:R-:W-:Y:S04]  /*4f500*/  STL [R1+0x215c], R34 ;  /* 0x00215c2201007387 */ /* 0x000fe80000100800 */
[----:B------:R-:W2:Y:S04]  /*4f510*/  LDL.LU R48, [R1+0x8a4] ;  /* 0x0008a40001307983 */ /* 0x000ea80000300800 */
[----:B------:R-:W-:Y:S04]  /*4f520*/  STL [R1+0x2158], R37 ;  /* 0x0021582501007387 */ /* 0x000fe80000100800 */
[----:B------:R-:W-:Y:S01]  /*4f530*/  STL [R1+0x216c], R64 ;  /* 0x00216c4001007387 */ /* 0x000fe20000100800 */
[----:B------:R-:W-:Y:S01]  /*4f540*/  IMAD.X R63, R49, 0x1, R11, P2 ;  /* 0x00000001313f7824 */ /* 0x000fe200010e060b */
[----:B---3--:R-:W-:-:S02]  /*4f550*/  SEL R16, R12, R69, !P4 ;  /* 0x000000450c107207 */ /* 0x008fc40006000000 */
[----:B----4-:R3:W-:Y:S04]  /*4f560*/  STL [R1+0x590], R30 ;  /* 0x0005901e01007387 */ /* 0x0107e80000100800 */
[----:B------:R-:W4:Y:S01]  /*4f570*/  LDL.LU R61, [R1+0x684] ;  /* 0x00068400013d7983 */ /* 0x000f220000300800 */
[----:B---3--:R-:W-:-:S05]  /*4f580*/  IADD3 R30, P2, PT, R13, R8, RZ ;  /* 0x000000080d1e7210 */ /* 0x008fca0007f5e0ff */
[----:B------:R-:W-:Y:S04]  /*4f590*/  STL [R1+0x2164], R30 ;  /* 0x0021641e01007387 */ /* 0x000fe80000100800 */
[----:B------:R-:W-:Y:S01]  /*4f5a0*/  STL [R1+0x2168], R63 ;  /* 0x0021683f01007387 */ /* 0x000fe20000100800 */
[----:B------:R-:W-:-:S03]  /*4f5b0*/  IMAD.X R17, R15, 0x1, R10, P2 ;  /* 0x000000010f117824 */ /* 0x000fc600010e060a */
[----:B--2---:R2:W-:Y:S02]  /*4f5c0*/  STL [R1+0x58c], R28 ;  /* 0x00058c1c01007387 */ /* 0x0045e40000100800 */
[----:B--2---:R-:W-:Y:S01]  /*4f5d0*/  IADD3 R28, P2, PT, R13, R9, RZ ;  /* 0x000000090d1c7210 */ /* 0x004fe20007f5e0ff */
[----:B------:R-:W-:Y:S02]  /*4f5e0*/  IMAD R13, R16, UR5, RZ ;  /* 0x00000005100d7c24 */ /* 0x000fe4000f8e02ff */
[----:B------:R-:W-:Y:S01]  /*4f5f0*/  @P0 IMAD.MOV.U32 R16, RZ, RZ, R30 ;  /* 0x000000ffff100224 */ /* 0x000fe200078e001e */
[----:B------:R2:W-:Y:S01]  /*4f600*/  STL [R1+0x2160], R17 ;  /* 0x0021601101007387 */ /* 0x0005e20000100800 */
[----:B------:R-:W-:Y:S01]  /*4f610*/  PRMT R24, RZ, 0x7610, R24 ;  /* 0x00007610ff187816 */ /* 0x000fe20000000018 */
[----:B------:R-:W3:Y:S02]  /*4f620*/  LDCU UR5, c[0x0][0x3b0] ;  /* 0x00007600ff0577ac */ /* 0x000ee40008000800 */
[----:B------:R0:W3:Y:S01]  /*4f630*/  @P0 LDG.E.U8 R29, desc[UR16][R16.64] ;  /* 0x00000010101d0981 */ /* 0x0000e2000c1e1100 */
[----:B------:R-:W-:-:S03]  /*4f640*/  IMAD.X R30, R15, 0x1, R11, P2 ;  /* 0x000000010f1e7824 */ /* 0x000fc600010e060b */
[----:B------:R-:W-:Y:S04]  /*4f650*/  STL [R1+0x217c], R28 ;  /* 0x00217c1c01007387 */ /* 0x000fe80000100800 */
[----:B------:R-:W4:Y:S04]  /*4f660*/  LDL.LU R69, [R1+0x688] ;  /* 0x0006880001457983 */ /* 0x000f280000300800 */
[----:B------:R-:W4:Y:S01]  /*4f670*/  LDL.LU R65, [R1+0x898] ;  /* 0x0008980001417983 */ /* 0x000f220000300800 */
[----:B------:R-:W-:Y:S01]  /*4f680*/  SHF.R.S32.HI R15, RZ, 0x1f, R13 ;  /* 0x0000001fff0f7819 */ /* 0x000fe2000001140d */
[----:B0-----:R-:W-:-:S02]  /*4f690*/  @P5 IMAD.MOV.U32 R16, RZ, RZ, R28 ;  /* 0x000000ffff105224 */ /* 0x001fc400078e001c */
[----:B--2---:R-:W-:-:S05]  /*4f6a0*/  @P5 IMAD.MOV.U32 R17, RZ, RZ, R30 ;  /* 0x000000ffff115224 */ /* 0x004fca00078e001e */
[----:B------:R0:W2:Y:S04]  /*4f6b0*/  @P5 LDG.E.U8 R18, desc[UR16][R16.64] ;  /* 0x0000001010125981 */ /* 0x0000a8000c1e1100 */
[----:B---3--:R3:W-:Y:S04]  /*4f6c0*/  STL [R1+0x588], R29 ;  /* 0x0005881d01007387 */ /* 0x0087e80000100800 */
[----:B------:R0:W-:Y:S01]  /*4f6d0*/  STL [R1+0x2178], R30 ;  /* 0x0021781e01007387 */ /* 0x0001e20000100800 */
[----:B---3--:R-:W-:-:S05]  /*4f6e0*/  IADD3 R29, P2, PT, R13, R8, RZ ;  /* 0x000000080d1d7210 */ /* 0x008fca0007f5e0ff */
[----:B0-----:R-:W-:Y:S01]  /*4f6f0*/  IMAD.X R30, R15, 0x1, R10, P2 ;  /* 0x000000010f1e7824 */ /* 0x001fe200010e060a */
[----:B------:R-:W-:Y:S01]  /*4f700*/  IADD3 R28, P2, PT, R13, R9, RZ ;  /* 0x000000090d1c7210 */ /* 0x000fe20007f5e0ff */
[----:B------:R-:W-:Y:S02]  /*4f710*/  @P0 IMAD.MOV.U32 R16, RZ, RZ, R29 ;  /* 0x000000ffff100224 */ /* 0x000fe400078e001d */
[----:B------:R-:W-:Y:S01]  /*4f720*/  @P0 IMAD.MOV.U32 R17, RZ, RZ, R30 ;  /* 0x000000ffff110224 */ /* 0x000fe200078e001e */
[----:B------:R0:W-:Y:S04]  /*4f730*/  STL [R1+0x2184], R29 ;  /* 0x0021841d01007387 */ /* 0x0001e80000100800 */
[----:B------:R3:W4:Y:S01]  /*4f740*/  @P0 LDG.E.U8 R25, desc[UR16][R16.64] ;  /* 0x0000001010190981 */ /* 0x000722000c1e1100 */
[----:B0-----:R-:W-:-:S02]  /*4f750*/  IMAD.X R29, R15, 0x1, R11, P2 ;  /* 0x000000010f1d7824 */ /* 0x001fc400010e060b */
[----:B---3--:R-:W-:Y:S02]  /*4f760*/  @P5 IMAD.MOV.U32 R16, RZ, RZ, R28 ;  /* 0x000000ffff105224 */ /* 0x008fe400078e001c */
[----:B------:R-:W-:-:S05]  /*4f770*/  @P5 IMAD.MOV.U32 R17, RZ, RZ, R29 ;  /* 0x000000ffff115224 */ /* 0x000fca00078e001d */
[----:B------:R-:W3:Y:S04]  /*4f780*/  @P5 LDG.E.U8 R27, desc[UR16][R16.64] ;  /* 0x00000010101b5981 */ /* 0x000ee8000c1e1100 */
[----:B--2---:R0:W-:Y:S04]  /*4f790*/  STL [R1+0x584], R18 ;  /* 0x0005841201007387 */ /* 0x0041e80000100800 */
[----:B------:R-:W-:Y:S04]  /*4f7a0*/  STL [R1+0x2180], R30 ;  /* 0x0021801e01007387 */ /* 0x000fe80000100800 */
[----:B------:R-:W2:Y:S04]  /*4f7b0*/  LDL.LU R44, [R1+0x68c] ;  /* 0x00068c00012c7983 */ /* 0x000ea80000300800 */
[----:B------:R-:W-:Y:S01]  /*4f7c0*/  STL [R1+0x219c], R28 ;  /* 0x00219c1c01007387 */ /* 0x000fe20000100800 */
[----:B0-----:R-:W-:-:S03]  /*4f7d0*/  SEL R18, R12, R48, !P4 ;  /* 0x000000300c127207 */ /* 0x001fc60006000000 */
[----:B------:R-:W-:Y:S02]  /*4f7e0*/  STL [R1+0x2198], R29 ;  /* 0x0021981d01007387 */ /* 0x000fe40000100800 */
[----:B-1----:R-:W-:Y:S02]  /*4f7f0*/  IMAD R13, R18, UR4, RZ ;  /* 0x00000004120d7c24 */ /* 0x002fe4000f8e02ff */
[----:B----4-:R0:W-:Y:S03]  /*4f800*/  STL [R1+0x580], R25 ;  /* 0x0005801901007387 */ /* 0x0101e60000100800 */
[----:B------:R-:W-:Y:S02]  /*4f810*/  SHF.R.S32.HI R15, RZ, 0x1f, R13 ;  /* 0x0000001fff0f7819 */ /* 0x000fe4000001140d */
[----:B------:R-:W-:Y:S01]  /*4f820*/  SEL R18, R12, R61, !P4 ;  /* 0x0000003d0c127207 */ /* 0x000fe20006000000 */
[----:B------:R-:W1:Y:S01]  /*4f830*/  LDCU UR4, c[0x0][0x3b0] ;  /* 0x00007600ff0477ac */ /* 0x000e620008000800 */
[----:B0-----:R-:W-:-:S05]  /*4f840*/  IADD3 R25, P2, PT, R13, R8, RZ ;  /* 0x000000080d197210 */ /* 0x001fca0007f5e0ff */
[----:B------:R-:W-:Y:S04]  /*4f850*/  STL [R1+0x21a4], R25 ;  /* 0x0021a41901007387 */ /* 0x000fe80000100800 */
[----:B---3--:R0:W-:Y:S01]  /*4f860*/  STL [R1+0x57c], R27 ;  /* 0x00057c1b01007387 */ /* 0x0081e20000100800 */
[----:B------:R-:W-:Y:S02]  /*4f870*/  @P0 IMAD.MOV.U32 R16, RZ, RZ, R25 ;  /* 0x000000ffff100224 */ /* 0x000fe400078e0019 */
[----:B------:R-:W-:Y:S02]  /*4f880*/  IMAD R30, R18, UR9, RZ ;  /* 0x00000009121e7c24 */ /* 0x000fe4000f8e02ff */
[----:B0-----:R-:W-:Y:S01]  /*4f890*/  IMAD.X R27, R15, 0x1, R10, P2 ;  /* 0x000000010f1b7824 */ /* 0x001fe200010e060a */
[----:B------:R-:W-:Y:S01]  /*4f8a0*/  SEL R18, R12, R69, !P4 ;  /* 0x000000450c127207 */ /* 0x000fe20006000000 */
[----:B------:R-:W3:Y:S01]  /*4f8b0*/  LDL.LU R46, [R1+0x894] ;  /* 0x00089400012e7983 */ /* 0x000ee20000300800 */
[----:B------:R-:W-:Y:S01]  /*4f8c0*/  PRMT R6, RZ, 0x7610, R6 ;  /* 0x00007610ff067816 */ /* 0x000fe20000000006 */
[----:B------:R-:W-:Y:S01]  /*4f8d0*/  @P0 IMAD.MOV.U32 R17, RZ, RZ, R27 ;  /* 0x000000ffff110224 */ /* 0x000fe200078e001b */
[----:B------:R-:W0:Y:S04]  /*4f8e0*/  LDCU UR9, c[0x0][0x3b0] ;  /* 0x00007600ff0977ac */ /* 0x000e280008000800 */
[----:B------:R4:W2:Y:S01]  /*4f8f0*/  @P0 LDG.E.U8 R19, desc[UR16][R16.64] ;  /* 0x0000001010130981 */ /* 0x0008a2000c1e1100 */
[----:B------:R-:W-:-:S02]  /*4f900*/  IADD3 R69, P2, PT, R30, R8, RZ ;  /* 0x000000081e457210 */ /* 0x000fc40007f5e0ff */
[----:B------:R-:W-:Y:S01]  /*4f910*/  SHF.R.S32.HI R48, RZ, 0x1f, R30 ;  /* 0x0000001fff307819 */ /* 0x000fe2000001141e */
[----:B------:R-:W-:Y:S04]  /*4f920*/  STL [R1+0x21a0], R27 ;  /* 0x0021a01b01007387 */ /* 0x000fe80000100800 */
[----:B------:R-:W3:Y:S04]  /*4f930*/  LDL.LU R45, [R1+0x694] ;  /* 0x00069400012d7983 */ /* 0x000ee80000300800 */
[----:B------:R-:W-:Y:S01]  /*4f940*/  STL [R1+0x21b4], R69 ;  /* 0x0021b44501007387 */ /* 0x000fe20000100800 */
[----:B----4-:R-:W-:Y:S01]  /*4f950*/  SEL R16, R12, R65, !P4 ;  /* 0x000000410c107207 */ /* 0x010fe20006000000 */
[----:B------:R-:W-:-:S02]  /*4f960*/  IMAD.X R65, R48, 0x1, R10, P2 ;  /* 0x0000000130417824 */ /* 0x000fc400010e060a */
[----:B-1----:R-:W-:Y:S01]  /*4f970*/  IMAD R29, R18, UR4, RZ ;  /* 0x00000004121d7c24 */ /* 0x002fe2000f8e02ff */
[----:B------:R-:W1:Y:S01]  /*4f980*/  LDCU UR4, c[0x0][0x3b0] ;  /* 0x00007600ff0477ac */ /* 0x000e620008000800 */
        /* <DEDUP_REMOVED lines=11> */
[----:B------:R-:W-:Y:S03]  /*4fa40*/  STL [R1+0x21b8], R25 ;  /* 0x0021b81901007387 */ /* 0x000fe60000100800 */
        /* <DEDUP_REMOVED lines=8> */
[----:B------:R-:W-:-:S02]  /*4fad0*/  SEL R15, R12, R44, !P4 ;  /* 0x0000002c0c0f7207 */ /* 0x000fc40006000000 */
[----:B------:R-:W-:Y:S02]  /*4fae0*/  PRMT R26, RZ, 0x7610, R26 ;  /* 0x00007610ff1a7816 */ /* 0x000fe4000000001a */
[----:B------:R-:W-:Y:S02]  /*4faf0*/  PRMT R14, RZ, 0x7610, R14 ;  /* 0x00007610ff0e7816 */ /* 0x000fe4000000000e */
[----:B------:R-:W-:Y:S01]  /*4fb00*/  PRMT R4, RZ, 0x7610, R4 ;  /* 0x00007610ff047816 */ /* 0x000fe20000000004 */
[----:B------:R-:W2:Y:S01]  /*4fb10*/  LDCU UR5, c[0x0][0x3b0] ;  /* 0x00007600ff0577ac */ /* 0x000ea20008000800 */
[----:B----4-:R4:W-:Y:S01]  /*4fb20*/  STL [R1+0x574], R24 ;  /* 0x0005741801007387 */ /* 0x0109e20000100800 */
[----:B0-----:R-:W-:Y:S01]  /*4fb30*/  IMAD R28, R15, UR9, RZ ;  /* 0x000000090f1c7c24 */ /* 0x001fe2000f8e02ff */
[----:B------:R-:W0:Y:S01]  /*4fb40*/  LDCU UR9, c[0x0][0x3b0] ;  /* 0x00007600ff0977ac */ /* 0x000e220008000800 */
[----:B----4-:R-:W-:Y:S01]  /*4fb50*/  IMAD.X R24, R16, 0x1, R10, P2 ;  /* 0x0000000110187824 */ /* 0x010fe200010e060a */
[----:B------:R-:W4:Y:S03]  /*4fb60*/  LDL.LU R44, [R1+0x890] ;  /* 0x00089000012c7983 */ /* 0x000f260000300800 */
[----:B------:R-:W-:-:S05]  /*4fb70*/  @P0 IMAD.MOV.U32 R19, RZ, RZ, R24 ;  /* 0x000000ffff130224 */ /* 0x000fca00078e0018 */
[----:B------:R-:W2:Y:S01]  /*4fb80*/  @P0 LDG.E.U8 R6, desc[UR16][R18.64] ;  /* 0x0000001012060981 */ /* 0x000ea2000c1e1100 */
[----:B------:R-:W-:Y:S02]  /*4fb90*/  IADD3 R74, P2, PT, R28, R9, RZ ;  /* 0x000000091c4a7210 */ /* 0x000fe40007f5e0ff */
[C---:B---3--:R-:W-:Y:S02]  /*4fba0*/  SEL R15, R12.reuse, R46, !P4 ;  /* 0x0000002e0c0f7207 */ /* 0x048fe40006000000 */
[----:B------:R-:W-:Y:S01]  /*4fbb0*/  SHF.R.S32.HI R46, RZ, 0x1f, R28 ;  /* 0x0000001fff2e7819 */ /* 0x000fe2000001141c */
[----:B------:R-:W-:Y:S04]  /*4fbc0*/  STL [R1+0x2200], R24 ;  /* 0x0022001801007387 */ /* 0x000fe80000100800 */
[----:B------:R-:W-:Y:S01]  /*4fbd0*/  STL [R1+0x21ec], R74 ;  /* 0x0021ec4a01007387 */ /* 0x000fe20000100800 */
[----:B-1----:R-:W-:Y:S01]  /*4fbe0*/  IMAD R15, R15, UR4, RZ ;  /* 0x000000040f0f7c24 */ /* 0x002fe2000f8e02ff */
[----:B------:R-:W-:Y:S01]  /*4fbf0*/  SEL R17, R12, R45, !P4 ;  /* 0x0000002d0c117207 */ /* 0x000fe20006000000 */
[----:B------:R-:W1:Y:S04]  /*4fc00*/  LDCU UR4, c[0x0][0x3b0] ;  /* 0x00007600ff0477ac */ /* 0x000e680008000800 */
[----:B0-----:R-:W-:Y:S01]  /*4fc10*/  IMAD R27, R17, UR9, RZ ;  /* 0x00000009111b7c24 */ /* 0x001fe2000f8e02ff */
[----:B------:R-:W0:Y:S01]  /*4fc20*/  LDCU UR9, c[0x0][0x3b0] ;  /* 0x00007600ff0977ac */ /* 0x000e220008000800 */
[----:B--2---:R2:W-:Y:S04]  /*4fc30*/  STL [R1+0x570], R6 ;  /* 0x0005700601007387 */ /* 0x0045e80000100800 */
[----:B------:R-:W3:Y:S01]  /*4fc40*/  LDL.LU R41, [R1+0x6a0] ;  /* 0x0006a00001297983 */ /* 0x000ee20000300800 */
[----:B--2---:R-:W-:Y:S01]  /*4fc50*/  IMAD.X R6, R46, 0x1, R11, P2 ;  /* 0x000000012e067824 */ /* 0x004fe200010e060b */
[----:B------:R-:W-:-:S02]  /*4fc60*/  IADD3 R34, P2, PT, R13, R9, RZ ;  /* 0x000000090d227210 */ /* 0x000fc40007f5e0ff */
[----:B------:R-:W-:-:S03]  /*4fc70*/  SHF.R.S32.HI R13, RZ, 0x1f, R15 ;  /* 0x0000001fff0d7819 */ /* 0x000fc6000001140f */
[----:B------:R-:W-:Y:S01]  /*4fc80*/  IMAD.X R16, R16, 0x1, R11, P2 ;  /* 0x0000000110107824 */ /* 0x000fe200010e060b */
[----:B------:R-:W-:Y:S04]  /*4fc90*/  STL [R1+0x221c], R34 ;  /* 0x00221c2201007387 */ /* 0x000fe80000100800 */
[----:B------:R-:W2:Y:S01]  /*4fca0*/  LDL.LU R43, [R1+0x88c] ;  /* 0x00088c00012b7983 */ /* 0x000ea20000300800 */
[----:B------:R-:W-:-:S03]  /*4fcb0*/  IADD3 R24, P2, PT, R15, R8, RZ ;  /* 0x000000080f187210 */ /* 0x000fc60007f5e0ff */
[----:B------:R-:W-:Y:S04]  /*4fcc0*/  STL [R1+0x21e8], R6 ;  /* 0x0021e80601007387 */ /* 0x000fe80000100800 */
[----:B------:R0:W-:Y:S01]  /*4fcd0*/  STL [R1+0x2218], R16 ;  /* 0x0022181001007387 */ /* 0x0001e20000100800 */
[----:B------:R-:W-:Y:S02]  /*4fce0*/  @P5 IMAD.MOV.U32 R17, RZ, RZ, R16 ;  /* 0x000000ffff115224 */ /* 0x000fe400078e0010 */
[----:B------:R-:W-:Y:S02]  /*4fcf0*/  IMAD.X R25, R13, 0x1, R10, P2 ;  /* 0x000000010d197824 */ /* 0x000fe400010e060a */
[----:B0-----:R-:W-:-:S05]  /*4fd00*/  @P5 IMAD.MOV.U32 R16, RZ, RZ, R34 ;  /* 0x000000ffff105224 */ /* 0x001fca00078e0022 */
[----:B------:R0:W2:Y:S02]  /*4fd10*/  @P5 LDG.E.U8 R26, desc[UR16][R16.64] ;  /* 0x00000010101a5981 */ /* 0x0000a4000c1e1100 */
[----:B0-----:R-:W-:Y:S02]  /*4fd20*/  @P0 IMAD.MOV.U32 R16, RZ, RZ, R24 ;  /* 0x000000ffff100224 */ /* 0x001fe400078e0018 */
[----:B------:R-:W-:-:S05]  /*4fd30*/  @P0 IMAD.MOV.U32 R17, RZ, RZ, R25 ;  /* 0x000000ffff110224 */ /* 0x000fca00078e0019 */
[----:B------:R0:W2:Y:S01]  /*4fd40*/  @P0 LDG.E.U8 R14, desc[UR16][R16.64] ;  /* 0x00000010100e0981 */ /* 0x0000a2000c1e1100 */
[----:B------:R-:W-:Y:S02]  /*4fd50*/  IADD3 R71, P2, PT, R27, R8, RZ ;  /* 0x000000081b477210 */ /* 0x000fe40007f5e0ff */
[----:B------:R-:W-:Y:S01]  /*4fd60*/  SHF.R.S32.HI R45, RZ, 0x1f, R27 ;  /* 0x0000001fff2d7819 */ /* 0x000fe2000001141b */
[----:B------:R-:W-:Y:S04]  /*4fd70*/  STL [R1+0x2224], R24 ;  /* 0x0022241801007387 */ /* 0x000fe80000100800 */
[----:B------:R-:W-:Y:S04]  /*4fd80*/  STL [R1+0x2220], R25 ;  /* 0x0022201901007387 */ /* 0x000fe80000100800 */
[----:B------:R-:W-:Y:S01]  /*4fd90*/  STL [R1+0x2234], R71 ;  /* 0x0022344701007387 */ /* 0x000fe20000100800 */
[----:B------:R-:W-:Y:S01]  /*4fda0*/  IMAD.X R76, R45, 0x1, R10, P2 ;  /* 0x000000012d4c7824 */ /* 0x000fe200010e060a */
[----:B0-----:R-:W-:-:S02]  /*4fdb0*/  SEL R16, R12, R42, !P4 ;  /* 0x0000002a0c107207 */ /* 0x001fc40006000000 */
[----:B--2---:R0:W-:Y:S04]  /*4fdc0*/  STL [R1+0x568], R14 ;  /* 0x0005680e01007387 */ /* 0x0041e80000100800 */
[----:B------:R1:W-:Y:S01]  /*4fdd0*/  STL [R1+0x56c], R26 ;  /* 0x00056c1a01007387 */ /* 0x0003e20000100800 */
[----:B0-----:R-:W-:Y:S01]  /*4fde0*/  IADD3 R14, P2, PT, R15, R9, RZ ;  /* 0x000000090f0e7210 */ /* 0x001fe20007f5e0ff */
[----:B-1----:R-:W-:Y:S01]  /*4fdf0*/  IMAD R26, R16, UR4, RZ ;  /* 0x00000004101a7c24 */ /* 0x002fe2000f8e02ff */
[----:B----4-:R-:W-:Y:S01]  /*4fe00*/  SEL R15, R12, R44, !P4 ;  /* 0x0000002c0c0f7207 */ /* 0x010fe20006000000 */
[----:B------:R-:W0:Y:S02]  /*4fe10*/  LDCU UR4, c[0x0][0x3b0] ;  /* 0x00007600ff0477ac */ /* 0x000e240008000800 */
[----:B------:R-:W-:-:S02]  /*4fe20*/  IMAD.X R17, R13, 0x1, R11, P2 ;  /* 0x000000010d117824 */ /* 0x000fc400010e060b */
[----:B------:R-:W-:-:S05]  /*4fe30*/  @P5 IMAD.MOV.U32 R16, RZ, RZ, R14 ;  /* 0x000000ffff105224 */ /* 0x000fca00078e000e */
[----:B------:R3:W2:Y:S01]  /*4fe40*/  @P5 LDG.E.U8 R4, desc[UR16][R16.64] ;  /* 0x0000001010045981 */ /* 0x0006a2000c1e1100 */
[----:B------:R-:W-:-:S03]  /*4fe50*/  IADD3 R67, P2, PT, R26, R9, RZ ;  /* 0x000000091a437210 */ /* 0x000fc60007f5e0ff */
[----:B------:R-:W-:Y:S04]  /*4fe60*/  STL [R1+0x2230], R76 ;  /* 0x0022304c01007387 */ /* 0x000fe80000100800 */
[----:B------:R-:W-:Y:S01]  /*4fe70*/  STL [R1+0x223c], R14 ;  /* 0x00223c0e01007387 */ /* 0x000fe20000100800 */
[----:B------:R-:W-:Y:S01]  /*4fe80*/  SHF.R.S32.HI R44, RZ, 0x1f, R26 ;  /* 0x0000001fff2c7819 */ /* 0x000fe2000001141a */
[----:B------:R-:W-:Y:S02]  /*4fe90*/  IMAD R13, R15, UR5, RZ ;  /* 0x000000050f0d7c24 */ /* 0x000fe4000f8e02ff */
[----:B------:R1:W-:Y:S04]  /*4fea0*/  STL [R1+0x2238], R17 ;  /* 0x0022381101007387 */ /* 0x0003e80000100800 */
[----:B------:R-:W4:Y:S04]  /*4feb0*/  LDL.LU R42, [R1+0x888] ;  /* 0x00088800012a7983 */ /* 0x000f280000300800 */
[----:B------:R-:W-:Y:S01]  /*4fec0*/  STL [R1+0x224c], R67 ;  /* 0x00224c4301007387 */ /* 0x000fe20000100800 */
[----:B------:R-:W-:-:S02]  /*4fed0*/  PRMT R5, RZ, 0x7610, R5 ;  /* 0x00007610ff057816 */ /* 0x000fc40000000005 */
[----:B------:R-:W-:Y:S02]  /*4fee0*/  SHF.R.S32.HI R15, RZ, 0x1f, R13 ;  /* 0x0000001fff0f7819 */ /* 0x000fe4000001140d */
[C---:B---3--:R-:W-:Y:S02]  /*4fef0*/  SEL R16, R12.reuse, R41, !P4 ;  /* 0x000000290c107207 */ /* 0x048fe40006000000 */
[----:B------:R-:W-:Y:S01]  /*4ff00*/  PRMT R22, RZ, 0x7610, R22 ;  /* 0x00007610ff167816 */ /* 0x000fe20000000016 */
[----:B------:R-:W3:Y:S01]  /*4ff10*/  LDCU UR5, c[0x0][0x3b0] ;  /* 0x00007600ff0577ac */ /* 0x000ee20008000800 */
[----:B-1----:R-:W-:Y:S01]  /*4ff20*/  SEL R17, R12, R43, !P4 ;  /* 0x0000002b0c117207 */ /* 0x002fe20006000000 */
[----:B------:R-:W-:Y:S01]  /*4ff30*/  IMAD R25, R16, UR9, RZ ;  /* 0x0000000910197c24 */ /* 0x000fe2000f8e02ff */
[----:B------:R-:W-:Y:S02]  /*4ff40*/  PRMT R23, RZ, 0x7610, R23 ;  /* 0x00007610ff177816 */ /* 0x000fe40000000017 */
[----:B------:R-:W-:-:S02]  /*4ff50*/  PRMT R18, RZ, 0x7610, R18 ;  /* 0x00007610ff127816 */ /* 0x000fc40000000012 */
[----:B------:R-:W-:Y:S02]  /*4ff60*/  PRMT R19, RZ, 0x7610, R19 ;  /* 0x00007610ff137816 */ /* 0x000fe40000000013 */
[----:B------:R-:W-:Y:S01]  /*4ff70*/  PRMT R20, RZ, 0x7610, R20 ;  /* 0x00007610ff147816 */ /* 0x000fe20000000014 */
[----:B--2---:R1:W-:Y:S01]  /*4ff80*/  STL [R1+0x564], R4 ;  /* 0x0005640401007387 */ /* 0x0043e20000100800 */
[----:B------:R-:W-:Y:S01]  /*4ff90*/  PRMT R2, RZ, 0x7610, R2 ;  /* 0x00007610ff027816 */ /* 0x000fe20000000002 */
[----:B------:R-:W2:Y:S01]  /*4ffa0*/  LDCU UR9, c[0x0][0x3b0] ;  /* 0x00007600ff0977ac */ /* 0x000ea20008000800 */
[----:B-1----:R-:W-:Y:S01]  /*4ffb0*/  IMAD.X R4, R44, 0x1, R11, P2 ;  /* 0x000000012c047824 */ /* 0x002fe200010e060b */
[----:B------:R-:W-:-:S05]  /*4ffc0*/  IADD3 R24, P2, PT, R13, R8, RZ ;  /* 0x000000080d187210 */ /* 0x000fca0007f5e0ff */
[----:B------:R-:W-:Y:S01]  /*4ffd0*/  IMAD.X R37, R15, 0x1, R10, P2 ;  /* 0x000000010f257824 */ /* 0x000fe200010e060a */
[----:B------:R-:W-:Y:S01]  /*4ffe0*/  IADD3 R34, P2, PT, R13, R9, RZ ;  /* 0x000000090d227210 */ /* 0x000fe20007f5e0ff */
[----:B0-----:R-:W-:Y:S02]  /*4fff0*/  IMAD R13, R17, UR4, RZ ;  /* 0x00000004110d7c24 */ /* 0x001fe4000f8e02ff */
[----:B------:R-:W-:Y:S02]  /*50000*/  @P0 IMAD.MOV.U32 R16, RZ, RZ, R24 ;  /* 0x000000ffff100224 */ /* 0x000fe400078e0018 */
[----:B------:R-:W-:Y:S01]  /*50010*/  @P0 IMAD.MOV.U32 R17, RZ, RZ, R37 ;  /* 0x000000ffff110224 */ /* 0x000fe200078e0025 */
[----:B------:R-:W-:Y:S01]  /*50020*/  STL [R1+0x2248], R4 ;  /* 0x0022480401007387 */ /* 0x000fe20000100800 */
[----:B------:R-:W-:Y:S01]  /*50030*/  IMAD.X R39, R15, 0x1, R11, P2 ;  /* 0x000000010f277824 */ /* 0x000fe200010e060b */
[----:B------:R-:W-:Y:S01]  /*50040*/  SHF.R.S32.HI R43, RZ, 0x1f, R25 ;  /* 0x0000001fff2b7819 */ /* 0x000fe20000011419 */
[----:B------:R-:W0:Y:S01]  /*50050*/  LDCU UR4, c[0x0][0x3b0] ;  /* 0x00007600ff0477ac */ /* 0x000e220008000800 */
[----:B------:R1:W2:Y:S02]  /*50060*/  @P0 LDG.E.U8 R5, desc[UR16][R16.64] ;  /* 0x0000001010050981 */ /* 0x0002a4000c1e1100 */
[----:B-1----:R-:W-:-:S02]  /*50070*/  @P5 IMAD.MOV.U32 R16, RZ, RZ, R34 ;  /* 0x000000ffff105224 */ /* 0x002fc400078e0022 */
[----:B------:R-:W-:-:S05]  /*50080*/  @P5 IMAD.MOV.U32 R17, RZ, RZ, R39 ;  /* 0x000000ffff115224 */ /* 0x000fca00078e0027 */
[----:B------:R4:W3:Y:S04]  /*50090*/  @P5 LDG.E.U8 R22, desc[UR16][R16.64] ;  /* 0x0000001010165981 */ /* 0x0008e8000c1e1100 */
[----:B------:R-:W-:Y:S01]  /*500a0*/  STL [R1+0x2244], R24 ;  /* 0x0022441801007387 */ /* 0x000fe20000100800 */
[----:B------:R-:W-:-:S03]  /*500b0*/  IADD3 R14, P2, PT, R25, R9, RZ ;  /* 0x00000009190e7210 */ /* 0x000fc60007f5e0ff */
[----:B------:R1:W-:Y:S04]  /*500c0*/  STL [R1+0x2240], R37 ;  /* 0x0022402501007387 */ /* 0x0003e80000100800 */
[----:B------:R-:W-:Y:S01]  /*500d0*/  STL [R1+0x225c], R34 ;  /* 0x00225c2201007387 */ /* 0x000fe20000100800 */
[----:B------:R-:W-:-:S03]  /*500e0*/  SHF.R.S32.HI R15, RZ, 0x1f, R13 ;  /* 0x0000001fff0f7819 */ /* 0x000fc6000001140d */
[----:B-1----:R-:W3:Y:S04]  /*500f0*/  LDL.LU R37, [R1+0x884] ;  /* 0x0008840001257983 */ /* 0x002ee80000300800 */
[----:B------:R1:W-:Y:S04]  /*50100*/  STL [R1+0x2258], R39 ;  /* 0x0022582701007387 */ /* 0x0003e80000100800 */
[----:B------:R-:W-:Y:S01]  /*50110*/  STL [R1+0x226c], R14 ;  /* 0x00226c0e01007387 */ /* 0x000fe20000100800 */
[----:B----4-:R-:W-:-:S03]  /*50120*/  SEL R16, R12, R42, !P4 ;  /* 0x0000002a0c107207 */ /* 0x010fc60006000000 */
[----:B--2---:R2:W-:Y:S04]  /*50130*/  STL [R1+0x560], R5 ;  /* 0x0005600501007387 */ /* 0x0045e80000100800 */
[----:B-1----:R-:W4:Y:S01]  /*50140*/  LDL.LU R39, [R1+0x6a8] ;  /* 0x0006a80001277983 */ /* 0x002f220000300800 */
[----:B--2---:R-:W-:Y:S01]  /*50150*/  IMAD.X R5, R43, 0x1, R11, P2 ;  /* 0x000000012b057824 */ /* 0x004fe200010e060b */
[----:B------:R-:W-:-:S05]  /*50160*/  IADD3 R24, P2, PT, R13, R8, RZ ;  /* 0x000000080d187210 */ /* 0x000fca0007f5e0ff */
[----:B------:R-:W-:Y:S04]  /*50170*/  STL [R1+0x2264], R24 ;  /* 0x0022641801007387 */ /* 0x000fe80000100800 */
[----:B------:R-:W-:Y:S01]  /*50180*/  STL [R1+0x2268], R5 ;  /* 0x0022680501007387 */ /* 0x000fe20000100800 */
[----:B------:R-:W-:-:S03]  /*50190*/  IMAD.X R17, R15, 0x1, R10, P2 ;  /* 0x000000010f117824 */ /* 0x000fc600010e060a */
[----:B---3--:R1:W-:Y:S02]  /*501a0*/  STL [R1+0x55c], R22 ;  /* 0x00055c1601007387 */ /* 0x0083e40000100800 */
[----:B-1----:R-:W-:Y:S01]  /*501b0*/  IADD3 R22, P2, PT, R13, R9, RZ ;  /* 0x000000090d167210 */ /* 0x002fe20007f5e0ff */
[----:B------:R-:W-:Y:S02]  /*501c0*/  IMAD R13, R16, UR5, RZ ;  /* 0x00000005100d7c24 */ /* 0x000fe4000f8e02ff */
[----:B------:R-:W-:Y:S01]  /*501d0*/  @P0 IMAD.MOV.U32 R16, RZ, RZ, R24 ;  /* 0x000000ffff100224 */ /* 0x000fe200078e0018 */
[----:B------:R1:W-:Y:S01]  /*501e0*/  STL [R1+0x2260], R17 ;  /* 0x0022601101007387 */ /* 0x0003e20000100800 */
[----:B------:R-:W2:Y:S03]  /*501f0*/  LDCU UR5, c[0x0][0x3b0] ;  /* 0x00007600ff0577ac */ /* 0x000ea60008000800 */
[----:B------:R3:W2:Y:S01]  /*50200*/  @P0 LDG.E.U8 R23, desc[UR16][R16.64] ;  /* 0x0000001010170981 */ /* 0x0006a2000c1e1100 */
[----:B------:R-:W-:-:S03]  /*50210*/  IMAD.X R24, R15, 0x1, R11, P2 ;  /* 0x000000010f187824 */ /* 0x000fc600010e060b */
[----:B------:R-:W-:Y:S04]  /*50220*/  STL [R1+0x227c], R22 ;  /* 0x00227c1601007387 */ /* 0x000fe80000100800 */
[----:B------:R-:W4:Y:S04]  /*50230*/  LDL.LU R42, [R1+0x6ac] ;  /* 0x0006ac00012a7983 */ /* 0x000f280000300800 */
[----:B------:R-:W4:Y:S01]  /*50240*/  LDL.LU R41, [R1+0x878] ;  /* 0x0008780001297983 */ /* 0x000f220000300800 */
[----:B------:R-:W-:Y:S01]  /*50250*/  SHF.R.S32.HI R15, RZ, 0x1f, R13 ;  /* 0x0000001fff0f7819 */ /* 0x000fe2000001140d */
[----:B---3--:R-:W-:-:S02]  /*50260*/  @P5 IMAD.MOV.U32 R16, RZ, RZ, R22 ;  /* 0x000000ffff105224 */ /* 0x008fc400078e0016 */
[----:B-1----:R-:W-:-:S05]  /*50270*/  @P5 IMAD.MOV.U32 R17, RZ, RZ, R24 ;  /* 0x000000ffff115224 */ /* 0x002fca00078e0018 */
[----:B------:R1:W3:Y:S04]  /*50280*/  @P5 LDG.E.U8 R18, desc[UR16][R16.64] ;  /* 0x0000001010125981 */ /* 0x0002e8000c1e1100 */
[----:B--2---:R2:W-:Y:S04]  /*50290*/  STL [R1+0x558], R23 ;  /* 0x0005581701007387 */ /* 0x0045e80000100800 */
[----:B------:R0:W-:Y:S01]  /*502a0*/  STL [R1+0x2278], R24 ;  /* 0x0022781801007387 */ /* 0x0001e20000100800 */
[----:B--2---:R-:W-:-:S05]  /*502b0*/  IADD3 R23, P2, PT, R13, R8, RZ ;  /* 0x000000080d177210 */ /* 0x004fca0007f5e0ff */
[----:B0-----:R-:W-:Y:S01]  /*502c0*/  IMAD.X R24, R15, 0x1, R10, P2 ;  /* 0x000000010f187824 */ /* 0x001fe200010e060a */
[----:B------:R-:W-:Y:S01]  /*502d0*/  IADD3 R22, P2, PT, R13, R9, RZ ;  /* 0x000000090d167210 */ /* 0x000fe20007f5e0ff */
[----:B-1----:R-:W-:Y:S02]  /*502e0*/  @P0 IMAD.MOV.U32 R16, RZ, RZ, R23 ;  /* 0x000000ffff100224 */ /* 0x002fe400078e0017 */
[----:B------:R-:W-:Y:S01]  /*502f0*/  @P0 IMAD.MOV.U32 R17, RZ, RZ, R24 ;  /* 0x000000ffff110224 */ /* 0x000fe200078e0018 */
[----:B------:R0:W-:Y:S04]  /*50300*/  STL [R1+0x2284], R23 ;  /* 0x0022841701007387 */ /* 0x0001e80000100800 */
[----:B------:R1:W2:Y:S01]  /*50310*/  @P0 LDG.E.U8 R19, desc[UR16][R16.64] ;  /* 0x0000001010130981 */ /* 0x0002a2000c1e1100 */
[----:B0-----:R-:W-:-:S02]  /*50320*/  IMAD.X R23, R15, 0x1, R11, P2 ;  /* 0x000000010f177824 */ /* 0x001fc400010e060b */
[----:B-1----:R-:W-:Y:S02]  /*50330*/  @P5 IMAD.MOV.U32 R16, RZ, RZ, R22 ;  /* 0x000000ffff105224 */ /* 0x002fe400078e0016 */
[----:B------:R-:W-:-:S05]  /*50340*/  @P5 IMAD.MOV.U32 R17, RZ, RZ, R23 ;  /* 0x000000ffff115224 */ /* 0x000fca00078e0017 */
[----:B------:R-:W4:Y:S04]  /*50350*/  @P5 LDG.E.U8 R20, desc[UR16][R16.64] ;  /* 0x0000001010145981 */ /* 0x000f28000c1e1100 */
[----:B---3--:R0:W-:Y:S04]  /*50360*/  STL [R1+0x554], R18 ;  /* 0x0005541201007387 */ /* 0x0081e80000100800 */
[----:B------:R-:W-:Y:S04]  /*50370*/  STL [R1+0x2280], R24 ;  /* 0x0022801801007387 */ /* 0x000fe80000100800 */
[----:B------:R-:W3:Y:S04]  /*50380*/  LDL.LU R34, [R1+0x6b0] ;  /* 0x0006b00001227983 */ /* 0x000ee80000300800 */
[----:B------:R-:W-:Y:S01]  /*50390*/  STL [R1+0x229c], R22 ;  /* 0x00229c1601007387 */ /* 0x000fe20000100800 */
[----:B0-----:R-:W-:-:S03]  /*503a0*/  SEL R18, R12, R37, !P4 ;  /* 0x000000250c127207 */ /* 0x001fc60006000000 */
[----:B------:R-:W-:Y:S02]  /*503b0*/  STL [R1+0x2298], R23 ;  /* 0x0022981701007387 */ /* 0x000fe40000100800 */
[----:B------:R-:W-:Y:S02]  /*503c0*/  IMAD R13, R18, UR4, RZ ;  /* 0x00000004120d7c24 */ /* 0x000fe4000f8e02ff */
[----:B--2---:R0:W-:Y:S03]  /*503d0*/  STL [R1+0x550], R19 ;  /* 0x0005501301007387 */ /* 0x0041e60000100800 */
[----:B------:R-:W-:Y:S02]  /*503e0*/  SHF.R.S32.HI R15, RZ, 0x1f, R13 ;  /* 0x0000001fff0f7819 */ /* 0x000fe4000001140d */
[----:B----4-:R-:W-:Y:S02]  /*503f0*/  SEL R18, R12, R39, !P4 ;  /* 0x000000270c127207 */ /* 0x010fe40006000000 */
[----:B------:R-:W-:Y:S01]  /*50400*/  PRMT R21, RZ, 0x7610, R21 ;  /* 0x00007610ff157816 */ /* 0x000fe20000000015 */
[----:B------:R-:W1:Y:S01]  /*50410*/  LDCU UR4, c[0x0][0x3b0] ;  /* 0x00007600ff0477ac */ /* 0x000e620008000800 */
[----:B0-----:R-:W-:-:S05]  /*50420*/  IADD3 R19, P2, PT, R13, R8, RZ ;  /* 0x000000080d137210 */ /* 0x001fca0007f5e0ff */
[----:B------:R-:W-:Y:S04]  /*50430*/  STL [R1+0x22a4], R19 ;  /* 0x0022a41301007387 */ /* 0x000fe80000100800 */
[----:B------:R0:W-:Y:S01]  /*50440*/  STL [R1+0x54c], R20 ;  /* 0x00054c1401007387 */ /* 0x0001e20000100800 */
[----:B------:R-:W-:Y:S02]  /*50450*/  @P0 IMAD.MOV.U32 R16, RZ, RZ, R19 ;  /* 0x000000ffff100224 */ /* 0x000fe400078e0013 */
[----:B0-----:R-:W-:-:S04]  /*50460*/  IMAD.X R20, R15, 0x1, R10, P2 ;  /* 0x000000010f147824 */ /* 0x001fc800010e060a */
[----:B------:R-:W-:-:S05]  /*50470*/  @P0 IMAD.MOV.U32 R17, RZ, RZ, R20 ;  /* 0x000000ffff110224 */ /* 0x000fca00078e0014 */
[----:B------:R0:W2:Y:S01]  /*50480*/  @P0 LDG.E.U8 R2, desc[UR16][R16.64] ;  /* 0x0000001010020981 */ /* 0x0000a2000c1e1100 */
[----:B------:R-:W-:Y:S01]  /*50490*/  IMAD R24, R18, UR9, RZ ;  /* 0x0000000912187c24 */ /* 0x000fe2000f8e02ff */
[----:B------:R-:W4:Y:S01]  /*504a0*/  LDCU UR9, c[0x0][0x3b0] ;  /* 0x00007600ff0977ac */ /* 0x000f220008000800 */
[----:B------:R-:W-:-:S03]  /*504b0*/  SEL R18, R12, R42, !P4 ;  /* 0x0000002a0c127207 */ /* 0x000fc60006000000 */
[----:B------:R-:W-:Y:S02]  /*504c0*/  SHF.R.S32.HI R42, RZ, 0x1f, R24 ;  /* 0x0000001fff2a7819 */ /* 0x000fe40000011418 */
[----:B------:R-:W-:Y:S02]  /*504d0*/  IADD3 R84, P2, PT, R24, R8, RZ ;  /* 0x0000000818547210 */ /* 0x000fe40007f5e0ff */
[----:B0-----:R-:W-:-:S03]  /*504e0*/  SEL R16, R12, R41, !P4 ;  /* 0x000000290c107207 */ /* 0x001fc60006000000 */
[----:B------:R-:W-:Y:S01]  /*504f0*/  IMAD.X R85, R42, 0x1, R10, P2 ;  /* 0x000000012a557824 */ /* 0x000fe200010e060a */
[----:B------:R-:W-:Y:S01]  /*50500*/  IADD3 R17, P2, PT, R13, R9, RZ ;  /* 0x000000090d117210 */ /* 0x000fe20007f5e0ff */
[----:B------:R-:W-:Y:S01]  /*50510*/  STL [R1+0x22a0], R20 ;  /* 0x0022a01401007387 */ /* 0x000fe20000100800 */
[----:B------:R-:W-:Y:S01]  /*50520*/  IMAD R13, R16, UR5, RZ ;  /* 0x00000005100d7c24 */ /* 0x000fe2000f8e02ff */
[----:B---3--:R-:W-:Y:S01]  /*50530*/  SEL R16, R12, R34, !P4 ;  /* 0x000000220c107207 */ /* 0x008fe20006000000 */
[----:B-1----:R-:W-:Y:S02]  /*50540*/  IMAD R23, R18, UR4, RZ ;  /* 0x0000000412177c24 */ /* 0x002fe4000f8e02ff */
[----:B------:R-:W-:Y:S01]  /*50550*/  IMAD.X R39, R15, 0x1, R11, P2 ;  /* 0x000000010f277824 */ /* 0x000fe200010e060b */
[----:B------:R-:W0:Y:S01]  /*50560*/  LDCU UR5, c[0x0][0x3b0] ;  /* 0x00007600ff0577ac */ /* 0x000e220008000800 */
[----:B----4-:R-:W-:Y:S02]  /*50570*/  IMAD R22, R16, UR9, RZ ;  /* 0x0000000910167c24 */ /* 0x010fe4000f8e02ff */
[----:B------:R-:W-:Y:S01]  /*50580*/  @P5 IMAD.MOV.U32 R16, RZ, RZ, R17 ;  /* 0x000000ffff105224 */ /* 0x000fe200078e0011 */
[----:B--2---:R1:W-:Y:S01]  /*50590*/  STL [R1+0x548], R2 ;  /* 0x0005480201007387 */ /* 0x0043e20000100800 */
[----:B------:R-:W-:-:S02]  /*505a0*/  SHF.R.S32.HI R41, RZ, 0x1f, R23 ;  /* 0x0000001fff297819 */ /* 0x000fc40000011417 */
[----:B------:R-:W-:Y:S02]  /*505b0*/  IADD3 R92, P2, PT, R23, R9, RZ ;  /* 0x00000009175c7210 */ /* 0x000fe40007f5e0ff */
[----:B------:R-:W-:Y:S02]  /*505c0*/  SHF.R.S32.HI R15, RZ, 0x1f, R13 ;  /* 0x0000001fff0f7819 */ /* 0x000fe4000001140d */
[----:B------:R-:W-:Y:S02]  /*505d0*/  PRMT R18, RZ, 0x7610, R18 ;  /* 0x00007610ff127816 */ /* 0x000fe40000000012 */
[----:B------:R-:W-:Y:S01]  /*505e0*/  PRMT R0, RZ, 0x7610, R0 ;  /* 0x00007610ff007816 */ /* 0x000fe20000000000 */
[----:B------:R-:W2:Y:S01]  /*505f0*/  LDCU UR4, c[0x0][0x3b0] ;  /* 0x00007600ff0477ac */ /* 0x000ea20008000800 */
[----:B------:R-:W3:Y:S01]  /*50600*/  LDCU UR9, c[0x0][0x3b0] ;  /* 0x00007600ff0977ac */ /* 0x000ee20008000800 */
[----:B-1----:R-:W4:Y:S04]  /*50610*/  LDL.LU R2, [R1+0x6b4] ;  /* 0x0006b40001027983 */ /* 0x002f280000300800 */
[----:B------:R-:W2:Y:S04]  /*50620*/  LDL.LU R37, [R1+0x874] ;  /* 0x0008740001257983 */ /* 0x000ea80000300800 */
[----:B------:R-:W-:Y:S04]  /*50630*/  STL [R1+0x22b4], R84 ;  /* 0x0022b45401007387 */ /* 0x000fe80000100800 */
[----:B------:R-:W-:Y:S04]  /*50640*/  STL [R1+0x22b0], R85 ;  /* 0x0022b05501007387 */ /* 0x000fe80000100800 */
[----:B------:R1:W-:Y:S02]  /*50650*/  STL [R1+0x22bc], R17 ;  /* 0x0022bc1101007387 */ /* 0x0003e40000100800 */
[----:B-1----:R-:W-:-:S05]  /*50660*/  @P5 IMAD.MOV.U32 R17, RZ, RZ, R39 ;  /* 0x000000ffff115224 */ /* 0x002fca00078e0027 */
[----:B------:R1:W2:Y:S01]  /*50670*/  @P5 LDG.E.U8 R21, desc[UR16][R16.64] ;  /* 0x0000001010155981 */ /* 0x0002a2000c1e1100 */
[----:B------:R-:W-:Y:S01]  /*50680*/  IMAD.X R70, R41, 0x1, R11, P2 ;  /* 0x0000000129467824 */ /* 0x000fe200010e060b */
[----:B------:R-:W-:Y:S02]  /*50690*/  IADD3 R19, P2, PT, R13, R8, RZ ;  /* 0x000000080d137210 */ /* 0x000fe40007f5e0ff */
[----:B------:R0:W-:Y:S04]  /*506a0*/  STL [R1+0x22b8], R39 ;  /* 0x0022b82701007387 */ /* 0x0001e80000100800 */
[----:B------:R-:W3:Y:S01]  /*506b0*/  LDL.LU R66, [R1+0x6b8] ;  /* 0x0006b80001427983 */ /* 0x000ee20000300800 */
[----:B------:R-:W-:Y:S01]  /*506c0*/  IMAD.X R20, R15, 0x1, R10, P2 ;  /* 0x000000010f147824 */ /* 0x000fe200010e060a */
[----:B------:R-:W-:-:S02]  /*506d0*/  IADD3 R82, P2, PT, R22, R9, RZ ;  /* 0x0000000916527210 */ /* 0x000fc40007f5e0ff */
[----:B------:R-:W3:Y:S01]  /*506e0*/  LDL.LU R34, [R1+0x870] ;  /* 0x0008700001227983 */ /* 0x000ee20000300800 */
[----:B-1----:R-:W-:Y:S02]  /*506f0*/  @P0 IMAD.MOV.U32 R16, RZ, RZ, R19 ;  /* 0x000000ffff100224 */ /* 0x002fe400078e0013 */
[----:B------:R-:W-:Y:S01]  /*50700*/  @P0 IMAD.MOV.U32 R17, RZ, RZ, R20 ;  /* 0x000000ffff110224 */ /* 0x000fe200078e0014 */
[----:B0-----:R-:W-:Y:S01]  /*50710*/  SHF.R.S32.HI R39, RZ, 0x1f, R22 ;  /* 0x0000001fff277819 */ /* 0x001fe20000011416 */
[----:B------:R-:W-:Y:S04]  /*50720*/  STL [R1+0x22cc], R92 ;  /* 0x0022cc5c01007387 */ /* 0x000fe80000100800 */
[----:B------:R0:W3:Y:S04]  /*50730*/  @P0 LDG.E.U8 R18, desc[UR16][R16.64] ;  /* 0x0000001010120981 */ /* 0x0000e8000c1e1100 */
[----:B------:R-:W-:Y:S01]  /*50740*/  STL [R1+0x22c8], R70 ;  /* 0x0022c84601007387 */ /* 0x000fe20000100800 */
[----:B------:R-:W-:-:S03]  /*50750*/  IMAD.X R56, R39, 0x1, R11, P2 ;  /* 0x0000000127387824 */ /* 0x000fc600010e060b */
[----:B------:R-:W-:Y:S04]  /*50760*/  STL [R1+0x2304], R19 ;  /* 0x0023041301007387 */ /* 0x000fe80000100800 */
[----:B------:R-:W-:Y:S04]  /*50770*/  STL [R1+0x2300], R20 ;  /* 0x0023001401007387 */ /* 0x000fe80000100800 */
[----:B------:R-:W-:Y:S01]  /*50780*/  STL [R1+0x22ec], R82 ;  /* 0x0022ec5201007387 */ /* 0x000fe20000100800 */
[----:B0-----:R-:W-:-:S05]  /*50790*/  IADD3 R17, P2, PT, R13, R9, RZ ;  /* 0x000000090d117210 */ /* 0x001fca0007f5e0ff */
[----:B------:R-:W-:Y:S01]  /*507a0*/  IMAD.X R15, R15, 0x1, R11, P2 ;  /* 0x000000010f0f7824 */ /* 0x000fe200010e060b */
[----:B----4-:R-:W-:Y:S02]  /*507b0*/  SEL R16, R12, R2, !P4 ;  /* 0x000000020c107207 */ /* 0x010fe40006000000 */
[----:B------:R-:W4:Y:S04]  /*507c0*/  LDL.LU R2, [R1+0x86c] ;  /* 0x00086c0001027983 */ /* 0x000f280000300800 */
[----:B--2---:R0:W-:Y:S04]  /*507d0*/  STL [R1+0x544], R21 ;  /* 0x0005441501007387 */ /* 0x0041e80000100800 */
[----:B------:R1:W-:Y:S01]  /*507e0*/  STL [R1+0x231c], R17 ;  /* 0x00231c1101007387 */ /* 0x0003e20000100800 */
[----:B0-----:R-:W-:-:S02]  /*507f0*/  IMAD R21, R16, UR5, RZ ;  /* 0x0000000510157c24 */ /* 0x001fc4000f8e02ff */
[----:B------:R-:W-:Y:S02]  /*50800*/  @P5 IMAD.MOV.U32 R16, RZ, RZ, R17 ;  /* 0x000000ffff105224 */ /* 0x000fe400078e0011 */
[----:B-1----:R-:W-:Y:S01]  /*50810*/  @P5 IMAD.MOV.U32 R17, RZ, RZ, R15 ;  /* 0x000000ffff115224 */ /* 0x002fe200078e000f */
[----:B------:R-:W-:Y:S01]  /*50820*/  SEL R13, R12, R37, !P4 ;  /* 0x000000250c0d7207 */ /* 0x000fe20006000000 */
[----:B------:R-:W0:Y:S03]  /*50830*/  LDCU UR5, c[0x0][0x3b0] ;  /* 0x00007600ff0577ac */ /* 0x000e260008000800 */
[----:B------:R3:W2:Y:S01]  /*50840*/  @P5 LDG.E.U8 R0, desc[UR16][R16.64] ;  /* 0x0000001010005981 */ /* 0x0006a2000c1e1100 */
[----:B------:R-:W-:Y:S02]  /*50850*/  SHF.R.S32.HI R37, RZ, 0x1f, R21 ;  /* 0x0000001fff257819 */ /* 0x000fe40000011415 */
[----:B------:R-:W-:Y:S01]  /*50860*/  IADD3 R59, P2, PT, R21, R8, RZ ;  /* 0x00000008153b7210 */ /* 0x000fe20007f5e0ff */
[----:B------:R-:W-:Y:S01]  /*50870*/  IMAD R13, R13, UR4, RZ ;  /* 0x000000040d0d7c24 */ /* 0x000fe2000f8e02ff */
[----:B------:R-:W-:Y:S04]  /*50880*/  STL [R1+0x22e8], R56 ;  /* 0x0022e83801007387 */ /* 0x000fe80000100800 */
[----:B------:R1:W-:Y:S04]  /*50890*/  STL [R1+0x2318], R15 ;  /* 0x0023180f01007387 */ /* 0x0003e80000100800 */
[----:B------:R-:W-:Y:S01]  /*508a0*/  STL [R1+0x2334], R59 ;  /* 0x0023343b01007387 */ /* 0x000fe20000100800 */
[----:B------:R-:W-:-:S02]  /*508b0*/  PRMT R55, RZ, 0x7610, R55 ;  /* 0x00007610ff377816 */ /* 0x000fc40000000037 */
[----:B------:R-:W-:Y:S01]  /*508c0*/  PRMT R93, RZ, 0x7610, R93 ;  /* 0x00007610ff5d7816 */ /* 0x000fe2000000005d */
[----:B------:R-:W0:Y:S01]  /*508d0*/  LDCU UR4, c[0x0][0x3b0] ;  /* 0x00007600ff0477ac */ /* 0x000e220008000800 */
[C---:B---3--:R-:W-:Y:S01]  /*508e0*/  SEL R16, R12.reuse, R66, !P4 ;  /* 0x000000420c107207 */ /* 0x048fe20006000000 */
[--C-:B------:R-:W-:Y:S01]  /*508f0*/  IMAD.X R66, R37, 0x1, R10.reuse, P2 ;  /* 0x0000000125427824 */ /* 0x100fe200010e060a */
[----:B------:R-:W-:Y:S02]  /*50900*/  IADD3 R57, P2, PT, R13, R8, RZ ;  /* 0x000000080d397210 */ /* 0x000fe40007f5e0ff */
[----:B-1----:R-:W-:Y:S02]  /*50910*/  SHF.R.S32.HI R15, RZ, 0x1f, R13 ;  /* 0x0000001fff0f7819 */ /* 0x002fe4000001140d */
[----:B------:R-:W-:Y:S01]  /*50920*/  SEL R17, R12, R34, !P4 ;  /* 0x000000220c117207 */ /* 0x000fe20006000000 */
[----:B------:R-:W-:Y:S02]  /*50930*/  IMAD R20, R16, UR9, RZ ;  /* 0x0000000910147c24 */ /* 0x000fe4000f8e02ff */
[----:B------:R-:W-:-:S02]  /*50940*/  IMAD.X R62, R15, 0x1, R10, P2 ;  /* 0x000000010f3e7824 */ /* 0x000fc400010e060a */
[----:B------:R-:W-:Y:S01]  /*50950*/  @P0 IMAD.MOV.U32 R16, RZ, RZ, R57 ;  /* 0x000000ffff100224 */ /* 0x000fe200078e0039 */
[----:B--2---:R1:W-:Y:S04]  /*50960*/  STL [R1+0x53c], R0 ;  /* 0x00053c0001007387 */ /* 0x0043e80000100800 */
[----:B-1----:R-:W2:Y:S04]  /*50970*/  LDL.LU R0, [R1+0x868] ;  /* 0x0008680001007983 */ /* 0x002ea80000300800 */
[----:B------:R-:W-:Y:S04]  /*50980*/  STL [R1+0x2324], R57 ;  /* 0x0023243901007387 */ /* 0x000fe80000100800 */
[----:B------:R-:W-:Y:S04]  /*50990*/  STL [R1+0x2330], R66 ;  /* 0x0023304201007387 */ /* 0x000fe80000100800 */
[----:B------:R1:W-:Y:S02]  /*509a0*/  STL [R1+0x540], R18 ;  /* 0x0005401201007387 */ /* 0x0003e40000100800 */
[----:B-1----:R-:W-:Y:S01]  /*509b0*/  IADD3 R18, P2, PT, R13, R9, RZ ;  /* 0x000000090d127210 */ /* 0x002fe20007f5e0ff */
[----:B0-----:R-:W-:-:S02]  /*509c0*/  IMAD R13, R17, UR5, RZ ;  /* 0x00000005110d7c24 */ /* 0x001fc4000f8e02ff */
[----:B------:R-:W-:Y:S01]  /*509d0*/  @P0 IMAD.MOV.U32 R17, RZ, RZ, R62 ;  /* 0x000000ffff110224 */ /* 0x000fe200078e003e */
[----:B------:R-:W-:Y:S01]  /*509e0*/  STL [R1+0x2320], R62 ;  /* 0x0023203e01007387 */ /* 0x000fe20000100800 */
[----:B------:R-:W-:Y:S01]  /*509f0*/  SHF.R.S32.HI R34, RZ, 0x1f, R20 ;  /* 0x0000001fff227819 */ /* 0x000fe20000011414 */
[----:B------:R-:W-:Y:S01]  /*50a00*/  IMAD.X R19, R15, 0x1, R11, P2 ;  /* 0x000000010f137824 */ /* 0x000fe200010e060b */
[----:B------:R-:W0:Y:S01]  /*50a10*/  LDCU UR5, c[0x0][0x3b0] ;  /* 0x00007600ff0577ac */ /* 0x000e220008000800 */
[----:B------:R1:W3:Y:S04]  /*50a20*/  @P0 LDG.E.U8 R55, desc[UR16][R16.64] ;  /* 0x0000001010370981 */ /* 0x0002e8000c1e1100 */
[----:B------:R0:W2:Y:S01]  /*50a30*/  @P5 LDG.E.U8 R93, desc[UR16][R18.64] ;  /* 0x00000010125d5981 */ /* 0x0000a2000c1e1100 */
[----:B------:R-:W-:-:S03]  /*50a40*/  IADD3 R58, P2, PT, R20, R9, RZ ;  /* 0x00000009143a7210 */ /* 0x000fc60007f5e0ff */
[----:B------:R-:W-:Y:S04]  /*50a50*/  STL [R1+0x233c], R18 ;  /* 0x00233c1201007387 */ /* 0x000fe80000100800 */
[----:B------:R-:W-:Y:S04]  /*50a60*/  STL [R1+0x2338], R19 ;  /* 0x0023381301007387 */ /* 0x000fe80000100800 */
[----:B------:R-:W-:Y:S01]  /*50a70*/  STL [R1+0x234c], R58 ;  /* 0x00234c3a01007387 */ /* 0x000fe20000100800 */
[----:B-1----:R-:W-:Y:S02]  /*50a80*/  SHF.R.S32.HI R16, RZ, 0x1f, R13 ;  /* 0x0000001fff107819 */ /* 0x002fe4000001140d */
[----:B------:R-:W-:-:S02]  /*50a90*/  PRMT R17, RZ, 0x7610, R17 ;  /* 0x00007610ff117816 */ /* 0x000fc40000000011 */
[----:B----4-:R-:W-:Y:S01]  /*50aa0*/  SEL R15, R12, R2, !P4 ;  /* 0x000000020c0f7207 */ /* 0x010fe20006000000 */
[----:B---3--:R1:W-:Y:S04]  /*50ab0*/  STL [R1+0x538], R55 ;  /* 0x0005383701007387 */ /* 0x0083e80000100800 */
[----:B------:R-:W3:Y:S01]  /*50ac0*/  LDL.LU R2, [R1+0x864] ;  /* 0x0008640001027983 */ /* 0x000ee20000300800 */
[----:B-1----:R-:W-:Y:S01]  /*50ad0*/  IMAD.X R55, R34, 0x1, R11, P2 ;  /* 0x0000000122377824 */ /* 0x002fe200010e060b */
[----:B------:R-:W-:-:S05]  /*50ae0*/  IADD3 R57, P2, PT, R13, R8, RZ ;  /* 0x000000080d397210 */ /* 0x000fca0007f5e0ff */
[----:B------:R-:W-:Y:S02]  /*50af0*/  IMAD.X R62, R16, 0x1, R10, P2 ;  /* 0x00000001103e7824 */ /* 0x000fe400010e060a */
[----:B0-----:R-:W-:Y:S02]  /*50b00*/  @P0 IMAD.MOV.U32 R18, RZ, RZ, R57 ;  /* 0x000000ffff120224 */ /* 0x001fe400078e0039 */
[----:B------:R-:W-:Y:S01]  /*50b10*/  @P0 IMAD.MOV.U32 R19, RZ, RZ, R62 ;  /* 0x000000ffff130224 */ /* 0x000fe200078e003e */
[----:B------:R-:W-:Y:S04]  /*50b20*/  STL [R1+0x2344], R57 ;  /* 0x0023443901007387 */ /* 0x000fe80000100800 */
[----:B------:R-:W-:Y:S04]  /*50b30*/  STL [R1+0x2348], R55 ;  /* 0x0023483701007387 */ /* 0x000fe80000100800 */
[----:B------:R0:W4:Y:S04]  /*50b40*/  @P0 LDG.E.U8 R17, desc[UR16][R18.64] ;  /* 0x0000001012110981 */ /* 0x000128000c1e1100 */
[----:B--2---:R1:W-:Y:S04]  /*50b50*/  STL [R1+0x534], R93 ;  /* 0x0005345d01007387 */ /* 0x0043e80000100800 */
[----:B-1----:R-:W2:Y:S01]  /*50b60*/  LDL.LU R93, [R1+0x39d8] ;  /* 0x0039d800015d7983 */ /* 0x002ea20000300800 */
[----:B------:R-:W-:-:S03]  /*50b70*/  IADD3 R13, P2, PT, R13, R9, RZ ;  /* 0x000000090d0d7210 */ /* 0x000fc60007f5e0ff */
[----:B------:R1:W-:Y:S02]  /*50b80*/  STL [R1+0x2340], R62 ;  /* 0x0023403e01007387 */ /* 0x0003e40000100800 */
[----:B0-----:R-:W-:Y:S02]  /*50b90*/  IMAD.MOV.U32 R19, RZ, RZ, R13 ;  /* 0x000000ffff137224 */ /* 0x001fe400078e000d */
[----:B------:R-:W-:Y:S01]  /*50ba0*/  IMAD.X R18, R16, 0x1, R11, P2 ;  /* 0x0000000110127824 */ /* 0x000fe200010e060b */
[----:B------:R-:W-:Y:S04]  /*50bb0*/  STL [R1+0x235c], R13 ;  /* 0x00235c0d01007387 */ /* 0x000fe80000100800 */
[-C--:B------:R-:W-:Y:S01]  /*50bc0*/  @P5 LOP3.LUT R19, R19, R18.reuse, RZ, 0x3c, !PT ;  /* 0x0000001213135212 */ /* 0x080fe200078e3cff */
[----:B-1----:R-:W3:Y:S04]  /*50bd0*/  LDL.LU R62, [R1+0x858] ;  /* 0x00085800013e7983 */ /* 0x002ee80000300800 */
[----:B----4-:R-:W-:Y:S04]  /*50be0*/  STL [R1+0x530], R17 ;  /* 0x0005301101007387 */ /* 0x010fe80000100800 */
[----:B------:R0:W-:Y:S02]  /*50bf0*/  STL [R1+0x2358], R18 ;  /* 0x0023581201007387 */ /* 0x0001e40000100800 */
[----:B0-----:R-:W-:-:S02]  /*50c00*/  @P5 LOP3.LUT R18, R19, R18, RZ, 0x3c, !PT ;  /* 0x0000001213125212 */ /* 0x001fc400078e3cff */
[----:B--2---:R-:W-:Y:S02]  /*50c10*/  PRMT R93, RZ, 0x7610, R93 ;  /* 0x00007610ff5d7816 */ /* 0x004fe4000000005d */
[----:B------:R-:W-:-:S05]  /*50c20*/  @P5 LOP3.LUT R19, R19, R18, RZ, 0x3c, !PT ;  /* 0x0000001213135212 */ /* 0x000fca00078e3cff */
[----:B------:R0:W2:Y:S01]  /*50c30*/  @P5 LDG.E.U8 R93, desc[UR16][R18.64] ;  /* 0x00000010125d5981 */ /* 0x0000a2000c1e1100 */
[----:B------:R-:W-:Y:S01]  /*50c40*/  IMAD R15, R15, UR4, RZ ;  /* 0x000000040f0f7c24 */ /* 0x000fe2000f8e02ff */
[----:B------:R-:W-:Y:S02]  /*50c50*/  SEL R13, R12, R0, !P4 ;  /* 0x000000000c0d7207 */ /* 0x000fe40006000000 */
[----:B------:R-:W-:Y:S01]  /*50c60*/  PRMT R16, RZ, 0x7610, R16 ;  /* 0x00007610ff107816 */ /* 0x000fe20000000010 */
[----:B------:R-:W1:Y:S01]  /*50c70*/  LDCU UR4, c[0x0][0x3b0] ;  /* 0x00007600ff0477ac */ /* 0x000e620008000800 */
[----:B------:R-:W-:Y:S02]  /*50c80*/  SHF.R.S32.HI R17, RZ, 0x1f, R15 ;  /* 0x0000001fff117819 */ /* 0x000fe4000001140f */
[----:B------:R-:W-:-:S05]  /*50c90*/  IADD3 R57, P2, PT, R15, R8, RZ ;  /* 0x000000080f397210 */ /* 0x000fca0007f5e0ff */
[----:B------:R-:W-:Y:S02]  /*50ca0*/  IMAD.X R0, R17, 0x1, R10, P2 ;  /* 0x0000000111007824 */ /* 0x000fe400010e060a */
[----:B0-----:R-:W-:Y:S02]  /*50cb0*/  @P0 IMAD.MOV.U32 R18, RZ, RZ, R57 ;  /* 0x000000ffff120224 */ /* 0x001fe400078e0039 */
[----:B------:R-:W-:Y:S01]  /*50cc0*/  IMAD.MOV.U32 R19, RZ, RZ, R0 ;  /* 0x000000ffff137224 */ /* 0x000fe200078e0000 */
[----:B------:R-:W-:Y:S04]  /*50cd0*/  STL [R1+0x2364], R57 ;  /* 0x0023643901007387 */ /* 0x000fe80000100800 */
[----:B------:R0:W4:Y:S04]  /*50ce0*/  @P0 LDG.E.U8 R16, desc[UR16][R18.64] ;  /* 0x0000001012100981 */ /* 0x000128000c1e1100 */
[----:B--2---:R2:W-:Y:S04]  /*50cf0*/  STL [R1+0x52c], R93 ;  /* 0x00052c5d01007387 */ /* 0x0045e80000100800 */
[----:B--2---:R-:W2:Y:S04]  /*50d00*/  LDL.LU R93, [R1+0x39d4] ;  /* 0x0039d400015d7983 */ /* 0x004ea80000300800 */
[----:B------:R0:W-:Y:S02]  /*50d10*/  STL [R1+0x2360], R0 ;  /* 0x0023600001007387 */ /* 0x0001e40000100800 */
[----:B0-----:R-:W-:-:S05]  /*50d20*/  IADD3 R0, P2, PT, R15, R9, RZ ;  /* 0x000000090f007210 */ /* 0x001fca0007f5e0ff */
[----:B------:R-:W-:Y:S02]  /*50d30*/  IMAD.MOV.U32 R19, RZ, RZ, R0 ;  /* 0x000000ffff137224 */ /* 0x000fe400078e0000 */
[----:B------:R-:W-:Y:S01]  /*50d40*/  IMAD.X R18, R17, 0x1, R11, P2 ;  /* 0x0000000111127824 */ /* 0x000fe200010e060b */
[----:B------:R-:W-:Y:S04]  /*50d50*/  STL [R1+0x237c], R0 ;  /* 0x00237c0001007387 */ /* 0x000fe80000100800 */
[----:B----4-:R-:W-:Y:S01]  /*50d60*/  STL [R1+0x528], R16 ;  /* 0x0005281001007387 */ /* 0x010fe20000100800 */
[----:B------:R-:W-:-:S03]  /*50d70*/  @P5 LOP3.LUT R19, R19, R18, RZ, 0x3c, !PT ;  /* 0x0000001213135212 */ /* 0x000fc600078e3cff */
[----:B------:R0:W-:Y:S02]  /*50d80*/  STL [R1+0x2378], R18 ;  /* 0x0023781201007387 */ /* 0x0001e40000100800 */
[----:B0-----:R-:W-:-:S04]  /*50d90*/  @P5 LOP3.LUT R18, R19, R18, RZ, 0x3c, !PT ;  /* 0x0000001213125212 */ /* 0x001fc800078e3cff */
[----:B------:R-:W-:Y:S02]  /*50da0*/  @P5 LOP3.LUT R19, R19, R18, RZ, 0x3c, !PT ;  /* 0x0000001213135212 */ /* 0x000fe400078e3cff */
[----:B--2---:R-:W-:-:S06]  /*50db0*/  PRMT R93, RZ, 0x7610, R93 ;  /* 0x00007610ff5d7816 */ /* 0x004fcc000000005d */
[----:B------:R0:W2:Y:S01]  /*50dc0*/  @P5 LDG.E.U8 R93, desc[UR16][R18.64] ;  /* 0x00000010125d5981 */ /* 0x0000a2000c1e1100 */
[----:B------:R-:W-:Y:S01]  /*50dd0*/  IMAD R13, R13, UR5, RZ ;  /* 0x000000050d0d7c24 */ /* 0x000fe2000f8e02ff */
[----:B------:R-:W-:Y:S02]  /*50de0*/  PRMT R17, RZ, 0x7610, R17 ;  /* 0x00007610ff117816 */ /* 0x000fe40000000011 */
[----:B---3--:R-:W-:Y:S01]  /*50df0*/  SEL R15, R12, R2, !P4 ;  /* 0x000000020c0f7207 */ /* 0x008fe20006000000 */
[----:B------:R-:W3:Y:S01]  /*50e00*/  LDCU UR5, c[0x0][0x3b0] ;  /* 0x00007600ff0577ac */ /* 0x000ee20008000800 */
[----:B------:R-:W4:Y:S01]  /*50e10*/  LDL.LU R2, [R1+0x854] ;  /* 0x0008540001027983 */ /* 0x000f220000300800 */
[----:B------:R-:W-:Y:S02]  /*50e20*/  SHF.R.S32.HI R16, RZ, 0x1f, R13 ;  /* 0x0000001fff107819 */ /* 0x000fe4000001140d */
[----:B------:R-:W-:-:S05]  /*50e30*/  IADD3 R57, P2, PT, R13, R8, RZ ;  /* 0x000000080d397210 */ /* 0x000fca0007f5e0ff */
[----:B------:R-:W-:Y:S02]  /*50e40*/  IMAD.X R0, R16, 0x1, R10, P2 ;  /* 0x0000000110007824 */ /* 0x000fe400010e060a */
[----:B0-----:R-:W-:Y:S02]  /*50e50*/  @P0 IMAD.MOV.U32 R18, RZ, RZ, R57 ;  /* 0x000000ffff120224 */ /* 0x001fe400078e0039 */
[----:B------:R-:W-:Y:S01]  /*50e60*/  IMAD.MOV.U32 R19, RZ, RZ, R0 ;  /* 0x000000ffff137224 */ /* 0x000fe200078e0000 */
[----:B------:R-:W-:Y:S04]  /*50e70*/  STL [R1+0x2384], R57 ;  /* 0x0023843901007387 */ /* 0x000fe80000100800 */
[----:B------:R0:W3:Y:S04]  /*50e80*/  @P0 LDG.E.U8 R17, desc[UR16][R18.64] ;  /* 0x0000001012110981 */ /* 0x0000e8000c1e1100 */
[----:B--2---:R2:W-:Y:S04]  /*50e90*/  STL [R1+0x524], R93 ;  /* 0x0005245d01007387 */ /* 0x0045e80000100800 */
[----:B--2---:R-:W2:Y:S04]  /*50ea0*/  LDL.LU R93, [R1+0x39d0] ;  /* 0x0039d000015d7983 */ /* 0x004ea80000300800 */
[----:B------:R0:W-:Y:S02]  /*50eb0*/  STL [R1+0x2380], R0 ;  /* 0x0023800001007387 */ /* 0x0001e40000100800 */
[----:B0-----:R-:W-:-:S05]  /*50ec0*/  IADD3 R0, P2, PT, R13, R9, RZ ;  /* 0x000000090d007210 */ /* 0x001fca0007f5e0ff */
[----:B------:R-:W-:Y:S02]  /*50ed0*/  IMAD.MOV.U32 R19, RZ, RZ, R0 ;  /* 0x000000ffff137224 */ /* 0x000fe400078e0000 */
[----:B------:R-:W-:Y:S01]  /*50ee0*/  IMAD.X R18, R16, 0x1, R11, P2 ;  /* 0x0000000110127824 */ /* 0x000fe200010e060b */
[----:B------:R-:W-:Y:S04]  /*50ef0*/  STL [R1+0x239c], R0 ;  /* 0x00239c0001007387 */ /* 0x000fe80000100800 */
[----:B---3--:R-:W-:Y:S01]  /*50f00*/  STL [R1+0x520], R17 ;  /* 0x0005201101007387 */ /* 0x008fe20000100800 */
[----:B------:R-:W-:-:S03]  /*50f10*/  @P5 LOP3.LUT R19, R19, R18, RZ, 0x3c, !PT ;  /* 0x0000001213135212 */ /* 0x000fc600078e3cff */
[----:B------:R0:W-:Y:S01]  /*50f20*/  STL [R1+0x2398], R18 ;  /* 0x0023981201007387 */ /* 0x0001e20000100800 */
[----:B--2---:R-:W-:Y:S02]  /*50f30*/  PRMT R93, RZ, 0x7610, R93 ;  /* 0x00007610ff5d7816 */ /* 0x004fe4000000005d */
[----:B0-----:R-:W-:Y:S01]  /*50f40*/  @P5 LOP3.LUT R18, R19, R18, RZ, 0x3c, !PT ;  /* 0x0000001213125212 */ /* 0x001fe200078e3cff */
[----:B-1----:R-:W-:Y:S01]  /*50f50*/  IMAD R15, R15, UR4, RZ ;  /* 0x000000040f0f7c24 */ /* 0x002fe2000f8e02ff */
[----:B------:R-:W-:Y:S02]  /*50f60*/  SEL R13, R12, R62, !P4 ;  /* 0x0000003e0c0d7207 */ /* 0x000fe40006000000 */
[----:B------:R-:W-:Y:S02]  /*50f70*/  PRMT R16, RZ, 0x7610, R16 ;  /* 0x00007610ff107816 */ /* 0x000fe40000000010 */
[----:B------:R-:W-:Y:S01]  /*50f80*/  @P5 LOP3.LUT R19, R19, R18, RZ, 0x3c, !PT ;  /* 0x0000001213135212 */ /* 0x000fe200078e3cff */
[----:B------:R-:W2:Y:S01]  /*50f90*/  LDL.LU R0, [R1+0x850] ;  /* 0x0008500001007983 */ /* 0x000ea20000300800 */
[----:B------:R-:W0:Y:S03]  /*50fa0*/  LDCU UR4, c[0x0][0x3b0] ;  /* 0x00007600ff0477ac */ /* 0x000e260008000800 */
[----:B------:R1:W3:Y:S01]  /*50fb0*/  @P5 LDG.E.U8 R93, desc[UR16][R18.64] ;  /* 0x00000010125d5981 */ /* 0x0002e2000c1e1100 */
[----:B------:R-:W-:-:S02]  /*50fc0*/  SHF.R.S32.HI R17, RZ, 0x1f, R15 ;  /* 0x0000001fff117819 */ /* 0x000fc4000001140f */
[----:B------:R-:W-:-:S05]  /*50fd0*/  IADD3 R57, P2, PT, R15, R8, RZ ;  /* 0x000000080f397210 */ /* 0x000fca0007f5e0ff */
[----:B------:R-:W-:Y:S02]  /*50fe0*/  IMAD.X R62, R17, 0x1, R10, P2 ;  /* 0x00000001113e7824 */ /* 0x000fe400010e060a */
[----:B-1----:R-:W-:Y:S02]  /*50ff0*/  @P0 IMAD.MOV.U32 R18, RZ, RZ, R57 ;  /* 0x000000ffff120224 */ /* 0x002fe400078e0039 */
[----:B------:R-:W-:Y:S01]  /*51000*/  @P0 IMAD.MOV.U32 R19, RZ, RZ, R62 ;  /* 0x000000ffff130224 */ /* 0x000fe200078e003e */
[----:B------:R-:W-:Y:S04]  /*51010*/  STL [R1+0x23a4], R57 ;  /* 0x0023a43901007387 */ /* 0x000fe80000100800 */
[----:B------:R1:W2:Y:S04]  /*51020*/  @P0 LDG.E.U8 R16, desc[UR16][R18.64] ;  /* 0x0000001012100981 */ /* 0x0002a8000c1e1100 */
[----:B---3--:R3:W-:Y:S04]  /*51030*/  STL [R1+0x51c], R93 ;  /* 0x00051c5d01007387 */ /* 0x0087e80000100800 */
[----:B---3--:R-:W3:Y:S01]  /*51040*/  LDL.LU R93, [R1+0x39cc] ;  /* 0x0039cc00015d7983 */ /* 0x008ee20000300800 */
[----:B------:R-:W-:-:S03]  /*51050*/  IADD3 R15, P2, PT, R15, R9, RZ ;  /* 0x000000090f0f7210 */ /* 0x000fc60007f5e0ff */
[----:B------:R0:W-:Y:S02]  /*51060*/  STL [R1+0x23a0], R62 ;  /* 0x0023a03e01007387 */ /* 0x0001e40000100800 */
[----:B-1----:R-:W-:Y:S02]  /*51070*/  IMAD.MOV.U32 R19, RZ, RZ, R15 ;  /* 0x000000ffff137224 */ /* 0x002fe400078e000f */
[----:B------:R-:W-:Y:S01]  /*51080*/  IMAD.X R18, R17, 0x1, R11, P2 ;  /* 0x0000000111127824 */ /* 0x000fe200010e060b */
[----:B------:R-:W-:Y:S04]  /*51090*/  STL [R1+0x23bc], R15 ;  /* 0x0023bc0f01007387 */ /* 0x000fe80000100800 */
[-C--:B------:R-:W-:Y:S01]  /*510a0*/  @P5 LOP3.LUT R19, R19, R18.reuse, RZ, 0x3c, !PT ;  /* 0x0000001213135212 */ /* 0x080fe200078e3cff */
[----:B0-----:R-:W4:Y:S04]  /*510b0*/  LDL.LU R62, [R1+0x84c] ;  /* 0x00084c00013e7983 */ /* 0x001f280000300800 */
[----:B--2---:R-:W-:Y:S04]  /*510c0*/  STL [R1+0x518], R16 ;  /* 0x0005181001007387 */ /* 0x004fe80000100800 */
[----:B------:R0:W-:Y:S02]  /*510d0*/  STL [R1+0x23b8], R18 ;  /* 0x0023b81201007387 */ /* 0x0001e40000100800 */
[----:B0-----:R-:W-:-:S04]  /*510e0*/  @P5 LOP3.LUT R18, R19, R18, RZ, 0x3c, !PT ;  /* 0x0000001213125212 */ /* 0x001fc800078e3cff */
[----:B------:R-:W-:Y:S02]  /*510f0*/  @P5 LOP3.LUT R19, R19, R18, RZ, 0x3c, !PT ;  /* 0x0000001213135212 */ /* 0x000fe400078e3cff */
[----:B---3--:R-:W-:-:S06]  /*51100*/  PRMT R93, RZ, 0x7610, R93 ;  /* 0x00007610ff5d7816 */ /* 0x008fcc000000005d */
[----:B------:R0:W2:Y:S01]  /*51110*/  @P5 LDG.E.U8 R93, desc[UR16][R18.64] ;  /* 0x00000010125d5981 */ /* 0x0000a2000c1e1100 */
[----:B------:R-:W-:Y:S01]  /*51120*/  IMAD R13, R13, UR5, RZ ;  /* 0x000000050d0d7c24 */ /* 0x000fe2000f8e02ff */
[----:B----4-:R-:W-:Y:S02]  /*51130*/  SEL R15, R12, R2, !P4 ;  /* 0x000000020c0f7207 */ /* 0x010fe40006000000 */
        /* <DEDUP_REMOVED lines=12> */
[----:B----4-:R-:W-:-:S05]  /*51200*/  IADD3 R2, P2, PT, R13, R9, RZ ;  /* 0x000000090d027210 */ /* 0x010fca0007f5e0ff */
[----:B0-----:R-:W-:Y:S02]  /*51210*/  IMAD.MOV.U32 R19, RZ, RZ, R2 ;  /* 0x000000ffff137224 */ /* 0x001fe400078e0002 */
[----:B------:R-:W-:Y:S01]  /*51220*/  IMAD.X R18, R16, 0x1, R11, P2 ;  /* 0x0000000110127824 */ /* 0x000fe200010e060b */
[----:B------:R0:W-:Y:S04]  /*51230*/  STL [R1+0x241c], R2 ;  /* 0x00241c0201007387 */ /* 0x0001e80000100800 */
[-C--:B------:R-:W-:Y:S01]  /*51240*/  @P5 LOP3.LUT R19, R19, R18.reuse, RZ, 0x3c, !PT ;  /* 0x0000001213135212 */ /* 0x080fe200078e3cff */
[----:B0-----:R-:W4:Y:S04]  /*51250*/  LDL.LU R2, [R1+0x848] ;  /* 0x0008480001027983 */ /* 0x001f280000300800 */
[----:B---3--:R-:W-:Y:S04]  /*51260*/  STL [R1+0x510], R17 ;  /* 0x0005101101007387 */ /* 0x008fe80000100800 */
[----:B------:R0:W-:Y:S02]  /*51270*/  STL [R1+0x2418], R18 ;  /* 0x0024181201007387 */ /* 0x0001e40000100800 */
[----:B0-----:R-:W-:-:S04]  /*51280*/  @P5 LOP3.LUT R18, R19, R18, RZ, 0x3c, !PT ;  /* 0x0000001213125212 */ /* 0x001fc800078e3cff */
[----:B------:R-:W-:Y:S02]  /*51290*/  @P5 LOP3.LUT R19, R19, R18, RZ, 0x3c, !PT ;  /* 0x0000001213135212 */ /* 0x000fe400078e3cff */
[----:B--2---:R-:W-:-:S06]  /*512a0*/  PRMT R93, RZ, 0x7610, R93 ;  /* 0x00007610ff5d7816 */ /* 0x004fcc000000005d */
[----:B------:R0:W2:Y:S01]  /*512b0*/  @P5 LDG.E.U8 R93, desc[UR16][R18.64] ;  /* 0x00000010125d5981 */ /* 0x0000a2000c1e1100 */
[----:B------:R-:W-:Y:S01]  /*512c0*/  IMAD R15, R15, UR4, RZ ;  /* 0x000000040f0f7c24 */ /* 0x000fe2000f8e02ff */
[----:B------:R-:W-:Y:S02]  /*512d0*/  SEL R13, R12, R0, !P4 ;  /* 0x000000000c0d7207 */ /* 0x000fe40006000000 */
[----:B------:R-:W-:Y:S01]  /*512e0*/  PRMT R16, RZ, 0x7610, R16 ;  /* 0x00007610ff107816 */ /* 0x000fe20000000010 */
[----:B------:R-:W3:Y:S01]  /*512f0*/  LDCU UR4, c[0x0][0x3b0] ;  /* 0x00007600ff0477ac */ /* 0x000ee20008000800 */
        /* <DEDUP_REMOVED lines=16> */
[----:B------:R0:W-:Y:S02]  /*51400*/  STL [R1+0x2438], R18 ;  /* 0x0024381201007387 */ /* 0x0001e40000100800 */
[----:B0-----:R-:W-:-:S04]  /*51410*/  @P5 LOP3.LUT R18, R19, R18, RZ, 0x3c, !PT ;  /* 0x0000001213125212 */ /* 0x001fc800078e3cff */
[----:B------:R-:W-:Y:S02]  /*51420*/  @P5 LOP3.LUT R19, R19, R18, RZ, 0x3c, !PT ;  /* 0x0000001213135212 */ /* 0x000fe400078e3cff */
[----:B--2---:R-:W-:-:S06]  /*51430*/  PRMT R93, RZ, 0x7610, R93 ;  /* 0x00007610ff5d7816 */ /* 0x004fcc000000005d */
[----:B------:R0:W2:Y:S01]  /*51440*/  @P5 LDG.E.U8 R93, desc[UR16][R18.64] ;  /* 0x00000010125d5981 */ /* 0x0000a2000c1e1100 */
[----:B-1----:R-:W-:Y:S01]  /*51450*/  IMAD R13, R13, UR5, RZ ;  /* 0x000000050d0d7c24 */ /* 0x002fe2000f8e02ff */
[----:B------:R-:W-:Y:S02]  /*51460*/  PRMT R17, RZ, 0x7610, R17 ;  /* 0x00007610ff117816 */ /* 0x000fe40000000011 */
[----:B------:R-:W-:Y:S01]  /*51470*/  SEL R15, R12, R62, !P4 ;  /* 0x0000003e0c0f7207 */ /* 0x000fe20006000000 */
[----:B------:R-:W1:Y:S01]  /*51480*/  LDCU UR5, c[0x0][0x3b0] ;  /* 0x00007600ff0577ac */ /* 0x000e620008000800 */
[----:B------:R-:W3:Y:S01]  /*51490*/  LDL.LU R62, [R1+0x844] ;  /* 0x00084400013e7983 */ /* 0x000ee20000300800 */
        /* <DEDUP_REMOVED lines=19> */
[----:B------:R-:W-:Y:S01]  /*515d0*/  IMAD R15, R15, UR4, RZ ;  /* 0x000000040f0f7c24 */ /* 0x000fe2000f8e02ff */
[----:B----4-:R-:W-:Y:S02]  /*515e0*/  SEL R13, R12, R2, !P4 ;  /* 0x000000020c0d7207 */ /* 0x010fe40006000000 */
[----:B------:R-:W-:Y:S02]  /*515f0*/  PRMT R16, RZ, 0x7610, R16 ;  /* 0x00007610ff107816 */ /* 0x000fe40000000010 */
[----:B------:R-:W-:Y:S01]  /*51600*/  @P5 LOP3.LUT R19, R19, R18, RZ, 0x3c, !PT ;  /* 0x0000001213135212 */ /* 0x000fe200078e3cff */
[----:B------:R-:W2:Y:S01]  /*51610*/  LDL.LU R0, [R1+0x83c] ;  /* 0x00083c0001007983 */ /* 0x000ea20000300800 */
[----:B------:R-:W0:Y:S03]  /*51620*/  LDCU UR4, c[0x0][0x3b0] ;  /* 0x00007600ff0477ac */ /* 0x000e260008000800 */
[----:B------:R3:W4:Y:S01]  /*51630*/  @P5 LDG.E.U8 R93, desc[UR16][R18.64] ;  /* 0x00000010125d5981 */ /* 0x000722000c1e1100 */
[----:B------:R-:W-:-:S02]  /*51640*/  SHF.R.S32.HI R17, RZ, 0x1f, R15 ;  /* 0x0000001fff117819 */ /* 0x000fc4000001140f */
[----:B------:R-:W-:-:S05]  /*51650*/  IADD3 R57, P2, PT, R15, R8, RZ ;  /* 0x000000080f397210 */ /* 0x000fca0007f5e0ff */
[----:B------:R-:W-:Y:S02]  /*51660*/  IMAD.X R2, R17, 0x1, R10, P2 ;  /* 0x0000000111027824 */ /* 0x000fe400010e060a */
[----:B---3--:R-:W-:Y:S02]  /*51670*/  @P0 IMAD.MOV.U32 R18, RZ, RZ, R57 ;  /* 0x000000ffff120224 */ /* 0x008fe400078e0039 */
[----:B------:R-:W-:Y:S01]  /*51680*/  IMAD.MOV.U32 R19, RZ, RZ, R2 ;  /* 0x000000ffff137224 */ /* 0x000fe200078e0002 */
[----:B------:R-:W-:Y:S04]  /*51690*/  STL [R1+0x2464], R57 ;  /* 0x0024643901007387 */ /* 0x000fe80000100800 */
[----:B------:R3:W2:Y:S04]  /*516a0*/  @P0 LDG.E.U8 R16, desc[UR16][R18.64] ;  /* 0x0000001012100981 */ /* 0x0006a8000c1e1100 */
[----:B----4-:R4:W-:Y:S04]  /*516b0*/  STL [R1+0x4fc], R93 ;  /* 0x0004fc5d01007387 */ /* 0x0109e80000100800 */
[----:B----4-:R-:W4:Y:S04]  /*516c0*/  LDL.LU R93, [R1+0x39bc] ;  /* 0x0039bc00015d7983 */ /* 0x010f280000300800 */
[----:B------:R0:W-:Y:S02]  /*516d0*/  STL [R1+0x2460], R2 ;  /* 0x0024600201007387 */ /* 0x0001e40000100800 */
[----:B0-----:R-:W-:-:S05]  /*516e0*/  IADD3 R2, P2, PT, R15, R9, RZ ;  /* 0x000000090f027210 */ /* 0x001fca0007f5e0ff */
[----:B---3--:R-:W-:Y:S02]  /*516f0*/  IMAD.MOV.U32 R19, RZ, RZ, R2 ;  /* 0x000000ffff137224 */ /* 0x008fe400078e0002 */
[----:B------:R-:W-:Y:S01]  /*51700*/  IMAD.X R18, R17, 0x1, R11, P2 ;  /* 0x0000000111127824 */ /* 0x000fe200010e060b */
[----:B------:R0:W-:Y:S04]  /*51710*/  STL [R1+0x247c], R2 ;  /* 0x00247c0201007387 */ /* 0x0001e80000100800 */
[-C--:B------:R-:W-:Y:S01]  /*51720*/  @P5 LOP3.LUT R19, R19, R18.reuse, RZ, 0x3c, !PT ;  /* 0x0000001213135212 */ /* 0x080fe200078e3cff */
[----:B0-----:R-:W3:Y:S04]  /*51730*/  LDL.LU R2, [R1+0x838] ;  /* 0x0008380001027983 */ /* 0x001ee80000300800 */
[----:B--2---:R-:W-:Y:S04]  /*51740*/  STL [R1+0x4f8], R16 ;  /* 0x0004f81001007387 */ /* 0x004fe80000100800 */
[----:B------:R0:W-:Y:S02]  /*51750*/  STL [R1+0x2478], R18 ;  /* 0x0024781201007387 */ /* 0x0001e40000100800 */
[----:B0-----:R-:W-:-:S04]  /*51760*/  @P5 LOP3.LUT R18, R19, R18, RZ, 0x3c, !PT ;  /* 0x0000001213125212 */ /* 0x001fc800078e3cff */
[----:B------:R-:W-:Y:S02]  /*51770*/  @P5 LOP3.LUT R19, R19, R18, RZ, 0x3c, !PT ;  /* 0x0000001213135212 */ /* 0x000fe400078e3cff */
[----:B----4-:R-:W-:-:S06]  /*51780*/  PRMT R93, RZ, 0x7610, R93 ;  /* 0x00007610ff5d7816 */ /* 0x010fcc000000005d */
[----:B------:R0:W2:Y:S01]  /*51790*/  @P5 LDG.E.U8 R93, desc[UR16][R18.64] ;  /* 0x00000010125d5981 */ /* 0x0000a2000c1e1100 */
[----:B-1----:R-:W-:Y:S01]  /*517a0*/  IMAD R13, R13, UR5, RZ ;  /* 0x000000050d0d7c24 */ /* 0x002fe2000f8e02ff */
[----:B------:R-:W-:Y:S02]  /*517b0*/  SEL R15, R12, R62, !P4 ;  /* 0x0000003e0c0f7207 */ /* 0x000fe40006000000 */
[----:B------:R-:W-:Y:S01]  /*517c0*/  PRMT R17, RZ, 0x7610, R17 ;  /* 0x00007610ff117816 */ /* 0x000fe20000000011 */
[----:B------:R-:W1:Y:S01]  /*517d0*/  LDCU UR5, c[0x0][0x3b0] ;  /* 0x00007600ff0577ac */ /* 0x000e620008000800 */
[----:B------:R-:W-:Y:S02]  /*517e0*/  SHF.R.S32.HI R16, RZ, 0x1f, R13 ;  /* 0x0000001fff107819 */ /* 0x000fe4000001140d */
[----:B------:R-:W-:-:S05]  /*517f0*/  IADD3 R57, P2, PT, R13, R8, RZ ;  /* 0x000000080d397210 */ /* 0x000fca0007f5e0ff */
[----:B------:R-:W-:Y:S02]  /*51800*/  IMAD.X R62, R16, 0x1, R10, P2 ;  /* 0x00000001103e7824 */ /* 0x000fe400010e060a */
[----:B0-----:R-:W-:Y:S02]  /*51810*/  @P0 IMAD.MOV.U32 R18, RZ, RZ, R57 ;  /* 0x000000ffff120224 */ /* 0x001fe400078e0039 */
[----:B------:R-:W-:Y:S01]  /*51820*/  @P0 IMAD.MOV.U32 R19, RZ, RZ, R62 ;  /* 0x000000ffff130224 */ /* 0x000fe200078e003e */
[----:B------:R-:W-:Y:S04]  /*51830*/  STL [R1+0x2484], R57 ;  /* 0x0024843901007387 */ /* 0x000fe80000100800 */
[----:B------:R0:W4:Y:S04]  /*51840*/  @P0 LDG.E.U8 R17, desc[UR16][R18.64] ;  /* 0x0000001012110981 */ /* 0x000128000c1e1100 */
[----:B--2---:R2:W-:Y:S04]  /*51850*/  STL [R1+0x4f4], R93 ;  /* 0x0004f45d01007387 */ /* 0x0045e80000100800 */
[----:B--2---:R-:W2:Y:S01]  /*51860*/  LDL.LU R93, [R1+0x39b8] ;  /* 0x0039b800015d7983 */ /* 0x004ea20000300800 */
        /* <DEDUP_REMOVED lines=2236> */
[----:B------:R-:W-:-:S05]  /*5a430*/  IADD3 R13, P2, PT, R13, R9, RZ ;  /* 0x000000090d0d7210 */ /* 0x000fca0007f5e0ff */
[----:B-1----:R-:W-:Y:S02]  /*5a440*/  IMAD.MOV.U32 R19, RZ, RZ, R13 ;  /* 0x000000ffff137224 */ /* 0x002fe400078e000d */
[----:B------:R-:W-:Y:S01]  /*5a450*/  IMAD.X R18, R16, 0x1, R11, P2 ;  /* 0x0000000110127824 */ /* 0x000fe200010e060b */
[----:B------:R-:W-:Y:S04]  /*5a460*/  STL [R1+0x2a70], R62 ;  /* 0x002a703e01007387 */ /* 0x000fe80000100800 */
[----:B------:R-:W-:Y:S04]  /*5a470*/  STL [R1+0x2a7c], R13 ;  /* 0x002a7c0d01007387 */ /* 0x000fe80000100800 */
[----:B--2---:R-:W-:Y:S01]  /*5a480*/  STL [R1+0x224], R17 ;  /* 0x0002241101007387 */ /* 0x004fe20000100800 */
[----:B------:R-:W-:-:S03]  /*5a490*/  @P5 LOP3.LUT R19, R19, R18, RZ, 0x3c, !PT ;  /* 0x0000001213135212 */ /* 0x000fc600078e3cff */
[----:B------:R1:W-:Y:S01]  /*5a4a0*/  STL [R1+0x2a78], R18 ;  /* 0x002a781201007387 */ /* 0x0003e20000100800 */
[----:B------:R-:W-:Y:S01]  /*5a4b0*/  IMAD R15, R15, UR4, RZ ;  /* 0x000000040f0f7c24 */ /* 0x000fe2000f8e02ff */
[----:B---3--:R-:W-:Y:S02]  /*5a4c0*/  PRMT R93, RZ, 0x7610, R93 ;  /* 0x00007610ff5d7816 */ /* 0x008fe4000000005d */
[C---:B-1----:R-:W-:Y:S02]  /*5a4d0*/  @P5 LOP3.LUT R18, R19.reuse, R18, RZ, 0x3c, !PT ;  /* 0x0000001213125212 */ /* 0x042fe400078e3cff */
[----:B----4-:R-:W-:Y:S02]  /*5a4e0*/  SEL R13, R12, R2, !P4 ;  /* 0x000000020c0d7207 */ /* 0x010fe40006000000 */
[----:B------:R-:W-:Y:S01]  /*5a4f0*/  PRMT R16, RZ, 0x7610, R16 ;  /* 0x00007610ff107816 */ /* 0x000fe20000000010 */
[----:B------:R-:W2:Y:S01]  /*5a500*/  LDL.LU R62, [R1+0x75c] ;  /* 0x00075c00013e7983 */ /* 0x000ea20000300800 */
[----:B------:R-:W-:Y:S01]  /*5a510*/  @P5 LOP3.LUT R19, R19, R18, RZ, 0x3c, !PT ;  /* 0x0000001213135212 */ /* 0x000fe200078e3cff */
[----:B------:R-:W1:Y:S04]  /*5a520*/  LDCU UR4, c[0x0][0x3b0] ;  /* 0x00007600ff0477ac */ /* 0x000e680008000800 */
        /* <DEDUP_REMOVED lines=23> */
[----:B------:R-:W-:Y:S01]  /*5a6a0*/  IMAD R13, R13, UR5, RZ ;  /* 0x000000050d0d7c24 */ /* 0x000fe2000f8e02ff */
[----:B------:R-:W-:Y:S02]  /*5a6b0*/  SEL R15, R12, R0, !P4 ;  /* 0x000000000c0f7207 */ /* 0x000fe40006000000 */
[----:B------:R-:W-:Y:S01]  /*5a6c0*/  PRMT R17, RZ, 0x7610, R17 ;  /* 0x00007610ff117816 */ /* 0x000fe20000000011 */
[----:B------:R-:W4:Y:S01]  /*5a6d0*/  LDCU UR5, c[0x0][0x3b0] ;  /* 0x00007600ff0577ac */ /* 0x000f220008000800 */
        /* <DEDUP_REMOVED lines=9> */
[----:B------:R0:W-:Y:S04]  /*5a770*/  STL [R1+0x2a80], R0 ;  /* 0x002a800001007387 */ /* 0x0001e80000100800 */
[----:B------:R-:W4:Y:S01]  /*5a780*/  LDL.LU R57, [R1+0x7a0] ;  /* 0x0007a00001397983 */ /* 0x000f220000300800 */
        /* <DEDUP_REMOVED lines=18> */
[----:B0-----:R-:W-:Y:S02]  /*5a8b0*/  IMAD.MOV.U32 R19, RZ, RZ, R0 ;  /* 0x000000ffff137224 */ /* 0x001fe400078e0000 */
[----:B------:R-:W-:-:S05]  /*5a8c0*/  IMAD.MOV.U32 R18, RZ, RZ, R62 ;  /* 0x000000ffff127224 */ /* 0x000fca00078e003e */
[----:B------:R-:W-:-:S04]  /*5a8d0*/  @P0 LOP3.LUT R19, R19, R18, RZ, 0x3c, !PT ;  /* 0x0000001213130212 */ /* 0x000fc800078e3cff */
[----:B------:R-:W-:-:S04]  /*5a8e0*/  @P0 LOP3.LUT R18, R19, R18, RZ, 0x3c, !PT ;  /* 0x0000001213120212 */ /* 0x000fc800078e3cff */
[----:B------:R-:W-:Y:S01]  /*5a8f0*/  @P0 LOP3.LUT R19, R19, R18, RZ, 0x3c, !PT ;  /* 0x0000001213130212 */ /* 0x000fe200078e3cff */
[----:B------:R-:W-:Y:S04]  /*5a900*/  STL [R1+0x23d4], R0 ;  /* 0x0023d40001007387 */ /* 0x000fe80000100800 */
[----:B------:R0:W3:Y:S04]  /*5a910*/  @P0 LDG.E.U8 R16, desc[UR16][R18.64] ;  /* 0x0000001012100981 */ /* 0x0000e8000c1e1100 */
[----:B--2---:R2:W-:Y:S04]  /*5a920*/  STL [R1+0x200], R93 ;  /* 0x0002005d01007387 */ /* 0x0045e80000100800 */
[----:B--2---:R-:W2:Y:S04]  /*5a930*/  LDL.LU R93, [R1+0x3854] ;  /* 0x00385400015d7983 */ /* 0x004ea80000300800 */
[----:B------:R0:W-:Y:S04]  /*5a940*/  STL [R1+0x23d0], R62 ;  /* 0x0023d03e01007387 */ /* 0x0001e80000100800 */
[----:B0-----:R-:W2:Y:S01]  /*5a950*/  LDL.LU R62, [R1+0x3850] ;  /* 0x00385000013e7983 */ /* 0x001ea20000300800 */
[----:B------:R-:W-:-:S05]  /*5a960*/  IADD3 R0, P2, PT, R15, R9, RZ ;  /* 0x000000090f007210 */ /* 0x000fca0007f5e0ff */
[----:B------:R-:W-:Y:S02]  /*5a970*/  IMAD.MOV.U32 R19, RZ, RZ, R0 ;  /* 0x000000ffff137224 */ /* 0x000fe400078e0000 */
[----:B------:R-:W-:Y:S01]  /*5a980*/  IMAD.X R18, R17, 0x1, R11, P2 ;  /* 0x0000000111127824 */ /* 0x000fe200010e060b */
[----:B------:R-:W-:Y:S04]  /*5a990*/  STL [R1+0x23cc], R0 ;  /* 0x0023cc0001007387 */ /* 0x000fe80000100800 */
[-C--:B------:R-:W-:Y:S01]  /*5a9a0*/  @P5 LOP3.LUT R19, R19, R18.reuse, RZ, 0x3c, !PT ;  /* 0x0000001213135212 */ /* 0x080fe200078e3cff */
[----:B---3--:R-:W-:Y:S04]  /*5a9b0*/  STL [R1+0x210], R16 ;  /* 0x0002101001007387 */ /* 0x008fe80000100800 */
[----:B------:R0:W-:Y:S02]  /*5a9c0*/  STL [R1+0x23c8], R18 ;  /* 0x0023c81201007387 */ /* 0x0001e40000100800 */
[----:B0-----:R-:W-:-:S04]  /*5a9d0*/  @P5 LOP3.LUT R18, R19, R18, RZ, 0x3c, !PT ;  /* 0x0000001213125212 */ /* 0x001fc800078e3cff */
[----:B------:R-:W-:Y:S02]  /*5a9e0*/  @P5 LOP3.LUT R19, R19, R18, RZ, 0x3c, !PT ;  /* 0x0000001213135212 */ /* 0x000fe400078e3cff */
[----:B--2---:R-:W-:-:S06]  /*5a9f0*/  PRMT R62, RZ, 0x7610, R62 ;  /* 0x00007610ff3e7816 */ /* 0x004fcc000000003e */
[----:B------:R0:W2:Y:S01]  /*5aa00*/  @P5 LDG.E.U8 R62, desc[UR16][R18.64] ;  /* 0x00000010123e5981 */ /* 0x0000a2000c1e1100 */
[----:B----4-:R-:W-:Y:S01]  /*5aa10*/  IMAD R13, R13, UR5, RZ ;  /* 0x000000050d0d7c24 */ /* 0x010fe2000f8e02ff */
[----:B------:R-:W-:Y:S02]  /*5aa20*/  SEL R15, R12, R2, !P4 ;  /* 0x000000020c0f7207 */ /* 0x000fe40006000000 */
[----:B------:R-:W-:Y:S01]  /*5aa30*/  PRMT R17, RZ, 0x7610, R17 ;  /* 0x00007610ff117816 */ /* 0x000fe20000000011 */
[----:B------:R-:W3:Y:S01]  /*5aa40*/  LDCU UR5, c[0x0][0x3b0] ;  /* 0x00007600ff0577ac */ /* 0x000ee20008000800 */
        /* <DEDUP_REMOVED lines=9> */
[----:B------:R0:W4:Y:S04]  /*5aae0*/  @P0 LDG.E.U8 R17, desc[UR16][R18.64] ;  /* 0x0000001012110981 */ /* 0x000128000c1e1100 */
[----:B--2---:R2:W-:Y:S04]  /*5aaf0*/  STL [R1+0x1fc], R62 ;  /* 0x0001fc3e01007387 */ /* 0x0045e80000100800 */
[----:B--2---:R-:W2:Y:S04]  /*5ab00*/  LDL.LU R62, [R1+0x384c] ;  /* 0x00384c00013e7983 */ /* 0x004ea80000300800 */
[----:B------:R0:W-:Y:S04]  /*5ab10*/  STL [R1+0x2a90], R2 ;  /* 0x002a900201007387 */ /* 0x0001e80000100800 */
[----:B0-----:R-:W2:Y:S01]  /*5ab20*/  LDL.LU R2, [R1+0x3848] ;  /* 0x0038480001027983 */ /* 0x001ea20000300800 */
[----:B------:R-:W-:-:S05]  /*5ab30*/  IADD3 R0, P2, PT, R13, R9, RZ ;  /* 0x000000090d007210 */ /* 0x000fca0007f5e0ff */
[----:B------:R-:W-:Y:S02]  /*5ab40*/  IMAD.MOV.U32 R19, RZ, RZ, R0 ;  /* 0x000000ffff137224 */ /* 0x000fe400078e0000 */
[----:B------:R-:W-:Y:S01]  /*5ab50*/  IMAD.X R18, R16, 0x1, R11, P2 ;  /* 0x0000000110127824 */ /* 0x000fe200010e060b */
[----:B------:R0:W-:Y:S04]  /*5ab60*/  STL [R1+0x2a9c], R0 ;  /* 0x002a9c0001007387 */ /* 0x0001e80000100800 */
[-C--:B------:R-:W-:Y:S01]  /*5ab70*/  @P5 LOP3.LUT R19, R19, R18.reuse, RZ, 0x3c, !PT ;  /* 0x0000001213135212 */ /* 0x080fe200078e3cff */
[----:B0-----:R-:W3:Y:S04]  /*5ab80*/  LDL.LU R0, [R1+0x7e0] ;  /* 0x0007e00001007983 */ /* 0x001ee80000300800 */
[----:B----4-:R-:W-:Y:S04]  /*5ab90*/  STL [R1+0x20c], R17 ;  /* 0x00020c1101007387 */ /* 0x010fe80000100800 */
[----:B------:R0:W-:Y:S02]  /*5aba0*/  STL [R1+0x2a98], R18 ;  /* 0x002a981201007387 */ /* 0x0001e40000100800 */
[----:B0-----:R-:W-:-:S04]  /*5abb0*/  @P5 LOP3.LUT R18, R19, R18, RZ, 0x3c, !PT ;  /* 0x0000001213125212 */ /* 0x001fc800078e3cff */
[----:B------:R-:W-:Y:S01]  /*5abc0*/  @P5 LOP3.LUT R19, R19, R18, RZ, 0x3c, !PT ;  /* 0x0000001213135212 */ /* 0x000fe200078e3cff */
[----:B-1----:R-:W-:Y:S01]  /*5abd0*/  IMAD R15, R15, UR4, RZ ;  /* 0x000000040f0f7c24 */ /* 0x002fe2000f8e02ff */
[----:B------:R-:W-:Y:S02]  /*5abe0*/  SEL R13, R12, R57, !P4 ;  /* 0x000000390c0d7207 */ /* 0x000fe40006000000 */
[----:B------:R-:W-:Y:S01]  /*5abf0*/  PRMT R93, RZ, 0x7610, R93 ;  /* 0x00007610ff5d7816 */ /* 0x000fe2000000005d */
[----:B------:R-:W0:Y:S01]  /*5ac00*/  LDCU UR4, c[0x0][0x3b0] ;  /* 0x00007600ff0477ac */ /* 0x000e220008000800 */
[----:B--2---:R-:W-:-:S06]  /*5ac10*/  PRMT R2, RZ, 0x7610, R2 ;  /* 0x00007610ff027816 */ /* 0x004fcc0000000002 */
[----:B------:R1:W2:Y:S01]  /*5ac20*/  @P5 LDG.E.U8 R2, desc[UR16][R18.64] ;  /* 0x0000001012025981 */ /* 0x0002a2000c1e1100 */
[----:B------:R-:W-:Y:S02]  /*5ac30*/  SHF.R.S32.HI R17, RZ, 0x1f, R15 ;  /* 0x0000001fff117819 */ /* 0x000fe4000001140f */
[----:B------:R-:W-:-:S05]  /*5ac40*/  IADD3 R57, P2, PT, R15, R8, RZ ;  /* 0x000000080f397210 */ /* 0x000fca0007f5e0ff */
[----:B------:R-:W-:Y:S02]  /*5ac50*/  IMAD.X R16, R17, 0x1, R10, P2 ;  /* 0x0000000111107824 */ /* 0x000fe400010e060a */
[----:B-1----:R-:W-:Y:S02]  /*5ac60*/  IMAD.MOV.U32 R19, RZ, RZ, R57 ;  /* 0x000000ffff137224 */ /* 0x002fe400078e0039 */
[----:B------:R-:W-:-:S05]  /*5ac70*/  IMAD.MOV.U32 R18, RZ, RZ, R16 ;  /* 0x000000ffff127224 */ /* 0x000fca00078e0010 */
[-C--:B------:R-:W-:Y:S02]  /*5ac80*/  @P0 LOP3.LUT R19, R19, R18.reuse, RZ, 0x3c, !PT ;  /* 0x0000001213130212 */ /* 0x080fe400078e3cff */
[----:B------:R-:W-:Y:S02]  /*5ac90*/  PRMT R62, RZ, 0x7610, R62 ;  /* 0x00007610ff3e7816 */ /* 0x000fe4000000003e */
[----:B------:R-:W-:-:S04]  /*5aca0*/  @P0 LOP3.LUT R18, R19, R18, RZ, 0x3c, !PT ;  /* 0x0000001213120212 */ /* 0x000fc800078e3cff */
[----:B------:R-:W-:-:S05]  /*5acb0*/  @P0 LOP3.LUT R19, R19, R18, RZ, 0x3c, !PT ;  /* 0x0000001213130212 */ /* 0x000fca00078e3cff */
[----:B------:R1:W4:Y:S04]  /*5acc0*/  @P0 LDG.E.U8 R62, desc[UR16][R18.64] ;  /* 0x00000010123e0981 */ /* 0x000328000c1e1100 */
[----:B------:R-:W-:Y:S04]  /*5acd0*/  STL [R1+0x23b4], R57 ;  /* 0x0023b43901007387 */ /* 0x000fe80000100800 */
[----:B--2---:R2:W-:Y:S04]  /*5ace0*/  STL [R1+0x1f8], R2 ;  /* 0x0001f80201007387 */ /* 0x0045e80000100800 */
[----:B--2---:R-:W2:Y:S04]  /*5acf0*/  LDL.LU R2, [R1+0x3844] ;  /* 0x0038440001027983 */ /* 0x004ea80000300800 */
[----:B------:R0:W-:Y:S01]  /*5ad00*/  STL [R1+0x23b0], R16 ;  /* 0x0023b01001007387 */ /* 0x0001e20000100800 */
[----:B---3--:R-:W-:-:S03]  /*5ad10*/  IMAD R13, R13, UR5, RZ ;  /* 0x000000050d0d7c24 */ /* 0x008fc6000f8e02ff */
[----:B------:R-:W3:Y:S04]  /*5ad20*/  LDL.LU R57, [R1+0x800] ;  /* 0x0008000001397983 */ /* 0x000ee80000300800 */
[----:B------:R-:W3:Y:S01]  /*5ad30*/  LDL.LU R18, [R1+0x7c0] ;  /* 0x0007c00001127983 */ /* 0x000ee20000300800 */
[----:B------:R-:W-:Y:S01]  /*5ad40*/  PRMT R3, RZ, 0x7610, R3 ;  /* 0x00007610ff037816 */ /* 0x000fe20000000003 */
[----:B------:R-:W2:Y:S01]  /*5ad50*/  LDCU UR5, c[0x0][0x3b0] ;  /* 0x00007600ff0577ac */ /* 0x000ea20008000800 */
[----:B0-----:R-:W-:Y:S02]  /*5ad60*/  IADD3 R16, P2, PT, R15, R9, RZ ;  /* 0x000000090f107210 */ /* 0x001fe40007f5e0ff */
[----:B------:R-:W-:-:S03]  /*5ad70*/  SHF.R.S32.HI R15, RZ, 0x1f, R13 ;  /* 0x0000001fff0f7819 */ /* 0x000fc6000001140d */
[----:B------:R-:W-:Y:S01]  /*5ad80*/  IMAD.X R17, R17, 0x1, R11, P2 ;  /* 0x0000000111117824 */ /* 0x000fe200010e060b */
[----:B-1----:R-:W-:Y:S01]  /*5ad90*/  IADD3 R19, P2, PT, R13, R8, RZ ;  /* 0x000000080d137210 */ /* 0x002fe20007f5e0ff */
[----:B------:R-:W-:Y:S04]  /*5ada0*/  STL [R1+0x23ac], R16 ;  /* 0x0023ac1001007387 */ /* 0x000fe80000100800 */
[----:B------:R-:W-:Y:S04]  /*5adb0*/  STL [R1+0x23a8], R17 ;  /* 0x0023a81101007387 */ /* 0x000fe80000100800 */
[----:B------:R0:W3:Y:S04]  /*5adc0*/  @P5 LDG.E.U8 R93, desc[UR16][R16.64] ;  /* 0x00000010105d5981 */ /* 0x0000e8000c1e1100 */
[----:B------:R-:W-:Y:S04]  /*5add0*/  STL [R1+0x2aa4], R19 ;  /* 0x002aa41301007387 */ /* 0x000fe80000100800 */
[----:B----4-:R1:W-:Y:S02]  /*5ade0*/  STL [R1+0x208], R62 ;  /* 0x0002083e01007387 */ /* 0x0103e40000100800 */
[----:B-1----:R-:W-:-:S02]  /*5adf0*/  IMAD.X R62, R15, 0x1, R10, P2 ;  /* 0x000000010f3e7824 */ /* 0x002fc400010e060a */
[----:B0-----:R-:W-:Y:S02]  /*5ae00*/  IMAD.MOV.U32 R17, RZ, RZ, R19 ;  /* 0x000000ffff117224 */ /* 0x001fe400078e0013 */
[----:B------:R-:W-:-:S05]  /*5ae10*/  IMAD.MOV.U32 R16, RZ, RZ, R62 ;  /* 0x000000ffff107224 */ /* 0x000fca00078e003e */
[----:B------:R-:W-:-:S04]  /*5ae20*/  @P0 LOP3.LUT R17, R17, R16, RZ, 0x3c, !PT ;  /* 0x0000001011110212 */ /* 0x000fc800078e3cff */
[----:B------:R-:W-:-:S04]  /*5ae30*/  @P0 LOP3.LUT R16, R17, R16, RZ, 0x3c, !PT ;  /* 0x0000001011100212 */ /* 0x000fc800078e3cff */
[----:B------:R-:W-:Y:S02]  /*5ae40*/  @P0 LOP3.LUT R17, R17, R16, RZ, 0x3c, !PT ;  /* 0x0000001011110212 */ /* 0x000fe400078e3cff */
[----:B--2---:R-:W-:-:S06]  /*5ae50*/  PRMT R2, RZ, 0x7610, R2 ;  /* 0x00007610ff027816 */ /* 0x004fcc0000000002 */
[----:B------:R-:W2:Y:S04]  /*5ae60*/  @P0 LDG.E.U8 R2, desc[UR16][R16.64] ;  /* 0x0000001010020981 */ /* 0x000ea8000c1e1100 */
[----:B---3--:R0:W-:Y:S04]  /*5ae70*/  STL [R1+0x1f4], R93 ;  /* 0x0001f45d01007387 */ /* 0x0081e80000100800 */
[----:B0-----:R-:W3:Y:S04]  /*5ae80*/  LDL.LU R93, [R1+0x3840] ;  /* 0x00384000015d7983 */ /* 0x001ee80000300800 */
[----:B------:R0:W-:Y:S04]  /*5ae90*/  STL [R1+0x2aa0], R62 ;  /* 0x002aa03e01007387 */ /* 0x0001e80000100800 */
[----:B0-----:R-:W4:Y:S01]  /*5aea0*/  LDL.LU R62, [R1+0x383c] ;  /* 0x00383c00013e7983 */ /* 0x001f220000300800 */
[----:B------:R-:W-:-:S03]  /*5aeb0*/  SEL R18, R12, R18, !P4 ;  /* 0x000000120c127207 */ /* 0x000fc60006000000 */
[----:B--2---:R0:W-:Y:S04]  /*5aec0*/  STL [R1+0x204], R2 ;  /* 0x0002040201007387 */ /* 0x0041e80000100800 */
[----:B0-----:R-:W2:Y:S01]  /*5aed0*/  LDL.LU R2, [R1+0x3838] ;  /* 0x0038380001027983 */ /* 0x001ea20000300800 */
[----:B------:R-:W-:Y:S01]  /*5aee0*/  IADD3 R19, P2, PT, R13, R9, RZ ;  /* 0x000000090d137210 */ /* 0x000fe20007f5e0ff */
[----:B------:R-:W-:Y:S01]  /*5aef0*/  IMAD R13, R18, UR4, RZ ;  /* 0x00000004120d7c24 */ /* 0x000fe2000f8e02ff */
[----:B------:R-:W-:Y:S01]  /*5af00*/  PRMT R17, RZ, 0x7610, R17 ;  /* 0x00007610ff117816 */ /* 0x000fe20000000011 */
[----:B------:R-:W0:Y:S02]  /*5af10*/  LDCU UR4, c[0x0][0x3b0] ;  /* 0x00007600ff0477ac */ /* 0x000e240008000800 */
[----:B------:R-:W-:Y:S01]  /*5af20*/  IMAD.X R18, R15, 0x1, R11, P2 ;  /* 0x000000010f127824 */ /* 0x000fe200010e060b */
[----:B------:R1:W-:Y:S04]  /*5af30*/  STL [R1+0x2aac], R19 ;  /* 0x002aac1301007387 */ /* 0x0003e80000100800 */
[----:B------:R0:W-:Y:S01]  /*5af40*/  STL [R1+0x2aa8], R18 ;  /* 0x002aa81201007387 */ /* 0x0001e20000100800 */
[----:B-1----:R-:W-:-:S04]  /*5af50*/  @P5 LOP3.LUT R19, R19, R18, RZ, 0x3c, !PT ;  /* 0x0000001213135212 */ /* 0x002fc800078e3cff */
[----:B0-----:R-:W-:Y:S02]  /*5af60*/  @P5 LOP3.LUT R18, R19, R18, RZ, 0x3c, !PT ;  /* 0x0000001213125212 */ /* 0x001fe400078e3cff */
[----:B------:R-:W-:Y:S02]  /*5af70*/  SEL R15, R12, R0, !P4 ;  /* 0x000000000c0f7207 */ /* 0x000fe40006000000 */
[----:B------:R-:W-:Y:S02]  /*5af80*/  SHF.R.S32.HI R16, RZ, 0x1f, R13 ;  /* 0x0000001fff107819 */ /* 0x000fe4000001140d */
[----:B------:R-:W-:Y:S02]  /*5af90*/  IADD3 R0, P2, PT, R13, R8, RZ ;  /* 0x000000080d007210 */ /* 0x000fe40007f5e0ff */
[----:B------:R-:W-:-:S05]  /*5afa0*/  @P5 LOP3.LUT R19, R19, R18, RZ, 0x3c, !PT ;  /* 0x0000001213135212 */ /* 0x000fca00078e3cff */
[----:B------:R0:W3:Y:S04]  /*5afb0*/  @P5 LDG.E.U8 R17, desc[UR16][R18.64] ;  /* 0x0000001012115981 */ /* 0x0000e8000c1e1100 */
[----:B------:R-:W-:Y:S01]  /*5afc0*/  STL [R1+0x2ab4], R0 ;  /* 0x002ab40001007387 */ /* 0x000fe20000100800 */
[----:B0-----:R-:W-:Y:S02]  /*5afd0*/  IMAD.MOV.U32 R19, RZ, RZ, R0 ;  /* 0x000000ffff137224 */ /* 0x001fe400078e0000 */
[----:B------:R-:W-:-:S05]  /*5afe0*/  IMAD.X R18, R16, 0x1, R10, P2 ;  /* 0x0000000110127824 */ /* 0x000fca00010e060a */
[-C--:B------:R-:W-:Y:S01]  /*5aff0*/  @P0 LOP3.LUT R19, R19, R18.reuse, RZ, 0x3c, !PT ;  /* 0x0000001213130212 */ /* 0x080fe200078e3cff */
[----:B------:R0:W-:Y:S03]  /*5b000*/  STL [R1+0x2ab0], R18 ;  /* 0x002ab01201007387 */ /* 0x0001e60000100800 */
[----:B0-----:R-:W-:-:S04]  /*5b010*/  @P0 LOP3.LUT R18, R19, R18, RZ, 0x3c, !PT ;  /* 0x0000001213120212 */ /* 0x001fc800078e3cff */
[----:B------:R-:W-:Y:S02]  /*5b020*/  @P0 LOP3.LUT R19, R19, R18, RZ, 0x3c, !PT ;  /* 0x0000001213130212 */ /* 0x000fe400078e3cff */
[----:B--2---:R-:W-:-:S06]  /*5b030*/  PRMT R2, RZ, 0x7610, R2 ;  /* 0x00007610ff027816 */ /* 0x004fcc0000000002 */
[----:B------:R0:W2:Y:S01]  /*5b040*/  @P0 LDG.E.U8 R2, desc[UR16][R18.64] ;  /* 0x0000001012020981 */ /* 0x0000a2000c1e1100 */
[----:B------:R-:W-:-:S05]  /*5b050*/  IADD3 R0, P2, PT, R13, R9, RZ ;  /* 0x000000090d007210 */ /* 0x000fca0007f5e0ff */
[----:B------:R-:W-:-:S04]  /*5b060*/  IMAD.X R16, R16, 0x1, R11, P2 ;  /* 0x0000000110107824 */ /* 0x000fc800010e060b */
[----:B0-----:R-:W-:Y:S02]  /*5b070*/  IMAD.MOV.U32 R18, RZ, RZ, R16 ;  /* 0x000000ffff127224 */ /* 0x001fe400078e0010 */
[----:B------:R-:W-:-:S05]  /*5b080*/  IMAD.MOV.U32 R19, RZ, RZ, R0 ;  /* 0x000000ffff137224 */ /* 0x000fca00078e0000 */
[----:B------:R-:W-:-:S04]  /*5b090*/  @P5 LOP3.LUT R19, R19, R18, RZ, 0x3c, !PT ;  /* 0x0000001213135212 */ /* 0x000fc800078e3cff */
[----:B------:R-:W-:-:S04]  /*5b0a0*/  @P5 LOP3.LUT R18, R19, R18, RZ, 0x3c, !PT ;  /* 0x0000001213125212 */ /* 0x000fc800078e3cff */
[----:B------:R-:W-:Y:S01]  /*5b0b0*/  @P5 LOP3.LUT R19, R19, R18, RZ, 0x3c, !PT ;  /* 0x0000001213135212 */ /* 0x000fe200078e3cff */
[----:B---3--:R-:W-:Y:S04]  /*5b0c0*/  STL [R1+0x1f0], R17 ;  /* 0x0001f01101007387 */ /* 0x008fe80000100800 */
[----:B------:R-:W-:Y:S04]  /*5b0d0*/  STL [R1+0x2abc], R0 ;  /* 0x002abc0001007387 */ /* 0x000fe80000100800 */
[----:B------:R0:W3:Y:S04]  /*5b0e0*/  @P5 LDG.E.U8 R3, desc[UR16][R18.64] ;  /* 0x0000001012035981 */ /* 0x0000e8000c1e1100 */
[----:B--2---:R1:W-:Y:S04]  /*5b0f0*/  STL [R1+0x1ec], R2 ;  /* 0x0001ec0201007387 */ /* 0x0043e80000100800 */
[----:B-1----:R-:W2:Y:S01]  /*5b100*/  LDL.LU R2, [R1+0x3834] ;  /* 0x0038340001027983 */ /* 0x002ea20000300800 */
[----:B------:R-:W-:Y:S01]  /*5b110*/  IMAD R15, R15, UR5, RZ ;  /* 0x000000050f0f7c24 */ /* 0x000fe2000f8e02ff */
[----:B------:R-:W-:-:S02]  /*5b120*/  SEL R13, R12, R57, !P4 ;  /* 0x000000390c0d7207 */ /* 0x000fc40006000000 */
[----:B------:R1:W-:Y:S01]  /*5b130*/  STL [R1+0x2ab8], R16 ;  /* 0x002ab81001007387 */ /* 0x0003e20000100800 */
[----:B------:R-:W-:Y:S02]  /*5b140*/  PRMT R89, RZ, 0x7610, R89 ;  /* 0x00007610ff597816 */ /* 0x000fe40000000059 */
[----:B------:R-:W-:Y:S02]  /*5b150*/  PRMT R93, RZ, 0x7610, R93 ;  /* 0x00007610ff5d7816 */ /* 0x000fe4000000005d */
[----:B------:R-:W-:Y:S02]  /*5b160*/  SHF.R.S32.HI R17, RZ, 0x1f, R15 ;  /* 0x0000001fff117819 */ /* 0x000fe4000001140f */
[----:B------:R-:W-:Y:S02]  /*5b170*/  IADD3 R57, P2, PT, R15, R9, RZ ;  /* 0x000000090f397210 */ /* 0x000fe40007f5e0ff */
[----:B----4-:R-:W-:Y:S02]  /*5b180*/  PRMT R62, RZ, 0x7610, R62 ;  /* 0x00007610ff3e7816 */ /* 0x010fe4000000003e */
[----:B0-----:R-:W-:-:S02]  /*5b190*/  PRMT R19, RZ, 0x7610, R19 ;  /* 0x00007610ff137816 */ /* 0x001fc40000000013 */
[----:B------:R-:W-:Y:S01]  /*5b1a0*/  PRMT R18, RZ, 0x7610, R18 ;  /* 0x00007610ff127816 */ /* 0x000fe20000000012 */
[----:B------:R-:W0:Y:S01]  /*5b1b0*/  LDCU UR5, c[0x0][0x3b0] ;  /* 0x00007600ff0577ac */ /* 0x000e220008000800 */
[----:B------:R-:W-:Y:S01]  /*5b1c0*/  IMAD.X R0, R17, 0x1, R11, P2 ;  /* 0x0000000111007824 */ /* 0x000fe200010e060b */
[----:B-1----:R-:W-:-:S05]  /*5b1d0*/  IADD3 R16, P2, PT, R15, R8, RZ ;  /* 0x000000080f107210 */ /* 0x002fca0007f5e0ff */
[----:B------:R-:W-:Y:S02]  /*5b1e0*/  IMAD.X R17, R17, 0x1, R10, P2 ;  /* 0x0000000111117824 */ /* 0x000fe400010e060a */
[----:B------:R-:W-:Y:S01]  /*5b1f0*/  IMAD R13, R13, UR4, RZ ;  /* 0x000000040d0d7c24 */ /* 0x000fe2000f8e02ff */
[----:B------:R-:W-:Y:S04]  /*5b200*/  STL [R1+0x236c], R57 ;  /* 0x00236c3901007387 */ /* 0x000fe80000100800 */
[----:B------:R1:W4:Y:S04]  /*5b210*/  @P0 LDG.E.U8 R89, desc[UR16][R16.64] ;  /* 0x0000001010590981 */ /* 0x000328000c1e1100 */
[----:B------:R-:W-:Y:S04]  /*5b220*/  STL [R1+0x2368], R0 ;  /* 0x0023680001007387 */ /* 0x000fe80000100800 */
[----:B------:R-:W-:Y:S04]  /*5b230*/  STL [R1+0x2374], R16 ;  /* 0x0023741001007387 */ /* 0x000fe80000100800 */
[----:B---3--:R3:W-:Y:S01]  /*5b240*/  STL [R1+0x1e8], R3 ;  /* 0x0001e80301007387 */ /* 0x0087e20000100800 */
[----:B------:R-:W-:-:S03]  /*5b250*/  SHF.R.S32.HI R15, RZ, 0x1f, R13 ;  /* 0x0000001fff0f7819 */ /* 0x000fc6000001140d */
[----:B------:R0:W-:Y:S01]  /*5b260*/  STL [R1+0x2370], R17 ;  /* 0x0023701101007387 */ /* 0x0001e20000100800 */
[----:B------:R-:W2:Y:S01]  /*5b270*/  LDCU UR4, c[0x0][0x3b0] ;  /* 0x00007600ff0477ac */ /* 0x000ea20008000800 */
[----:B---3--:R-:W-:Y:S01]  /*5b280*/  IADD3 R3, P2, PT, R13, R8, RZ ;  /* 0x000000080d037210 */ /* 0x008fe20007f5e0ff */
[----:B-1----:R-:W-:Y:S02]  /*5b290*/  @P5 IMAD.MOV.U32 R16, RZ, RZ, R57 ;  /* 0x000000ffff105224 */ /* 0x002fe400078e0039 */
[----:B0-----:R-:W-:Y:S02]  /*5b2a0*/  IMAD.MOV.U32 R17, RZ, RZ, R0 ;  /* 0x000000ffff117224 */ /* 0x001fe400078e0000 */
[----:B------:R-:W-:Y:S01]  /*5b2b0*/  IMAD.X R0, R15, 0x1, R10, P2 ;  /* 0x000000010f007824 */ /* 0x000fe200010e060a */
[----:B--2---:R-:W-:-:S06]  /*5b2c0*/  PRMT R2, RZ, 0x7610, R2 ;  /* 0x00007610ff027816 */ /* 0x004fcc0000000002 */
[----:B------:R0:W2:Y:S02]  /*5b2d0*/  @P5 LDG.E.U8 R2, desc[UR16][R16.64] ;  /* 0x0000001010025981 */ /* 0x0000a4000c1e1100 */
[----:B0-----:R-:W-:Y:S02]  /*5b2e0*/  @P0 IMAD.MOV.U32 R16, RZ, RZ, R3 ;  /* 0x000000ffff100224 */ /* 0x001fe400078e0003 */
[----:B------:R-:W-:-:S05]  /*5b2f0*/  @P0 IMAD.MOV.U32 R17, RZ, RZ, R0 ;  /* 0x000000ffff110224 */ /* 0x000fca00078e0000 */
[----:B------:R0:W3:Y:S04]  /*5b300*/  @P0 LDG.E.U8 R93, desc[UR16][R16.64] ;  /* 0x00000010105d0981 */ /* 0x0000e8000c1e1100 */
[----:B------:R-:W-:Y:S04]  /*5b310*/  STL [R1+0x2ac4], R3 ;  /* 0x002ac40301007387 */ /* 0x000fe80000100800 */
[----:B----4-:R1:W-:Y:S02]  /*5b320*/  STL [R1+0x1d4], R89 ;  /* 0x0001d45901007387 */ /* 0x0103e40000100800 */
[----:B-1----:R-:W-:-:S02]  /*5b330*/  IADD3 R89, P2, PT, R13, R9, RZ ;  /* 0x000000090d597210 */ /* 0x002fc40007f5e0ff */
[----:B------:R-:W4:Y:S03]  /*5b340*/  LDL.LU R13, [R1+0x820] ;  /* 0x00082000010d7983 */ /* 0x000f260000300800 */
[----:B------:R-:W-:Y:S02]  /*5b350*/  IMAD.X R57, R15, 0x1, R11, P2 ;  /* 0x000000010f397824 */ /* 0x000fe400010e060b */
[----:B0-----:R-:W-:Y:S02]  /*5b360*/  @P5 IMAD.MOV.U32 R16, RZ, RZ, R89 ;  /* 0x000000ffff105224 */ /* 0x001fe400078e0059 */
[----:B------:R-:W-:Y:S01]  /*5b370*/  @P5 IMAD.MOV.U32 R17, RZ, RZ, R57 ;  /* 0x000000ffff115224 */ /* 0x000fe200078e0039 */
[----:B------:R-:W-:Y:S04]  /*5b380*/  STL [R1+0x2ac0], R0 ;  /* 0x002ac00001007387 */ /* 0x000fe80000100800 */
[----:B------:R0:W4:Y:S04]  /*5b390*/  @P5 LDG.E.U8 R62, desc[UR16][R16.64] ;  /* 0x00000010103e5981 */ /* 0x000128000c1e1100 */
[----:B--2---:R1:W-:Y:S04]  /*5b3a0*/  STL [R1+0x1d0], R2 ;  /* 0x0001d00201007387 */ /* 0x0043e80000100800 */
[----:B-1----:R-:W2:Y:S04]  /*5b3b0*/  LDL.LU R2, [R1+0x840] ;  /* 0x0008400001027983 */ /* 0x002ea80000300800 */
[----:B------:R-:W-:Y:S04]  /*5b3c0*/  STL [R1+0x2acc], R89 ;  /* 0x002acc5901007387 */ /* 0x000fe80000100800 */
[----:B------:R-:W2:Y:S04]  /*5b3d0*/  LDL.LU R0, [R1+0x3830] ;  /* 0x0038300001007983 */ /* 0x000ea80000300800 */
[----:B------:R-:W2:Y:S04]  /*5b3e0*/  LDL.LU R3, [R1+0x382c] ;  /* 0x00382c0001037983 */ /* 0x000ea80000300800 */
[----:B---3--:R1:W-:Y:S04]  /*5b3f0*/  STL [R1+0x1bc], R93 ;  /* 0x0001bc5d01007387 */ /* 0x0083e80000100800 */
[----:B-1----:R-:W3:Y:S01]  /*5b400*/  LDL.LU R93, [R1+0x3828] ;  /* 0x00382800015d7983 */ /* 0x002ee20000300800 */
[----:B------:R-:W-:-:S03]  /*5b410*/  IADD3 R15, P2, PT, R20, R8, RZ ;  /* 0x00000008140f7210 */ /* 0x000fc60007f5e0ff */
[----:B------:R1:W-:Y:S02]  /*5b420*/  STL [R1+0x2ac8], R57 ;  /* 0x002ac83901007387 */ /* 0x0003e40000100800 */
[----:B0-----:R-:W-:Y:S02]  /*5b430*/  IMAD.MOV.U32 R17, RZ, RZ, R15 ;  /* 0x000000ffff117224 */ /* 0x001fe400078e000f */
[----:B------:R-:W-:Y:S01]  /*5b440*/  IMAD.X R16, R34, 0x1, R10, P2 ;  /* 0x0000000122107824 */ /* 0x000fe200010e060a */
[----:B-1----:R-:W2:Y:S04]  /*5b450*/  LDL.LU R57, [R1+0x3824] ;  /* 0x0038240001397983 */ /* 0x002ea80000300800 */
[----:B------:R-:W-:Y:S01]  /*5b460*/  STL [R1+0x2354], R15 ;  /* 0x0023540f01007387 */ /* 0x000fe20000100800 */
[----:B------:R-:W-:-:S03]  /*5b470*/  @P0 LOP3.LUT R17, R17, R16, RZ, 0x3c, !PT ;  /* 0x0000001011110212 */ /* 0x000fc600078e3cff */
[----:B----4-:R0:W-:Y:S04]  /*5b480*/  STL [R1+0x1b8], R62 ;  /* 0x0001b83e01007387 */ /* 0x0101e80000100800 */
[----:B0-----:R-:W4:Y:S04]  /*5b490*/  LDL.LU R62, [R1+0x85c] ;  /* 0x00085c00013e7983 */ /* 0x001f280000300800 */
[----:B------:R0:W-:Y:S02]  /*5b4a0*/  STL [R1+0x2350], R16 ;  /* 0x0023501001007387 */ /* 0x0001e40000100800 */
[----:B0-----:R-:W-:-:S04]  /*5b4b0*/  @P0 LOP3.LUT R16, R17, R16, RZ, 0x3c, !PT ;  /* 0x0000001011100212 */ /* 0x001fc800078e3cff */
[----:B------:R-:W-:Y:S02]  /*5b4c0*/  @P0 LOP3.LUT R17, R17, R16, RZ, 0x3c, !PT ;  /* 0x0000001011110212 */ /* 0x000fe400078e3cff */
[----:B---3--:R-:W-:-:S06]  /*5b4d0*/  PRMT R93, RZ, 0x7610, R93 ;  /* 0x00007610ff5d7816 */ /* 0x008fcc000000005d */
[----:B------:R0:W3:Y:S02]  /*5b4e0*/  @P0 LDG.E.U8 R93, desc[UR16][R16.64] ;  /* 0x00000010105d0981 */ /* 0x0000e4000c1e1100 */
[----:B0-----:R-:W-:Y:S02]  /*5b4f0*/  @P5 IMAD.MOV.U32 R16, RZ, RZ, R58 ;  /* 0x000000ffff105224 */ /* 0x001fe400078e003a */
[----:B------:R-:W-:-:S05]  /*5b500*/  @P5 IMAD.MOV.U32 R17, RZ, RZ, R55 ;  /* 0x000000ffff115224 */ /* 0x000fca00078e0037 */
[----:B------:R0:W2:Y:S01]  /*5b510*/  @P5 LDG.E.U8 R19, desc[UR16][R16.64] ;  /* 0x0000001010135981 */ /* 0x0000a2000c1e1100 */
[----:B------:R-:W-:-:S03]  /*5b520*/  SEL R13, R12, R13, !P4 ;  /* 0x0000000d0c0d7207 */ /* 0x000fc60006000000 */
[----:B---3--:R1:W-:Y:S04]  /*5b530*/  STL [R1+0x1cc], R93 ;  /* 0x0001cc5d01007387 */ /* 0x0083e80000100800 */
[----:B-1----:R-:W3:Y:S01]  /*5b540*/  LDL.LU R93, [R1+0x3820] ;  /* 0x00382000015d7983 */ /* 0x002ee20000300800 */
[----:B------:R-:W-:-:S03]  /*5b550*/  IMAD R13, R13, UR4, RZ ;  /* 0x000000040d0d7c24 */ /* 0x000fc6000f8e02ff */
[----:B------:R-:W4:Y:S04]  /*5b560*/  LDL.LU R55, [R1+0x381c] ;  /* 0x00381c0001377983 */ /* 0x000f280000300800 */
[----:B------:R-:W4:Y:S01]  /*5b570*/  LDL.LU R58, [R1+0x3818] ;  /* 0x00381800013a7983 */ /* 0x000f220000300800 */
[----:B------:R-:W1:Y:S01]  /*5b580*/  LDCU UR4, c[0x0][0x3b0] ;  /* 0x00007600ff0477ac */ /* 0x000e620008000800 */
[----:B------:R-:W-:Y:S02]  /*5b590*/  IADD3 R89, P2, PT, R13, R8, RZ ;  /* 0x000000080d597210 */ /* 0x000fe40007f5e0ff */
[----:B------:R-:W-:-:S03]  /*5b5a0*/  SHF.R.S32.HI R15, RZ, 0x1f, R13 ;  /* 0x0000001fff0f7819 */ /* 0x000fc6000001140d */
[----:B------:R-:W-:Y:S02]  /*5b5b0*/  STL [R1+0x2ad4], R89 ;  /* 0x002ad45901007387 */ /* 0x000fe40000100800 */
[----:B0-----:R-:W-:Y:S02]  /*5b5c0*/  IMAD.X R17, R15, 0x1, R10, P2 ;  /* 0x000000010f117824 */ /* 0x001fe400010e060a */
[----:B--2---:R0:W-:Y:S01]  /*5b5d0*/  STL [R1+0x1c8], R19 ;  /* 0x0001c81301007387 */ /* 0x0041e20000100800 */
[----:B------:R-:W-:Y:S01]  /*5b5e0*/  @P0 IMAD.MOV.U32 R16, RZ, RZ, R89 ;  /* 0x000000ffff100224 */ /* 0x000fe200078e0059 */
[----:B0-----:R-:W-:Y:S02]  /*5b5f0*/  IADD3 R19, P2, PT, R13, R9, RZ ;  /* 0x000000090d137210 */ /* 0x001fe40007f5e0ff */
[----:B------:R0:W-:Y:S03]  /*5b600*/  STL [R1+0x2ad0], R17 ;  /* 0x002ad01101007387 */ /* 0x0001e60000100800 */
[----:B------:R-:W-:Y:S01]  /*5b610*/  IMAD.X R13, R15, 0x1, R11, P2 ;  /* 0x000000010f0d7824 */ /* 0x000fe200010e060b */
[----:B---3--:R-:W-:-:S06]  /*5b620*/  PRMT R93, RZ, 0x7610, R93 ;  /* 0x00007610ff5d7816 */ /* 0x008fcc000000005d */
[----:B------:R0:W2:Y:S02]  /*5b630*/  @P0 LDG.E.U8 R93, desc[UR16][R16.64] ;  /* 0x00000010105d0981 */ /* 0x0000a4000c1e1100 */
[----:B0-----:R-:W-:Y:S02]  /*5b640*/  IMAD.MOV.U32 R17, RZ, RZ, R13 ;  /* 0x000000ffff117224 */ /* 0x001fe400078e000d */
[----:B------:R-:W-:-:S05]  /*5b650*/  @P5 IMAD.MOV.U32 R16, RZ, RZ, R19 ;  /* 0x000000ffff105224 */ /* 0x000fca00078e0013 */
[----:B------:R0:W3:Y:S04]  /*5b660*/  @P5 LDG.E.U8 R18, desc[UR16][R16.64] ;  /* 0x0000001010125981 */ /* 0x0000e8000c1e1100 */
[----:B------:R-:W-:Y:S04]  /*5b670*/  STL [R1+0x2adc], R19 ;  /* 0x002adc1301007387 */ /* 0x000fe80000100800 */
[----:B------:R-:W3:Y:S01]  /*5b680*/  LDL.LU R89, [R1+0x3814] ;  /* 0x0038140001597983 */ /* 0x000ee20000300800 */
[----:B------:R-:W-:Y:S01]  /*5b690*/  PRMT R15, RZ, 0x7610, R15 ;  /* 0x00007610ff0f7816 */ /* 0x000fe2000000000f */
[----:B0-----:R-:W-:-:S02]  /*5b6a0*/  @P0 IMAD.MOV.U32 R16, RZ, RZ, R59 ;  /* 0x000000ffff100224 */ /* 0x001fc400078e003b */
[----:B------:R-:W-:Y:S01]  /*5b6b0*/  @P0 IMAD.MOV.U32 R17, RZ, RZ, R66 ;  /* 0x000000ffff110224 */ /* 0x000fe200078e0042 */
[----:B----4-:R-:W-:-:S04]  /*5b6c0*/  PRMT R58, RZ, 0x7610, R58 ;  /* 0x00007610ff3a7816 */ /* 0x010fc8000000003a */
[----:B------:R0:W4:Y:S04]  /*5b6d0*/  @P0 LDG.E.U8 R15, desc[UR16][R16.64] ;  /* 0x00000010100f0981 */ /* 0x000128000c1e1100 */
[----:B--2---:R2:W-:Y:S04]  /*5b6e0*/  STL [R1+0x1c4], R93 ;  /* 0x0001c45d01007387 */ /* 0x0045e80000100800 */
[----:B--2---:R-:W2:Y:S04]  /*5b6f0*/  LDL.LU R93, [R1+0x3810] ;  /* 0x00381000015d7983 */ /* 0x004ea80000300800 */
[----:B------:R0:W-:Y:S02]  /*5b700*/  STL [R1+0x2ad8], R13 ;  /* 0x002ad80d01007387 */ /* 0x0001e40000100800 */
[----:B0-----:R-:W-:-:S02]  /*5b710*/  SEL R13, R12, R2, !P4 ;  /* 0x000000020c0d7207 */ /* 0x001fc40006000000 */
[----:B------:R-:W2:Y:S04]  /*5b720*/  LDL.LU R2, [R1+0x860] ;  /* 0x0008600001027983 */ /* 0x000ea80000300800 */
[----:B---3--:R0:W-:Y:S01]  /*5b730*/  STL [R1+0x1c0], R18 ;  /* 0x0001c01201007387 */ /* 0x0081e20000100800 */
[----:B-1----:R-:W-:-:S03]  /*5b740*/  IMAD R13, R13, UR4, RZ ;  /* 0x000000040d0d7c24 */ /* 0x002fc6000f8e02ff */
[----:B------:R-:W3:Y:S01]  /*5b750*/  LDL.LU R66, [R1+0x380c] ;  /* 0x00380c0001427983 */ /* 0x000ee20000300800 */
[----:B------:R-:W-:Y:S01]  /*5b760*/  PRMT R89, RZ, 0x7610, R89 ;  /* 0x00007610ff597816 */ /* 0x000fe20000000059 */
[----:B------:R-:W1:Y:S01]  /*5b770*/  LDCU UR4, c[0x0][0x3b0] ;  /* 0x00007600ff0477ac */ /* 0x000e620008000800 */
[----:B0-----:R-:W-:-:S05]  /*5b780*/  IADD3 R18, P2, PT, R21, R9, RZ ;  /* 0x0000000915127210 */ /* 0x001fca0007f5e0ff */
[----:B------:R-:W-:-:S05]  /*5b790*/  IMAD.X R19, R37, 0x1, R11, P2 ;  /* 0x0000000125137824 */ /* 0x000fca00010e060b */
[----:B------:R-:W3:Y:S01]  /*5b7a0*/  @P5 LDG.E.U8 R58, desc[UR16][R18.64] ;  /* 0x00000010123a5981 */ /* 0x000ee2000c1e1100 */
[----:B------:R-:W-:Y:S02]  /*5b7b0*/  SHF.R.S32.HI R16, RZ, 0x1f, R13 ;  /* 0x0000001fff107819 */ /* 0x000fe4000001140d */
[C---:B------:R-:W-:Y:S01]  /*5b7c0*/  IADD3 R17, P2, PT, R13.reuse, R8, RZ ;  /* 0x000000080d117210 */ /* 0x040fe20007f5e0ff */
[----:B------:R-:W-:Y:S04]  /*5b7d0*/  STL [R1+0x232c], R18 ;  /* 0x00232c1201007387 */ /* 0x000fe80000100800 */
[----:B----4-:R0:W-:Y:S04]  /*5b7e0*/  STL [R1+0x1e4], R15 ;  /* 0x0001e40f01007387 */ /* 0x0101e80000100800 */
[----:B------:R-:W-:Y:S04]  /*5b7f0*/  STL [R1+0x2328], R19 ;  /* 0x0023281301007387 */ /* 0x000fe80000100800 */
[----:B------:R-:W-:Y:S01]  /*5b800*/  STL [R1+0x2ae4], R17 ;  /* 0x002ae41101007387 */ /* 0x000fe20000100800 */
[----:B0-----:R-:W-:Y:S01]  /*5b810*/  SEL R15, R12, R62, !P4 ;  /* 0x0000003e0c0f7207 */ /* 0x001fe20006000000 */
[----:B------:R-:W-:Y:S01]  /*5b820*/  IMAD.X R62, R16, 0x1, R10, P2 ;  /* 0x00000001103e7824 */ /* 0x000fe200010e060a */
[----:B------:R-:W-:-:S04]  /*5b830*/  IADD3 R59, P2, PT, R13, R9, RZ ;  /* 0x000000090d3b7210 */ /* 0x000fc80007f5e0ff */
[----:B------:R-:W-:Y:S04]  /*5b840*/  STL [R1+0x2ae0], R62 ;  /* 0x002ae03e01007387 */ /* 0x000fe80000100800 */
[----:B------:R-:W-:Y:S01]  /*5b850*/  STL [R1+0x2aec], R59 ;  /* 0x002aec3b01007387 */ /* 0x000fe20000100800 */
[----:B--2---:R-:W-:-:S03]  /*5b860*/  PRMT R93, RZ, 0x7610, R93 ;  /* 0x00007610ff5d7816 */ /* 0x004fc6000000005d */
[----:B---3--:R0:W-:Y:S02]  /*5b870*/  STL [R1+0x1e0], R58 ;  /* 0x0001e03a01007387 */ /* 0x0081e40000100800 */
[----:B0-----:R-:W-:Y:S02]  /*5b880*/  IMAD.X R58, R16, 0x1, R11, P2 ;  /* 0x00000001103a7824 */ /* 0x001fe400010e060b */
[----:B------:R-:W-:-:S05]  /*5b890*/  IMAD.MOV.U32 R16, RZ, RZ, R62 ;  /* 0x000000ffff107224 */ /* 0x000fca00078e003e */
[----:B------:R-:W-:-:S04]  /*5b8a0*/  @P0 LOP3.LUT R17, R17, R16, RZ, 0x3c, !PT ;  /* 0x0000001011110212 */ /* 0x000fc800078e3cff */
[----:B------:R-:W-:-:S04]  /*5b8b0*/  @P0 LOP3.LUT R16, R17, R16, RZ, 0x3c, !PT ;  /* 0x0000001011100212 */ /* 0x000fc800078e3cff */
[----:B------:R-:W-:-:S05]  /*5b8c0*/  @P0 LOP3.LUT R17, R17, R16, RZ, 0x3c, !PT ;  /* 0x0000001011110212 */ /* 0x000fca00078e3cff */
[----:B------:R0:W2:Y:S04]  /*5b8d0*/  @P0 LDG.E.U8 R93, desc[UR16][R16.64] ;  /* 0x00000010105d0981 */ /* 0x0000a8000c1e1100 */
[----:B------:R-:W-:Y:S01]  /*5b8e0*/  STL [R1+0x2ae8], R58 ;  /* 0x002ae83a01007387 */ /* 0x000fe20000100800 */
[----:B------:R-:W-:Y:S01]  /*5b8f0*/  PRMT R66, RZ, 0x7610, R66 ;  /* 0x00007610ff427816 */ /* 0x000fe20000000042 */
[----:B------:R-:W-:Y:S01]  /*5b900*/  IMAD R15, R15, UR5, RZ ;  /* 0x000000050f0f7c24 */ /* 0x000fe2000f8e02ff */
[----:B------:R-:W-:Y:S02]  /*5b910*/  PRMT R19, RZ, 0x7610, R19 ;  /* 0x00007610ff137816 */ /* 0x000fe40000000013 */
[----:B------:R-:W-:Y:S01]  /*5b920*/  PRMT R18, RZ, 0x7610, R18 ;  /* 0x00007610ff127816 */ /* 0x000fe20000000012 */
[----:B------:R-:W3:Y:S01]  /*5b930*/  LDCU UR5, c[0x0][0x3b0] ;  /* 0x00007600ff0577ac */ /* 0x000ee20008000800 */
[----:B0-----:R-:W-:Y:S01]  /*5b940*/  @P5 IMAD.MOV.U32 R16, RZ, RZ, R59 ;  /* 0x000000ffff105224 */ /* 0x001fe200078e003b */
[----:B--2---:R0:W-:Y:S04]  /*5b950*/  STL [R1+0x1dc], R93 ;  /* 0x0001dc5d01007387 */ /* 0x0041e80000100800 */
[----:B0-----:R-:W2:Y:S01]  /*5b960*/  LDL.LU R93, [R1+0x3808] ;  /* 0x00380800015d7983 */ /* 0x001ea20000300800 */
[----:B------:R-:W-:Y:S01]  /*5b970*/  @P5 IMAD.MOV.U32 R17, RZ, RZ, R58 ;  /* 0x000000ffff115224 */ /* 0x000fe200078e003a */
[----:B------:R-:W-:-:S02]  /*5b980*/  SHF.R.S32.HI R13, RZ, 0x1f, R15 ;  /* 0x0000001fff0d7819 */ /* 0x000fc4000001140f */
[----:B------:R-:W-:Y:S01]  /*5b990*/  IADD3 R62, P2, PT, R15, R8, RZ ;  /* 0x000000080f3e7210 */ /* 0x000fe20007f5e0ff */
[----:B------:R-:W4:Y:S04]  /*5b9a0*/  LDL.LU R58, [R1+0x3804] ;  /* 0x00380400013a7983 */ /* 0x000f280000300800 */
[----:B------:R0:W3:Y:S04]  /*5b9b0*/  @P5 LDG.E.U8 R66, desc[UR16][R16.64] ;  /* 0x0000001010425981 */ /* 0x0000e8000c1e1100 */
[----:B------:R-:W3:Y:S01]  /*5b9c0*/  LDL.LU R59, [R1+0x3800] ;  /* 0x00380000013b7983 */ /* 0x000ee20000300800 */
[----:B0-----:R-:W-:-:S02]  /*5b9d0*/  IMAD.X R17, R13, 0x1, R10, P2 ;  /* 0x000000010d117824 */ /* 0x001fc400010e060a */
[----:B------:R-:W-:Y:S01]  /*5b9e0*/  @P0 IMAD.MOV.U32 R16, RZ, RZ, R62 ;  /* 0x000000ffff100224 */ /* 0x000fe200078e003e */
[----:B--2---:R-:W-:-:S06]  /*5b9f0*/  PRMT R93, RZ, 0x7610, R93 ;  /* 0x00007610ff5d7816 */ /* 0x004fcc000000005d */
[----:B------:R0:W2:Y:S04]  /*5ba00*/  @P0 LDG.E.U8 R93, desc[UR16][R16.64] ;  /* 0x00000010105d0981 */ /* 0x0000a8000c1e1100 */
[----:B------:R-:W-:Y:S04]  /*5ba10*/  STL [R1+0x2af4], R62 ;  /* 0x002af43e01007387 */ /* 0x000fe80000100800 */
[----:B---3--:R3:W-:Y:S04]  /*5ba20*/  STL [R1+0x1d8], R66 ;  /* 0x0001d84201007387 */ /* 0x0087e80000100800 */
[----:B------:R0:W-:Y:S01]  /*5ba30*/  STL [R1+0x2af0], R17 ;  /* 0x002af01101007387 */ /* 0x0001e20000100800 */
[----:B---3--:R-:W-:-:S02]  /*5ba40*/  IADD3 R66, P2, PT, R15, R9, RZ ;  /* 0x000000090f427210 */ /* 0x008fc40007f5e0ff */
[----:B------:R-:W-:-:S03]  /*5ba50*/  SEL R15, R12, R2, !P4 ;  /* 0x000000020c0f7207 */ /* 0x000fc60006000000 */
[----:B------:R-:W-:Y:S01]  /*5ba60*/  IMAD.X R2, R13, 0x1, R11, P2 ;  /* 0x000000010d027824 */ /* 0x000fe200010e060b */
[----:B------:R-:W-:Y:S04]  /*5ba70*/  STL [R1+0x2afc], R66 ;  /* 0x002afc4201007387 */ /* 0x000fe80000100800 */
[----:B------:R-:W3:Y:S01]  /*5ba80*/  LDL.LU R62, [R1+0x37fc] ;  /* 0x0037fc00013e7983 */ /* 0x000ee20000300800 */
[----:B0-----:R-:W-:Y:S02]  /*5ba90*/  @P5 IMAD.MOV.U32 R16, RZ, RZ, R66 ;  /* 0x000000ffff105224 */ /* 0x001fe400078e0042 */
[----:B------:R-:W-:Y:S01]  /*5baa0*/  @P5 IMAD.MOV.U32 R17, RZ, RZ, R2 ;  /* 0x000000ffff115224 */ /* 0x000fe200078e0002 */
[----:B------:R0:W-:Y:S01]  /*5bab0*/  STL [R1+0x2af8], R2 ;  /* 0x002af80201007387 */ /* 0x0001e20000100800 */
[----:B------:R-:W-:-:S03]  /*5bac0*/  PRMT R59, RZ, 0x7610, R59 ;  /* 0x00007610ff3b7816 */ /* 0x000fc6000000003b */
[----:B------:R0:W3:Y:S04]  /*5bad0*/  @P5 LDG.E.U8 R89, desc[UR16][R16.64] ;  /* 0x0000001010595981 */ /* 0x0000e8000c1e1100 */
[----:B--2---:R2:W-:Y:S04]  /*5bae0*/  STL [R1+0x1a4], R93 ;  /* 0x0001a45d01007387 */ /* 0x0045e80000100800 */
[----:B0-----:R-:W4:Y:S04]  /*5baf0*/  LDL.LU R2, [R1+0x37f8] ;  /* 0x0037f80001027983 */ /* 0x001f280000300800 */
[----:B------:R-:W4:Y:S01]  /*5bb00*/  LDL.LU R66, [R1+0x37f4] ;  /* 0x0037f40001427983 */ /* 0x000f220000300800 */
[----:B--2---:R-:W-:-:S05]  /*5bb10*/  IADD3 R93, P2, PT, R22, R8, RZ ;  /* 0x00000008165d7210 */ /* 0x004fca0007f5e0ff */
[----:B------:R-:W-:Y:S02]  /*5bb20*/  IMAD.X R17, R39, 0x1, R10, P2 ;  /* 0x0000000127117824 */ /* 0x000fe400010e060a */
[----:B------:R-:W-:-:S05]  /*5bb30*/  @P0 IMAD.MOV.U32 R16, RZ, RZ, R93 ;  /* 0x000000ffff100224 */ /* 0x000fca00078e005d */
[----:B------:R0:W2:Y:S01]  /*5bb40*/  @P0 LDG.E.U8 R59, desc[UR16][R16.64] ;  /* 0x00000010103b0981 */ /* 0x0000a2000c1e1100 */
[----:B-1----:R-:W-:-:S03]  /*5bb50*/  IMAD R13, R15, UR4, RZ ;  /* 0x000000040f0d7c24 */ /* 0x002fc6000f8e02ff */
[----:B------:R-:W-:Y:S04]  /*5bb60*/  STL [R1+0x22f4], R93 ;  /* 0x0022f45d01007387 */ /* 0x000fe80000100800 */
[----:B---3--:R1:W-:Y:S04]  /*5bb70*/  STL [R1+0x1a0], R89 ;  /* 0x0001a05901007387 */ /* 0x0083e80000100800 */
[----:B------:R3:W-:Y:S01]  /*5bb80*/  STL [R1+0x22f0], R17 ;  /* 0x0022f01101007387 */ /* 0x0007e20000100800 */
[----:B------:R-:W-:Y:S02]  /*5bb90*/  PRMT R62, RZ, 0x7610, R62 ;  /* 0x00007610ff3e7816 */ /* 0x000fe4000000003e */
[----:B------:R-:W-:Y:S01]  /*5bba0*/  SHF.R.S32.HI R15, RZ, 0x1f, R13 ;  /* 0x0000001fff0f7819 */ /* 0x000fe2000001140d */
[----:B------:R-:W2:Y:S01]  /*5bbb0*/  LDCU UR4, c[0x0][0x3b0] ;  /* 0x00007600ff0477ac */ /* 0x000ea20008000800 */
[----:B-1----:R-:W-:Y:S01]  /*5bbc0*/  IADD3 R89, P2, PT, R13, R8, RZ ;  /* 0x000000080d597210 */ /* 0x002fe20007f5e0ff */
[----:B0-----:R-:W-:-:S02]  /*5bbd0*/  @P5 IMAD.MOV.U32 R16, RZ, RZ, R82 ;  /* 0x000000ffff105224 */ /* 0x001fc400078e0052 */
[----:B---3--:R-:W-:Y:S02]  /*5bbe0*/  @P5 IMAD.MOV.U32 R17, RZ, RZ, R56 ;  /* 0x000000ffff115224 */ /* 0x008fe400078e0038 */
[----:B------:R-:W-:Y:S01]  /*5bbf0*/  STL [R1+0x2b04], R89 ;  /* 0x002b045901007387 */ /* 0x000fe20000100800 */
[----:B----4-:R-:W-:Y:S02]  /*5bc00*/  PRMT R2, RZ, 0x7610, R2 ;  /* 0x00007610ff027816 */ /* 0x010fe40000000002 */
[----:B------:R-:W-:-:S04]  /*5bc10*/  PRMT R66, RZ, 0x7610, R66 ;  /* 0x00007610ff427816 */ /* 0x000fc80000000042 */
[----:B------:R0:W3:Y:S04]  /*5bc20*/  @P5 LDG.E.U8 R2, desc[UR16][R16.64] ;  /* 0x0000001010025981 */ /* 0x0000e8000c1e1100 */
[----:B--2---:R1:W-:Y:S01]  /*5bc30*/  STL [R1+0x19c], R59 ;  /* 0x00019c3b01007387 */ /* 0x0043e20000100800 */
[----:B0-----:R-:W-:Y:S02]  /*5bc40*/  @P0 IMAD.MOV.U32 R16, RZ, RZ, R89 ;  /* 0x000000ffff100224 */ /* 0x001fe400078e0059 */
[----:B-1----:R-:W-:-:S04]  /*5bc50*/  IMAD.X R59, R15, 0x1, R10, P2 ;  /* 0x000000010f3b7824 */ /* 0x002fc800010e060a */
[----:B------:R-:W-:-:S05]  /*5bc60*/  @P0 IMAD.MOV.U32 R17, RZ, RZ, R59 ;  /* 0x000000ffff110224 */ /* 0x000fca00078e003b */
[----:B------:R-:W2:Y:S01]  /*5bc70*/  @P0 LDG.E.U8 R66, desc[UR16][R16.64] ;  /* 0x0000001010420981 */ /* 0x000ea2000c1e1100 */
[----:B------:R-:W-:-:S03]  /*5bc80*/  IADD3 R93, P2, PT, R13, R9, RZ ;  /* 0x000000090d5d7210 */ /* 0x000fc60007f5e0ff */
[----:B------:R-:W4:Y:S04]  /*5bc90*/  LDL.LU R13, [R1+0x87c] ;  /* 0x00087c00010d7983 */ /* 0x000f280000300800 */
[----:B------:R-:W4:Y:S04]  /*5bca0*/  LDL.LU R56, [R1+0x37f0] ;  /* 0x0037f00001387983 */ /* 0x000f280000300800 */
[----:B------:R-:W-:Y:S04]  /*5bcb0*/  STL [R1+0x2b00], R59 ;  /* 0x002b003b01007387 */ /* 0x000fe80000100800 */
[----:B---3--:R0:W-:Y:S04]  /*5bcc0*/  STL [R1+0x198], R2 ;  /* 0x0001980201007387 */ /* 0x0081e80000100800 */
[----:B0-----:R-:W3:Y:S04]  /*5bcd0*/  LDL.LU R2, [R1+0x880] ;  /* 0x0008800001027983 */ /* 0x001ee80000300800 */
[----:B------:R-:W-:Y:S04]  /*5bce0*/  STL [R1+0x2b0c], R93 ;  /* 0x002b0c5d01007387 */ /* 0x000fe80000100800 */
[----:B------:R-:W3:Y:S04]  /*5bcf0*/  LDL.LU R59, [R1+0x37ec] ;  /* 0x0037ec00013b7983 */ /* 0x000ee80000300800 */
[----:B------:R-:W3:Y:S04]  /*5bd00*/  LDL.LU R89, [R1+0x37e8] ;  /* 0x0037e80001597983 */ /* 0x000ee80000300800 */
[----:B--2---:R0:W-:Y:S04]  /*5bd10*/  STL [R1+0x184], R66 ;  /* 0x0001844201007387 */ /* 0x0041e80000100800 */
[----:B0-----:R-:W2:Y:S01]  /*5bd20*/  LDL.LU R66, [R1+0x37e4] ;  /* 0x0037e40001427983 */ /* 0x001ea20000300800 */
[----:B------:R-:W-:-:S02]  /*5bd30*/  IMAD.X R82, R15, 0x1, R11, P2 ;  /* 0x000000010f527824 */ /* 0x000fc400010e060b */
[----:B------:R-:W-:Y:S01]  /*5bd40*/  @P5 IMAD.MOV.U32 R16, RZ, RZ, R93 ;  /* 0x000000ffff105224 */ /* 0x000fe200078e005d */
[----:B------:R-:W-:Y:S01]  /*5bd50*/  IADD3 R15, P2, PT, R23, R8, RZ ;  /* 0x00000008170f7210 */ /* 0x000fe20007f5e0ff */
[----:B------:R-:W-:-:S05]  /*5bd60*/  @P5 IMAD.MOV.U32 R17, RZ, RZ, R82 ;  /* 0x000000ffff115224 */ /* 0x000fca00078e0052 */
[----:B------:R0:W3:Y:S04]  /*5bd70*/  @P5 LDG.E.U8 R62, desc[UR16][R16.64] ;  /* 0x00000010103e5981 */ /* 0x0000e8000c1e1100 */
[----:B------:R1:W-:Y:S01]  /*5bd80*/  STL [R1+0x2b08], R82 ;  /* 0x002b085201007387 */ /* 0x0003e20000100800 */
[----:B0-----:R-:W-:Y:S02]  /*5bd90*/  IMAD.MOV.U32 R17, RZ, RZ, R15 ;  /* 0x000000ffff117224 */ /* 0x001fe400078e000f */
[----:B------:R-:W-:Y:S01]  /*5bda0*/  IMAD.X R16, R41, 0x1, R10, P2 ;  /* 0x0000000129107824 */ /* 0x000fe200010e060a */
[----:B-1----:R-:W4:Y:S04]  /*5bdb0*/  LDL.LU R82, [R1+0x37e0] ;  /* 0x0037e00001527983 */ /* 0x002f280000300800 */
[----:B------:R-:W-:Y:S04]  /*5bdc0*/  STL [R1+0x22d4], R15 ;  /* 0x0022d40f01007387 */ /* 0x000fe80000100800 */
[----:B------:R-:W4:Y:S01]  /*5bdd0*/  LDL.LU R93, [R1+0x8a0] ;  /* 0x0008a000015d7983 */ /* 0x000f220000300800 */
[----:B------:R-:W-:-:S03]  /*5bde0*/  @P0 LOP3.LUT R17, R17, R16, RZ, 0x3c, !PT ;  /* 0x0000001011110212 */ /* 0x000fc600078e3cff */
[----:B------:R0:W-:Y:S02]  /*5bdf0*/  STL [R1+0x22d0], R16 ;  /* 0x0022d01001007387 */ /* 0x0001e40000100800 */
[----:B0-----:R-:W-:-:S04]  /*5be00*/  @P0 LOP3.LUT R16, R17, R16, RZ, 0x3c, !PT ;  /* 0x0000001011100212 */ /* 0x001fc800078e3cff */
[----:B------:R-:W-:Y:S02]  /*5be10*/  @P0 LOP3.LUT R17, R17, R16, RZ, 0x3c, !PT ;  /* 0x0000001011110212 */ /* 0x000fe400078e3cff */
[----:B--2---:R-:W-:-:S06]  /*5be20*/  PRMT R66, RZ, 0x7610, R66 ;  /* 0x00007610ff427816 */ /* 0x004fcc0000000042 */
[----:B------:R0:W2:Y:S04]  /*5be30*/  @P0 LDG.E.U8 R66, desc[UR16][R16.64] ;  /* 0x0000001010420981 */ /* 0x0000a8000c1e1100 */
[----:B---3--:R-:W-:Y:S01]  /*5be40*/  STL [R1+0x180], R62 ;  /* 0x0001803e01007387 */ /* 0x008fe20000100800 */
[----:B0-----:R-:W-:Y:S02]  /*5be50*/  @P5 IMAD.MOV.U32 R16, RZ, RZ, R92 ;  /* 0x000000ffff105224 */ /* 0x001fe400078e005c */
[----:B------:R-:W-:-:S05]  /*5be60*/  @P5 IMAD.MOV.U32 R17, RZ, RZ, R70 ;  /* 0x000000ffff115224 */ /* 0x000fca00078e0046 */
[----:B------:R0:W3:Y:S01]  /*5be70*/  @P5 LDG.E.U8 R19, desc[UR16][R16.64] ;  /* 0x0000001010135981 */ /* 0x0000e2000c1e1100 */
[----:B----4-:R-:W-:-:S03]  /*5be80*/  SEL R13, R12, R13, !P4 ;  /* 0x0000000d0c0d7207 */ /* 0x010fc60006000000 */
[----:B--2---:R1:W-:Y:S04]  /*5be90*/  STL [R1+0x194], R66 ;  /* 0x0001944201007387 */ /* 0x0043e80000100800 */
[----:B-1----:R-:W2:Y:S01]  /*5bea0*/  LDL.LU R66, [R1+0x37dc] ;  /* 0x0037dc0001427983 */ /* 0x002ea20000300800 */
        /* <DEDUP_REMOVED lines=8> */
[----:B---3--:R0:W-:Y:S01]  /*5bf30*/  STL [R1+0x190], R19 ;  /* 0x0001901301007387 */ /* 0x0081e20000100800 */
[----:B------:R-:W-:Y:S01]  /*5bf40*/  @P0 IMAD.MOV.U32 R16, RZ, RZ, R62 ;  /* 0x000000ffff100224 */ /* 0x000fe200078e003e */
[----:B0-----:R-:W-:Y:S02]  /*5bf50*/  IADD3 R19, P2, PT, R13, R9, RZ ;  /* 0x000000090d137210 */ /* 0x001fe40007f5e0ff */
[----:B------:R0:W-:Y:S03]  /*5bf60*/  STL [R1+0x2b10], R17 ;  /* 0x002b101101007387 */ /* 0x0001e60000100800 */
[----:B------:R-:W-:Y:S01]  /*5bf70*/  IMAD.X R13, R15, 0x1, R11, P2 ;  /* 0x000000010f0d7824 */ /* 0x000fe200010e060b */
[----:B------:R-:W-:Y:S04]  /*5bf80*/  STL [R1+0x2b1c], R19 ;  /* 0x002b1c1301007387 */ /* 0x000fe80000100800 */
[----:B------:R-:W3:Y:S01]  /*5bf90*/  LDL.LU R62, [R1+0x37d0] ;  /* 0x0037d000013e7983 */ /* 0x000ee20000300800 */
[----:B--2---:R-:W-:-:S06]  /*5bfa0*/  PRMT R66, RZ, 0x7610, R66 ;  /* 0x00007610ff427816 */ /* 0x004fcc0000000042 */
[----:B------:R0:W2:Y:S02]  /*5bfb0*/  @P0 LDG.E.U8 R66, desc[UR16][R16.64] ;  /* 0x0000001010420981 */ /* 0x0000a4000c1e1100 */
[----:B0-----:R-:W-:Y:S02]  /*5bfc0*/  IMAD.MOV.U32 R17, RZ, RZ, R13 ;  /* 0x000000ffff117224 */ /* 0x001fe400078e000d */
[----:B------:R-:W-:-:S05]  /*5bfd0*/  @P5 IMAD.MOV.U32 R16, RZ, RZ, R19 ;  /* 0x000000ffff105224 */ /* 0x000fca00078e0013 */
[----:B------:R0:W4:Y:S01]  /*5bfe0*/  @P5 LDG.E.U8 R18, desc[UR16][R16.64] ;  /* 0x0000001010125981 */ /* 0x000122000c1e1100 */
[----:B------:R-:W-:Y:S02]  /*5bff0*/  PRMT R15, RZ, 0x7610, R15 ;  /* 0x00007610ff0f7816 */ /* 0x000fe4000000000f */
[----:B---3--:R-:W-:Y:S01]  /*5c000*/  PRMT R62, RZ, 0x7610, R62 ;  /* 0x00007610ff3e7816 */ /* 0x008fe2000000003e */
[----:B0-----:R-:W-:Y:S02]  /*5c010*/  @P0 IMAD.MOV.U32 R16, RZ, RZ, R84 ;  /* 0x000000ffff100224 */ /* 0x001fe400078e0054 */
[----:B------:R-:W-:-:S05]  /*5c020*/  @P0 IMAD.MOV.U32 R17, RZ, RZ, R85 ;  /* 0x000000ffff110224 */ /* 0x000fca00078e0055 */
[----:B------:R0:W3:Y:S04]  /*5c030*/  @P0 LDG.E.U8 R15, desc[UR16][R16.64] ;  /* 0x00000010100f0981 */ /* 0x0000e8000c1e1100 */
[----:B--2---:R2:W-:Y:S04]  /*5c040*/  STL [R1+0x18c], R66 ;  /* 0x00018c4201007387 */ /* 0x0045e80000100800 */
[----:B--2---:R-:W2:Y:S04]  /*5c050*/  LDL.LU R66, [R1+0x37cc] ;  /* 0x0037cc0001427983 */ /* 0x004ea80000300800 */
[----:B------:R0:W-:Y:S02]  /*5c060*/  STL [R1+0x2b18], R13 ;  /* 0x002b180d01007387 */ /* 0x0001e40000100800 */
[----:B0-----:R-:W-:-:S02]  /*5c070*/  SEL R13, R12, R2, !P4 ;  /* 0x000000020c0d7207 */ /* 0x001fc40006000000 */
[----:B------:R-:W2:Y:S04]  /*5c080*/  LDL.LU R2, [R1+0x8e8] ;  /* 0x0008e80001027983 */ /* 0x000ea80000300800 */
[----:B----4-:R0:W-:Y:S01]  /*5c090*/  STL [R1+0x188], R18 ;  /* 0x0001881201007387 */ /* 0x0101e20000100800 */
[----:B-1----:R-:W-:-:S03]  /*5c0a0*/  IMAD R13, R13, UR4, RZ ;  /* 0x000000040d0d7c24 */ /* 0x002fc6000f8e02ff */
[----:B------:R-:W4:Y:S01]  /*5c0b0*/  LDL.LU R85, [R1+0x37c8] ;  /* 0x0037c80001557983 */ /* 0x000f220000300800 */
[----:B------:R-:W-:Y:S02]  /*5c0c0*/  PRMT R92, RZ, 0x7610, R92 ;  /* 0x00007610ff5c7816 */ /* 0x000fe4000000005c */
[----:B------:R-:W-:Y:S01]  /*5c0d0*/  PRMT R20, RZ, 0x7610, R20 ;  /* 0x00007610ff147816 */ /* 0x000fe20000000014 */
[----:B------:R-:W1:Y:S01]  /*5c0e0*/  LDCU UR4, c[0x0][0x3b0] ;  /* 0x00007600ff0477ac */ /* 0x000e620008000800 */
[----:B0-----:R-:W-:-:S05]  /*5c0f0*/  IADD3 R18, P2, PT, R24, R9, RZ ;  /* 0x0000000918127210 */ /* 0x001fca0007f5e0ff */
[----:B------:R-:W-:-:S05]  /*5c100*/  IMAD.X R19, R42, 0x1, R11, P2 ;  /* 0x000000012a137824 */ /* 0x000fca00010e060b */
[----:B------:R-:W4:Y:S01]  /*5c110*/  @P5 LDG.E.U8 R62, desc[UR16][R18.64] ;  /* 0x00000010123e5981 */ /* 0x000f22000c1e1100 */
[----:B------:R-:W-:-:S03]  /*5c120*/  IADD3 R17, P2, PT, R13, R8, RZ ;  /* 0x000000080d117210 */ /* 0x000fc60007f5e0ff */
[----:B------:R-:W-:Y:S01]  /*5c130*/  STL [R1+0x22ac], R18 ;  /* 0x0022ac1201007387 */ /* 0x000fe20000100800 */
[----:B------:R-:W-:-:S03]  /*5c140*/  SHF.R.S32.HI R16, RZ, 0x1f, R13 ;  /* 0x0000001fff107819 */ /* 0x000fc6000001140d */
[----:B---3--:R0:W-:Y:S04]  /*5c150*/  STL [R1+0x1b4], R15 ;  /* 0x0001b40f01007387 */ /* 0x0081e80000100800 */
[----:B------:R-:W-:Y:S04]  /*5c160*/  STL [R1+0x22a8], R19 ;  /* 0x0022a81301007387 */ /* 0x000fe80000100800 */
[----:B------:R-:W-:Y:S01]  /*5c170*/  STL [R1+0x2b24], R17 ;  /* 0x002b241101007387 */ /* 0x000fe20000100800 */
[----:B0-----:R-:W-:Y:S02]  /*5c180*/  SEL R15, R12, R93, !P4 ;  /* 0x0000005d0c0f7207 */ /* 0x001fe40006000000 */
[----:B--2---:R-:W-:Y:S01]  /*5c190*/  PRMT R66, RZ, 0x7610, R66 ;  /* 0x00007610ff427816 */ /* 0x004fe20000000042 */
[----:B----4-:R0:W-:Y:S02]  /*5c1a0*/  STL [R1+0x1b0], R62 ;  /* 0x0001b03e01007387 */ /* 0x0101e40000100800 */
[----:B0-----:R-:W-:Y:S01]  /*5c1b0*/  IMAD.X R62, R16, 0x1, R10, P2 ;  /* 0x00000001103e7824 */ /* 0x001fe200010e060a */
[----:B------:R-:W-:-:S05]  /*5c1c0*/  IADD3 R93, P2, PT, R13, R9, RZ ;  /* 0x000000090d5d7210 */ /* 0x000fca0007f5e0ff */
[----:B------:R-:W-:Y:S02]  /*5c1d0*/  IMAD.X R84, R16, 0x1, R11, P2 ;  /* 0x0000000110547824 */ /* 0x000fe400010e060b */
[----:B------:R-:W-:-:S05]  /*5c1e0*/  IMAD.MOV.U32 R16, RZ, RZ, R62 ;  /* 0x000000ffff107224 */ /* 0x000fca00078e003e */
[----:B------:R-:W-:-:S04]  /*5c1f0*/  @P0 LOP3.LUT R17, R17, R16, RZ, 0x3c, !PT ;  /* 0x0000001011110212 */ /* 0x000fc800078e3cff */
[----:B------:R-:W-:-:S04]  /*5c200*/  @P0 LOP3.LUT R16, R17, R16, RZ, 0x3c, !PT ;  /* 0x0000001011100212 */ /* 0x000fc800078e3cff */
[----:B------:R-:W-:-:S05]  /*5c210*/  @P0 LOP3.LUT R17, R17, R16, RZ, 0x3c, !PT ;  /* 0x0000001011110212 */ /* 0x000fca00078e3cff */
[----:B------:R0:W2:Y:S01]  /*5c220*/  @P0 LDG.E.U8 R66, desc[UR16][R16.64] ;  /* 0x0000001010420981 */ /* 0x0000a2000c1e1100 */
[----:B------:R-:W-:Y:S01]  /*5c230*/  PRMT R85, RZ, 0x7610, R85 ;  /* 0x00007610ff557816 */ /* 0x000fe20000000055 */
[----:B0-----:R-:W-:Y:S02]  /*5c240*/  @P5 IMAD.MOV.U32 R16, RZ, RZ, R93 ;  /* 0x000000ffff105224 */ /* 0x001fe400078e005d */
[----:B------:R-:W-:-:S05]  /*5c250*/  @P5 IMAD.MOV.U32 R17, RZ, RZ, R84 ;  /* 0x000000ffff115224 */ /* 0x000fca00078e0054 */
[----:B------:R0:W3:Y:S04]  /*5c260*/  @P5 LDG.E.U8 R85, desc[UR16][R16.64] ;  /* 0x0000001010555981 */ /* 0x0000e8000c1e1100 */
[----:B------:R-:W-:Y:S04]  /*5c270*/  STL [R1+0x2b20], R62 ;  /* 0x002b203e01007387 */ /* 0x000fe80000100800 */
[----:B------:R-:W-:Y:S04]  /*5c280*/  STL [R1+0x2b2c], R93 ;  /* 0x002b2c5d01007387 */ /* 0x000fe80000100800 */
[----:B------:R-:W-:Y:S01]  /*5c290*/  STL [R1+0x2b28], R84 ;  /* 0x002b285401007387 */ /* 0x000fe20000100800 */
[----:B------:R-:W-:Y:S01]  /*5c2a0*/  IMAD R15, R15, UR5, RZ ;  /* 0x000000050f0f7c24 */ /* 0x000fe2000f8e02ff */
[----:B------:R-:W-:-:S02]  /*5c2b0*/  PRMT R19, RZ, 0x7610, R19 ;  /* 0x00007610ff137816 */ /* 0x000fc40000000013 */
[----:B------:R-:W-:Y:S01]  /*5c2c0*/  PRMT R18, RZ, 0x7610, R18 ;  /* 0x00007610ff127816 */ /* 0x000fe20000000012 */
[----:B------:R-:W4:Y:S01]  /*5c2d0*/  LDCU UR5, c[0x0][0x3b0] ;  /* 0x00007600ff0577ac */ /* 0x000f220008000800 */
[----:B--2---:R2:W-:Y:S04]  /*5c2e0*/  STL [R1+0x1ac], R66 ;  /* 0x0001ac4201007387 */ /* 0x0045e80000100800 */
[----:B--2---:R-:W2:Y:S01]  /*5c2f0*/  LDL.LU R66, [R1+0x37c4] ;  /* 0x0037c40001427983 */ /* 0x004ea20000300800 */
[----:B------:R-:W-:Y:S02]  /*5c300*/  SHF.R.S32.HI R13, RZ, 0x1f, R15 ;  /* 0x0000001fff0d7819 */ /* 0x000fe4000001140f */
[----:B------:R-:W-:Y:S01]  /*5c310*/  IADD3 R62, P2, PT, R15, R8, RZ ;  /* 0x000000080f3e7210 */ /* 0x000fe20007f5e0ff */
[----:B------:R-:W4:Y:S04]  /*5c320*/  LDL.LU R84, [R1+0x37c0] ;  /* 0x0037c00001547983 */ /* 0x000f280000300800 */
[----:B------:R-:W4:Y:S04]  /*5c330*/  LDL.LU R93, [R1+0x37bc] ;  /* 0x0037bc00015d7983 */ /* 0x000f280000300800 */
[----:B------:R-:W-:Y:S01]  /*5c340*/  STL [R1+0x2b34], R62 ;  /* 0x002b343e01007387 */ /* 0x000fe20000100800 */
[----:B0-----:R-:W-:-:S02]  /*5c350*/  IMAD.X R17, R13, 0x1, R10, P2 ;  /* 0x000000010d117824 */ /* 0x001fc400010e060a */
[----:B------:R-:W-:Y:S01]  /*5c360*/  @P0 IMAD.MOV.U32 R16, RZ, RZ, R62 ;  /* 0x000000ffff100224 */ /* 0x000fe200078e003e */
[----:B---3--:R0:W-:Y:S04]  /*5c370*/  STL [R1+0x1a8], R85 ;  /* 0x0001a85501007387 */ /* 0x0081e80000100800 */
[----:B------:R3:W-:Y:S04]  /*5c380*/  STL [R1+0x2b30], R17 ;  /* 0x002b301101007387 */ /* 0x0007e80000100800 */
[----:B------:R1:W4:Y:S01]  /*5c390*/  @P0 LDG.E.U8 R92, desc[UR16][R16.64] ;  /* 0x00000010105c0981 */ /* 0x000322000c1e1100 */
[----:B0-----:R-:W-:-:S05]  /*5c3a0*/  IADD3 R85, P2, PT, R15, R9, RZ ;  /* 0x000000090f557210 */ /* 0x001fca0007f5e0ff */
[----:B------:R-:W-:Y:S04]  /*5c3b0*/  STL [R1+0x2b3c], R85 ;  /* 0x002b3c5501007387 */ /* 0x000fe80000100800 */
[----:B------:R-:W4:Y:S01]  /*5c3c0*/  LDL.LU R62, [R1+0x37b8] ;  /* 0x0037b800013e7983 */ /* 0x000f220000300800 */
[----:B------:R-:W-:Y:S01]  /*5c3d0*/  SEL R15, R12, R2, !P4 ;  /* 0x000000020c0f7207 */ /* 0x000fe20006000000 */
[----:B------:R-:W-:Y:S02]  /*5c3e0*/  IMAD.X R2, R13, 0x1, R11, P2 ;  /* 0x000000010d027824 */ /* 0x000fe400010e060b */
[----:B-1----:R-:W-:Y:S02]  /*5c3f0*/  @P5 IMAD.MOV.U32 R16, RZ, RZ, R85 ;  /* 0x000000ffff105224 */ /* 0x002fe400078e0055 */
[----:B---3--:R-:W-:Y:S01]  /*5c400*/  @P5 IMAD.MOV.U32 R17, RZ, RZ, R2 ;  /* 0x000000ffff115224 */ /* 0x008fe200078e0002 */
[----:B--2---:R-:W-:-:S06]  /*5c410*/  PRMT R66, RZ, 0x7610, R66 ;  /* 0x00007610ff427816 */ /* 0x004fcc0000000042 */
[----:B------:R0:W2:Y:S04]  /*5c420*/  @P5 LDG.E.U8 R66, desc[UR16][R16.64] ;  /* 0x0000001010425981 */ /* 0x0000a8000c1e1100 */
[----:B------:R1:W-:Y:S04]  /*5c430*/  STL [R1+0x2b38], R2 ;  /* 0x002b380201007387 */ /* 0x0003e80000100800 */
[----:B----4-:R3:W-:Y:S04]  /*5c440*/  STL [R1+0x16c], R92 ;  /* 0x00016c5c01007387 */ /* 0x0107e80000100800 */
[----:B-1----:R-:W4:Y:S04]  /*5c450*/  LDL.LU R2, [R1+0x37b4] ;  /* 0x0037b40001027983 */ /* 0x002f280000300800 */
[----:B------:R-:W4:Y:S01]  /*5c460*/  LDL.LU R85, [R1+0x37b0] ;  /* 0x0037b00001557983 */ /* 0x000f220000300800 */
[----:B---3--:R-:W-:-:S02]  /*5c470*/  IADD3 R92, P2, PT, R25, R8, RZ ;  /* 0x00000008195c7210 */ /* 0x008fc40007f5e0ff */
[----:B------:R-:W-:-:S03]  /*5c480*/  PRMT R62, RZ, 0x7610, R62 ;  /* 0x00007610ff3e7816 */ /* 0x000fc6000000003e */
[----:B0-----:R-:W-:Y:S02]  /*5c490*/  IMAD.X R17, R43, 0x1, R10, P2 ;  /* 0x000000012b117824 */ /* 0x001fe400010e060a */
[----:B------:R-:W-:-:S05]  /*5c4a0*/  @P0 IMAD.MOV.U32 R16, RZ, RZ, R92 ;  /* 0x000000ffff100224 */ /* 0x000fca00078e005c */
[----:B------:R0:W3:Y:S04]  /*5c4b0*/  @P0 LDG.E.U8 R62, desc[UR16][R16.64] ;  /* 0x00000010103e0981 */ /* 0x0000e8000c1e1100 */
[----:B------:R-:W-:Y:S01]  /*5c4c0*/  STL [R1+0x2274], R92 ;  /* 0x0022745c01007387 */ /* 0x000fe20000100800 */
[----:B0-----:R-:W-:-:S03]  /*5c4d0*/  @P5 IMAD.MOV.U32 R16, RZ, RZ, R14 ;  /* 0x000000ffff105224 */ /* 0x001fc600078e000e */
[----:B--2---:R-:W-:Y:S04]  /*5c4e0*/  STL [R1+0x168], R66 ;  /* 0x0001684201007387 */ /* 0x004fe80000100800 */
[----:B------:R0:W-:Y:S02]  /*5c4f0*/  STL [R1+0x2270], R17 ;  /* 0x0022701101007387 */ /* 0x0001e40000100800 */
[----:B0-----:R-:W-:-:S05]  /*5c500*/  @P5 IMAD.MOV.U32 R17, RZ, RZ, R5 ;  /* 0x000000ffff115224 */ /* 0x001fca00078e0005 */
[----:B------:R0:W2:Y:S01]  /*5c510*/  @P5 LDG.E.U8 R20, desc[UR16][R16.64] ;  /* 0x0000001010145981 */ /* 0x0000a2000c1e1100 */
[----:B------:R-:W-:Y:S01]  /*5c520*/  IMAD R13, R15, UR4, RZ ;  /* 0x000000040f0d7c24 */ /* 0x000fe2000f8e02ff */
[----:B----4-:R-:W-:Y:S02]  /*5c530*/  PRMT R2, RZ, 0x7610, R2 ;  /* 0x00007610ff027816 */ /* 0x010fe40000000002 */
[----:B------:R-:W-:Y:S01]  /*5c540*/  PRMT R85, RZ, 0x7610, R85 ;  /* 0x00007610ff557816 */ /* 0x000fe20000000055 */
[----:B------:R-:W1:Y:S01]  /*5c550*/  LDCU UR4, c[0x0][0x3b0] ;  /* 0x00007600ff0477ac */ /* 0x000e620008000800 */
[----:B------:R-:W-:Y:S02]  /*5c560*/  SHF.R.S32.HI R15, RZ, 0x1f, R13 ;  /* 0x0000001fff0f7819 */ /* 0x000fe4000001140d */
[----:B------:R-:W-:-:S05]  /*5c570*/  IADD3 R66, P2, PT, R13, R8, RZ ;  /* 0x000000080d427210 */ /* 0x000fca0007f5e0ff */
[----:B------:R-:W-:Y:S02]  /*5c580*/  IMAD.X R92, R15, 0x1, R10, P2 ;  /* 0x000000010f5c7824 */ /* 0x000fe400010e060a */
[----:B0-----:R-:W-:Y:S01]  /*5c590*/  @P0 IMAD.MOV.U32 R16, RZ, RZ, R66 ;  /* 0x000000ffff100224 */ /* 0x001fe200078e0042 */
[----:B------:R-:W-:Y:S01]  /*5c5a0*/  STL [R1+0x2b44], R66 ;  /* 0x002b444201007387 */ /* 0x000fe20000100800 */
[----:B------:R-:W-:-:S03]  /*5c5b0*/  @P0 IMAD.MOV.U32 R17, RZ, RZ, R92 ;  /* 0x000000ffff110224 */ /* 0x000fc600078e005c */
[----:B---3--:R0:W-:Y:S04]  /*5c5c0*/  STL [R1+0x164], R62 ;  /* 0x0001643e01007387 */ /* 0x0081e80000100800 */
[----:B------:R3:W4:Y:S01]  /*5c5d0*/  @P0 LDG.E.U8 R2, desc[UR16][R16.64] ;  /* 0x0000001010020981 */ /* 0x000722000c1e1100 */
[----:B0-----:R-:W-:-:S03]  /*5c5e0*/  IADD3 R62, P2, PT, R13, R9, RZ ;  /* 0x000000090d3e7210 */ /* 0x001fc60007f5e0ff */
[----:B------:R-:W4:Y:S04]  /*5c5f0*/  LDL.LU R13, [R1+0x90c] ;  /* 0x00090c00010d7983 */ /* 0x000f280000300800 */
[----:B------:R-:W4:Y:S01]  /*5c600*/  LDL.LU R5, [R1+0x37ac] ;  /* 0x0037ac0001057983 */ /* 0x000f220000300800 */
[----:B------:R-:W-:Y:S02]  /*5c610*/  IMAD.X R15, R15, 0x1, R11, P2 ;  /* 0x000000010f0f7824 */ /* 0x000fe400010e060b */
[----:B---3--:R-:W-:Y:S01]  /*5c620*/  @P5 IMAD.MOV.U32 R16, RZ, RZ, R62 ;  /* 0x000000ffff105224 */ /* 0x008fe200078e003e */
[----:B------:R-:W3:Y:S01]  /*5c630*/  LDL.LU R14, [R1+0x37a8] ;  /* 0x0037a800010e7983 */ /* 0x000ee20000300800 */
[----:B------:R-:W-:-:S03]  /*5c640*/  @P5 IMAD.MOV.U32 R17, RZ, RZ, R15 ;  /* 0x000000ffff115224 */ /* 0x000fc600078e000f */
[----:B------:R-:W-:Y:S04]  /*5c650*/  STL [R1+0x2b40], R92 ;  /* 0x002b405c01007387 */ /* 0x000fe80000100800 */
[----:B------:R0:W3:Y:S04]  /*5c660*/  @P5 LDG.E.U8 R85, desc[UR16][R16.64] ;  /* 0x0000001010555981 */ /* 0x0000e8000c1e1100 */
[----:B--2---:R2:W-:Y:S04]  /*5c670*/  STL [R1+0x160], R20 ;  /* 0x0001601401007387 */ /* 0x0045e80000100800 */
[----:B--2---:R-:W2:Y:S04]  /*5c680*/  LDL.LU R20, [R1+0x930] ;  /* 0x0009300001147983 */ /* 0x004ea80000300800 */
[----:B------:R0:W-:Y:S04]  /*5c690*/  STL [R1+0x2b4c], R62 ;  /* 0x002b4c3e01007387 */ /* 0x0001e80000100800 */
[----:B------:R-:W2:Y:S04]  /*5c6a0*/  LDL.LU R92, [R1+0x37a4] ;  /* 0x0037a400015c7983 */ /* 0x000ea80000300800 */
[----:B------:R-:W2:Y:S04]  /*5c6b0*/  LDL.LU R66, [R1+0x37a0] ;  /* 0x0037a00001427983 */ /* 0x000ea80000300800 */
[----:B------:R-:W-:Y:S04]  /*5c6c0*/  STL [R1+0x2b48], R15 ;  /* 0x002b480f01007387 */ /* 0x000fe80000100800 */
[----:B----4-:R4:W-:Y:S04]  /*5c6d0*/  STL [R1+0x14c], R2 ;  /* 0x00014c0201007387 */ /* 0x0109e80000100800 */
[----:B0-----:R-:W2:Y:S01]  /*5c6e0*/  LDL.LU R62, [R1+0x379c] ;  /* 0x00379c00013e7983 */ /* 0x001ea20000300800 */
[----:B----4-:R-:W-:-:S05]  /*5c6f0*/  IADD3 R2, P2, PT, R26, R8, RZ ;  /* 0x000000081a027210 */ /* 0x010fca0007f5e0ff */
[----:B------:R-:W-:Y:S02]  /*5c700*/  IMAD.MOV.U32 R17, RZ, RZ, R2 ;  /* 0x000000ffff117224 */ /* 0x000fe400078e0002 */
[----:B------:R-:W-:Y:S01]  /*5c710*/  IMAD.X R16, R44, 0x1, R10, P2 ;  /* 0x000000012c107824 */ /* 0x000fe200010e060a */
[----:B------:R-:W-:Y:S04]  /*5c720*/  STL [R1+0x2254], R2 ;  /* 0x0022540201007387 */ /* 0x000fe80000100800 */
[----:B---3--:R0:W-:Y:S01]  /*5c730*/  STL [R1+0x148], R85 ;  /* 0x0001485501007387 */ /* 0x0081e20000100800 */
[----:B------:R-:W-:-:S03]  /*5c740*/  @P0 LOP3.LUT R17, R17, R16, RZ, 0x3c, !PT ;  /* 0x0000001011110212 */ /* 0x000fc600078e3cff */
[----:B0-----:R-:W3:Y:S04]  /*5c750*/  LDL.LU R85, [R1+0x954] ;  /* 0x0009540001557983 */ /* 0x001ee80000300800 */
[----:B------:R0:W-:Y:S02]  /*5c760*/  STL [R1+0x2250], R16 ;  /* 0x0022501001007387 */ /* 0x0001e40000100800 */
[----:B0-----:R-:W-:-:S04]  /*5c770*/  @P0 LOP3.LUT R16, R17, R16, RZ, 0x3c, !PT ;  /* 0x0000001011100212 */ /* 0x001fc800078e3cff */
[----:B------:R-:W-:Y:S02]  /*5c780*/  @P0 LOP3.LUT R17, R17, R16, RZ, 0x3c, !PT ;  /* 0x0000001011110212 */ /* 0x000fe400078e3cff */
[----:B--2---:R-:W-:-:S06]  /*5c790*/  PRMT R66, RZ, 0x7610, R66 ;  /* 0x00007610ff427816 */ /* 0x004fcc0000000042 */
[----:B------:R0:W2:Y:S02]  /*5c7a0*/  @P0 LDG.E.U8 R66, desc[UR16][R16.64] ;  /* 0x0000001010420981 */ /* 0x0000a4000c1e1100 */
[----:B0-----:R-:W-:Y:S02]  /*5c7b0*/  @P5 IMAD.MOV.U32 R16, RZ, RZ, R67 ;  /* 0x000000ffff105224 */ /* 0x001fe400078e0043 */
[----:B------:R-:W-:-:S05]  /*5c7c0*/  @P5 IMAD.MOV.U32 R17, RZ, RZ, R4 ;  /* 0x000000ffff115224 */ /* 0x000fca00078e0004 */
[----:B------:R0:W4:Y:S01]  /*5c7d0*/  @P5 LDG.E.U8 R19, desc[UR16][R16.64] ;  /* 0x0000001010135981 */ /* 0x000122000c1e1100 */
[----:B------:R-:W-:-:S03]  /*5c7e0*/  SEL R13, R12, R13, !P4 ;  /* 0x0000000d0c0d7207 */ /* 0x000fc60006000000 */
[----:B--2---:R2:W-:Y:S04]  /*5c7f0*/  STL [R1+0x15c], R66 ;  /* 0x00015c4201007387 */ /* 0x0045e80000100800 */
[----:B--2---:R-:W2:Y:S01]  /*5c800*/  LDL.LU R66, [R1+0x3798] ;  /* 0x0037980001427983 */ /* 0x004ea20000300800 */
[----:B-1----:R-:W-:-:S03]  /*5c810*/  IMAD R13, R13, UR4, RZ ;  /* 0x000000040d0d7c24 */ /* 0x002fc6000f8e02ff */
[----:B------:R-:W3:Y:S04]  /*5c820*/  LDL.LU R4, [R1+0x3794] ;  /* 0x0037940001047983 */ /* 0x000ee80000300800 */
[----:B------:R-:W3:Y:S01]  /*5c830*/  LDL.LU R67, [R1+0x3790] ;  /* 0x0037900001437983 */ /* 0x000ee20000300800 */
[----:B------:R-:W1:Y:S01]  /*5c840*/  LDCU UR4, c[0x0][0x3b0] ;  /* 0x00007600ff0477ac */ /* 0x000e620008000800 */
[----:B------:R-:W-:Y:S02]  /*5c850*/  IADD3 R2, P2, PT, R13, R8, RZ ;  /* 0x000000080d027210 */ /* 0x000fe40007f5e0ff */
[----:B------:R-:W-:-:S03]  /*5c860*/  SHF.R.S32.HI R15, RZ, 0x1f, R13 ;  /* 0x0000001fff0f7819 */ /* 0x000fc6000001140d */
[----:B------:R-:W-:Y:S02]  /*5c870*/  STL [R1+0x2b54], R2 ;  /* 0x002b540201007387 */ /* 0x000fe40000100800 */
[----:B0-----:R-:W-:Y:S02]  /*5c880*/  IMAD.X R17, R15, 0x1, R10, P2 ;  /* 0x000000010f117824 */ /* 0x001fe400010e060a */
[----:B----4-:R0:W-:Y:S01]  /*5c890*/  STL [R1+0x158], R19 ;  /* 0x0001581301007387 */ /* 0x0101e20000100800 */
[----:B------:R-:W-:Y:S01]  /*5c8a0*/  @P0 IMAD.MOV.U32 R16, RZ, RZ, R2 ;  /* 0x000000ffff100224 */ /* 0x000fe200078e0002 */
[----:B0-----:R-:W-:Y:S02]  /*5c8b0*/  IADD3 R19, P2, PT, R13, R9, RZ ;  /* 0x000000090d137210 */ /* 0x001fe40007f5e0ff */
[----:B------:R0:W-:Y:S03]  /*5c8c0*/  STL [R1+0x2b50], R17 ;  /* 0x002b501101007387 */ /* 0x0001e60000100800 */
[----:B------:R-:W-:Y:S01]  /*5c8d0*/  IMAD.X R13, R15, 0x1, R11, P2 ;  /* 0x000000010f0d7824 */ /* 0x000fe200010e060b */
[----:B------:R-:W-:Y:S04]  /*5c8e0*/  STL [R1+0x2b5c], R19 ;  /* 0x002b5c1301007387 */ /* 0x000fe80000100800 */
[----:B------:R-:W4:Y:S01]  /*5c8f0*/  LDL.LU R2, [R1+0x378c] ;  /* 0x00378c0001027983 */ /* 0x000f220000300800 */
[----:B--2---:R-:W-:-:S06]  /*5c900*/  PRMT R66, RZ, 0x7610, R66 ;  /* 0x00007610ff427816 */ /* 0x004fcc0000000042 */
[----:B------:R0:W2:Y:S02]  /*5c910*/  @P0 LDG.E.U8 R66, desc[UR16][R16.64] ;  /* 0x0000001010420981 */ /* 0x0000a4000c1e1100 */
[----:B0-----:R-:W-:Y:S02]  /*5c920*/  IMAD.MOV.U32 R17, RZ, RZ, R13 ;  /* 0x000000ffff117224 */ /* 0x001fe400078e000d */
[----:B------:R-:W-:-:S05]  /*5c930*/  @P5 IMAD.MOV.U32 R16, RZ, RZ, R19 ;  /* 0x000000ffff105224 */ /* 0x000fca00078e0013 */
[----:B------:R0:W3:Y:S01]  /*5c940*/  @P5 LDG.E.U8 R18, desc[UR16][R16.64] ;  /* 0x0000001010125981 */ /* 0x0000e2000c1e1100 */
[----:B------:R-:W-:Y:S01]  /*5c950*/  PRMT R15, RZ, 0x7610, R15 ;  /* 0x00007610ff0f7816 */ /* 0x000fe2000000000f */
[----:B0-----:R-:W-:Y:S02]  /*5c960*/  @P0 IMAD.MOV.U32 R16, RZ, RZ, R71 ;  /* 0x000000ffff100224 */ /* 0x001fe400078e0047 */
        /* <DEDUP_REMOVED lines=17> */
[----:B------:R-:W-:Y:S01]  /*5ca80*/  IADD3 R17, P2, PT, R13, R8, RZ ;  /* 0x000000080d117210 */ /* 0x000fe20007f5e0ff */
[----:B------:R-:W-:Y:S04]  /*5ca90*/  STL [R1+0x222c], R18 ;  /* 0x00222c1201007387 */ /* 0x000fe80000100800 */
[----:B----4-:R0:W-:Y:S01]  /*5caa0*/  STL [R1+0x17c], R15 ;  /* 0x00017c0f01007387 */ /* 0x0101e20000100800 */
[----:B------:R-:W-:-:S03]  /*5cab0*/  IMAD.X R71, R16, 0x1, R10, P2 ;  /* 0x0000000110477824 */ /* 0x000fc600010e060a */
[----:B------:R-:W-:Y:S04]  /*5cac0*/  STL [R1+0x2228], R19 ;  /* 0x0022281301007387 */ /* 0x000fe80000100800 */
[----:B------:R-:W-:Y:S04]  /*5cad0*/  STL [R1+0x2b64], R17 ;  /* 0x002b641101007387 */ /* 0x000fe80000100800 */
[----:B------:R-:W-:Y:S01]  /*5cae0*/  STL [R1+0x2b60], R71 ;  /* 0x002b604701007387 */ /* 0x000fe20000100800 */
[----:B0-----:R-:W-:Y:S02]  /*5caf0*/  SEL R15, R12, R85, !P4 ;  /* 0x000000550c0f7207 */ /* 0x001fe40006000000 */
[----:B------:R-:W-:-:S05]  /*5cb00*/  IADD3 R85, P2, PT, R13, R9, RZ ;  /* 0x000000090d557210 */ /* 0x000fca0007f5e0ff */
        /* <DEDUP_REMOVED lines=13> */
[----:B------:R-:W-:Y:S02]  /*5cbe0*/  PRMT R21, RZ, 0x7610, R21 ;  /* 0x00007610ff157816 */ /* 0x000fe40000000015 */
[----:B------:R-:W-:-:S02]  /*5cbf0*/  PRMT R22, RZ, 0x7610, R22 ;  /* 0x00007610ff167816 */ /* 0x000fc40000000016 */
[----:B------:R-:W-:Y:S01]  /*5cc00*/  PRMT R19, RZ, 0x7610, R19 ;  /* 0x00007610ff137816 */ /* 0x000fe20000000013 */
[----:B0-----:R-:W-:Y:S01]  /*5cc10*/  @P5 IMAD.MOV.U32 R16, RZ, RZ, R85 ;  /* 0x000000ffff105224 */ /* 0x001fe200078e0055 */
[----:B--2---:R0:W-:Y:S01]  /*5cc20*/  STL [R1+0x174], R66 ;  /* 0x0001744201007387 */ /* 0x0041e20000100800 */
[----:B------:R-:W-:Y:S01]  /*5cc30*/  @P5 IMAD.MOV.U32 R17, RZ, RZ, R2 ;  /* 0x000000ffff115224 */ /* 0x000fe200078e0002 */
[----:B------:R-:W-:Y:S02]  /*5cc40*/  SHF.R.S32.HI R13, RZ, 0x1f, R15 ;  /* 0x0000001fff0d7819 */ /* 0x000fe4000001140f */
[----:B------:R-:W-:Y:S02]  /*5cc50*/  IADD3 R71, P2, PT, R15, R8, RZ ;  /* 0x000000080f477210 */ /* 0x000fe40007f5e0ff */
[----:B------:R-:W-:Y:S01]  /*5cc60*/  PRMT R18, RZ, 0x7610, R18 ;  /* 0x00007610ff127816 */ /* 0x000fe20000000012 */
[----:B------:R-:W2:Y:S01]  /*5cc70*/  LDCU UR5, c[0x0][0x3b0] ;  /* 0x00007600ff0577ac */ /* 0x000ea20008000800 */
[----:B------:R3:W4:Y:S04]  /*5cc80*/  @P5 LDG.E.U8 R76, desc[UR16][R16.64] ;  /* 0x00000010104c5981 */ /* 0x000728000c1e1100 */
[----:B0-----:R-:W2:Y:S04]  /*5cc90*/  LDL.LU R66, [R1+0x3780] ;  /* 0x0037800001427983 */ /* 0x001ea80000300800 */
[----:B------:R-:W4:Y:S04]  /*5cca0*/  LDL.LU R2, [R1+0x377c] ;  /* 0x00377c0001027983 */ /* 0x000f280000300800 */
[----:B------:R-:W4:Y:S01]  /*5ccb0*/  LDL.LU R85, [R1+0x3778] ;  /* 0x0037780001557983 */ /* 0x000f220000300800 */
[----:B---3--:R-:W-:-:S02]  /*5ccc0*/  IMAD.X R17, R13, 0x1, R10, P2 ;  /* 0x000000010d117824 */ /* 0x008fc400010e060a */
[----:B------:R-:W-:Y:S01]  /*5ccd0*/  @P0 IMAD.MOV.U32 R16, RZ, RZ, R71 ;  /* 0x000000ffff100224 */ /* 0x000fe200078e0047 */
[----:B--2---:R-:W-:-:S06]  /*5cce0*/  PRMT R66, RZ, 0x7610, R66 ;  /* 0x00007610ff427816 */ /* 0x004fcc0000000042 */
[----:B------:R0:W2:Y:S04]  /*5ccf0*/  @P0 LDG.E.U8 R66, desc[UR16][R16.64] ;  /* 0x0000001010420981 */ /* 0x0000a8000c1e1100 */
[----:B------:R-:W-:Y:S04]  /*5cd00*/  STL [R1+0x2b74], R71 ;  /* 0x002b744701007387 */ /* 0x000fe80000100800 */
[----:B----4-:R3:W-:Y:S04]  /*5cd10*/  STL [R1+0x170], R76 ;  /* 0x0001704c01007387 */ /* 0x0107e80000100800 */
[----:B------:R4:W-:Y:S01]  /*5cd20*/  STL [R1+0x2b70], R17 ;  /* 0x002b701101007387 */ /* 0x0009e20000100800 */
[----:B---3--:R-:W-:-:S02]  /*5cd30*/  IADD3 R76, P2, PT, R15, R9, RZ ;  /* 0x000000090f4c7210 */ /* 0x008fc40007f5e0ff */
[----:B------:R-:W-:Y:S01]  /*5cd40*/  SEL R15, R12, R20, !P4 ;  /* 0x000000140c0f7207 */ /* 0x000fe20006000000 */
[----:B------:R-:W-:Y:S02]  /*5cd50*/  IMAD.MOV.U32 R20, RZ, RZ, R92 ;  /* 0x000000ffff147224 */ /* 0x000fe400078e005c */
[----:B------:R-:W-:Y:S01]  /*5cd60*/  IMAD.X R92, R13, 0x1, R11, P2 ;  /* 0x000000010d5c7824 */ /* 0x000fe200010e060b */
[----:B------:R-:W-:Y:S01]  /*5cd70*/  STL [R1+0x2b7c], R76 ;  /* 0x002b7c4c01007387 */ /* 0x000fe20000100800 */
[----:B------:R-:W-:-:S03]  /*5cd80*/  PRMT R85, RZ, 0x7610, R85 ;  /* 0x00007610ff557816 */ /* 0x000fc60000000055 */
[----:B------:R-:W3:Y:S01]  /*5cd90*/  LDL.LU R71, [R1+0x3774] ;  /* 0x0037740001477983 */ /* 0x000ee20000300800 */
[----:B0-----:R-:W-:-:S03]  /*5cda0*/  @P5 IMAD.MOV.U32 R16, RZ, RZ, R76 ;  /* 0x000000ffff105224 */ /* 0x001fc600078e004c */
[----:B------:R0:W-:Y:S01]  /*5cdb0*/  STL [R1+0x2b78], R92 ;  /* 0x002b785c01007387 */ /* 0x0001e20000100800 */
[----:B----4-:R-:W-:-:S05]  /*5cdc0*/  @P5 IMAD.MOV.U32 R17, RZ, RZ, R92 ;  /* 0x000000ffff115224 */ /* 0x010fca00078e005c */
[----:B------:R4:W3:Y:S04]  /*5cdd0*/  @P5 LDG.E.U8 R85, desc[UR16][R16.64] ;  /* 0x0000001010555981 */ /* 0x0008e8000c1e1100 */
[----:B--2---:R2:W-:Y:S04]  /*5cde0*/  STL [R1+0x134], R66 ;  /* 0x0001344201007387 */ /* 0x0045e80000100800 */
[----:B0-----:R-:W3:Y:S04]  /*5cdf0*/  LDL.LU R92, [R1+0x3770] ;  /* 0x00377000015c7983 */ /* 0x001ee80000300800 */
[----:B------:R-:W3:Y:S01]  /*5ce00*/  LDL.LU R76, [R1+0x376c] ;  /* 0x00376c00014c7983 */ /* 0x000ee20000300800 */
[----:B--2---:R-:W-:-:S05]  /*5ce10*/  IADD3 R66, P2, PT, R28, R8, RZ ;  /* 0x000000081c427210 */ /* 0x004fca0007f5e0ff */
[----:B----4-:R-:W-:Y:S02]  /*5ce20*/  IMAD.X R17, R46, 0x1, R10, P2 ;  /* 0x000000012e117824 */ /* 0x010fe400010e060a */
[----:B------:R-:W-:-:S05]  /*5ce30*/  @P0 IMAD.MOV.U32 R16, RZ, RZ, R66 ;  /* 0x000000ffff100224 */ /* 0x000fca00078e0042 */
[----:B------:R0:W2:Y:S01]  /*5ce40*/  @P0 LDG.E.U8 R34, desc[UR16][R16.64] ;  /* 0x0000001010220981 */ /* 0x0000a2000c1e1100 */
[----:B-1----:R-:W-:-:S03]  /*5ce50*/  IMAD R13, R15, UR4, RZ ;  /* 0x000000040f0d7c24 */ /* 0x002fc6000f8e02ff */
[----:B------:R-:W-:Y:S01]  /*5ce60*/  STL [R1+0x21f4], R66 ;  /* 0x0021f44201007387 */ /* 0x000fe20000100800 */
[----:B------:R-:W1:Y:S03]  /*5ce70*/  LDCU UR4, c[0x0][0x3b0] ;  /* 0x00007600ff0477ac */ /* 0x000e660008000800 */
[----:B---3--:R3:W-:Y:S01]  /*5ce80*/  STL [R1+0x130], R85 ;  /* 0x0001305501007387 */ /* 0x0087e20000100800 */
[----:B------:R-:W-:-:S03]  /*5ce90*/  SHF.R.S32.HI R15, RZ, 0x1f, R13 ;  /* 0x0000001fff0f7819 */ /* 0x000fc6000001140d */
[----:B------:R4:W-:Y:S01]  /*5cea0*/  STL [R1+0x21f0], R17 ;  /* 0x0021f01101007387 */ /* 0x0009e20000100800 */
[----:B0-----:R-:W-:Y:S01]  /*5ceb0*/  @P5 IMAD.MOV.U32 R16, RZ, RZ, R74 ;  /* 0x000000ffff105224 */ /* 0x001fe200078e004a */
[----:B---3--:R-:W-:Y:S01]  /*5cec0*/  IADD3 R85, P2, PT, R13, R8, RZ ;  /* 0x000000080d557210 */ /* 0x008fe20007f5e0ff */
[----:B----4-:R-:W-:-:S04]  /*5ced0*/  @P5 IMAD.MOV.U32 R17, RZ, RZ, R6 ;  /* 0x000000ffff115224 */ /* 0x010fc800078e0006 */
[----:B------:R-:W-:Y:S01]  /*5cee0*/  STL [R1+0x2b84], R85 ;  /* 0x002b845501007387 */ /* 0x000fe20000100800 */
[----:B------:R-:W-:-:S03]  /*5cef0*/  IMAD.X R66, R15, 0x1, R10, P2 ;  /* 0x000000010f427824 */ /* 0x000fc600010e060a */
[----:B------:R0:W3:Y:S02]  /*5cf00*/  @P5 LDG.E.U8 R37, desc[UR16][R16.64] ;  /* 0x0000001010255981 */ /* 0x0000e4000c1e1100 */
[----:B0-----:R-:W-:Y:S02]  /*5cf10*/  @P0 IMAD.MOV.U32 R16, RZ, RZ, R85 ;  /* 0x000000ffff100224 */ /* 0x001fe400078e0055 */
[----:B------:R-:W-:Y:S01]  /*5cf20*/  @P0 IMAD.MOV.U32 R17, RZ, RZ, R66 ;  /* 0x000000ffff110224 */ /* 0x000fe200078e0042 */
[----:B------:R-:W-:-:S06]  /*5cf30*/  PRMT R76, RZ, 0x7610, R76 ;  /* 0x00007610ff4c7816 */ /* 0x000fcc000000004c */
[----:B------:R0:W4:Y:S04]  /*5cf40*/  @P0 LDG.E.U8 R76, desc[UR16][R16.64] ;  /* 0x00000010104c0981 */ /* 0x000128000c1e1100 */
[----:B--2---:R2:W-:Y:S02]  /*5cf50*/  STL [R1+0x12c], R34 ;  /* 0x00012c2201007387 */ /* 0x0045e40000100800 */
[----:B--2---:R-:W-:Y:S02]  /*5cf60*/  IADD3 R34, P2, PT, R13, R9, RZ ;  /* 0x000000090d227210 */ /* 0x004fe40007f5e0ff */
[----:B------:R-:W2:Y:S04]  /*5cf70*/  LDL.LU R13, [R1+0x99c] ;  /* 0x00099c00010d7983 */ /* 0x000ea80000300800 */
[----:B------:R-:W2:Y:S01]  /*5cf80*/  LDL.LU R6, [R1+0x3768] ;  /* 0x0037680001067983 */ /* 0x000ea20000300800 */
[----:B------:R-:W-:-:S02]  /*5cf90*/  IMAD.X R74, R15, 0x1, R11, P2 ;  /* 0x000000010f4a7824 */ /* 0x000fc400010e060b */
[----:B0-----:R-:W-:Y:S02]  /*5cfa0*/  @P5 IMAD.MOV.U32 R16, RZ, RZ, R34 ;  /* 0x000000ffff105224 */ /* 0x001fe400078e0022 */
[----:B------:R-:W-:-:S05]  /*5cfb0*/  @P5 IMAD.MOV.U32 R17, RZ, RZ, R74 ;  /* 0x000000ffff115224 */ /* 0x000fca00078e004a */
[----:B------:R0:W2:Y:S04]  /*5cfc0*/  @P5 LDG.E.U8 R21, desc[UR16][R16.64] ;  /* 0x0000001010155981 */ /* 0x0000a8000c1e1100 */
[----:B------:R-:W-:Y:S01]  /*5cfd0*/  STL [R1+0x2b80], R66 ;  /* 0x002b804201007387 */ /* 0x000fe20000100800 */
[----:B------:R-:W-:-:S03]  /*5cfe0*/  IADD3 R15, P2, PT, R29, R8, RZ ;  /* 0x000000081d0f7210 */ /* 0x000fc60007f5e0ff */
[----:B---3--:R3:W-:Y:S02]  /*5cff0*/  STL [R1+0x128], R37 ;  /* 0x0001282501007387 */ /* 0x0087e40000100800 */
[----:B0-----:R-:W-:Y:S02]  /*5d000*/  IMAD.MOV.U32 R17, RZ, RZ, R15 ;  /* 0x000000ffff117224 */ /* 0x001fe400078e000f */
[----:B---3--:R-:W3:Y:S04]  /*5d010*/  LDL.LU R37, [R1+0x9c0] ;  /* 0x0009c00001257983 */ /* 0x008ee80000300800 */
[----:B------:R0:W-:Y:S04]  /*5d020*/  STL [R1+0x2b8c], R34 ;  /* 0x002b8c2201007387 */ /* 0x0001e80000100800 */
[----:B------:R-:W3:Y:S04]  /*5d030*/  LDL.LU R66, [R1+0x3764] ;  /* 0x0037640001427983 */ /* 0x000ee80000300800 */
[----:B------:R-:W3:Y:S01]  /*5d040*/  LDL.LU R85, [R1+0x3760] ;  /* 0x0037600001557983 */ /* 0x000ee20000300800 */
[----:B------:R-:W-:-:S05]  /*5d050*/  IMAD.X R16, R47, 0x1, R10, P2 ;  /* 0x000000012f107824 */ /* 0x000fca00010e060a */
[-C--:B------:R-:W-:Y:S01]  /*5d060*/  @P0 LOP3.LUT R17, R17, R16.reuse, RZ, 0x3c, !PT ;  /* 0x0000001011110212 */ /* 0x080fe200078e3cff */
[----:B0-----:R-:W-:Y:S02]  /*5d070*/  IMAD.MOV.U32 R34, RZ, RZ, R20 ;  /* 0x000000ffff227224 */ /* 0x001fe400078e0014 */
[----:B------:R-:W-:Y:S01]  /*5d080*/  IMAD.MOV.U32 R20, RZ, RZ, R67 ;  /* 0x000000ffff147224 */ /* 0x000fe200078e0043 */
[----:B----4-:R0:W-:Y:S04]  /*5d090*/  STL [R1+0x114], R76 ;  /* 0x0001144c01007387 */ /* 0x0101e80000100800 */
[----:B0-----:R-:W4:Y:S04]  /*5d0a0*/  LDL.LU R76, [R1+0x375c] ;  /* 0x00375c00014c7983 */ /* 0x001f280000300800 */
[----:B------:R0:W-:Y:S04]  /*5d0b0*/  STL [R1+0x2b88], R74 ;  /* 0x002b884a01007387 */ /* 0x0001e80000100800 */
[----:B0-----:R-:W3:Y:S04]  /*5d0c0*/  LDL.LU R74, [R1+0x3758] ;  /* 0x00375800014a7983 */ /* 0x001ee80000300800 */
[----:B------:R-:W-:Y:S04]  /*5d0d0*/  STL [R1+0x21d4], R15 ;  /* 0x0021d40f01007387 */ /* 0x000fe80000100800 */
[----:B--2---:R-:W-:Y:S04]  /*5d0e0*/  STL [R1+0x110], R21 ;  /* 0x0001101501007387 */ /* 0x004fe80000100800 */
[----:B------:R-:W2:Y:S04]  /*5d0f0*/  LDL.LU R67, [R1+0x9e0] ;  /* 0x0009e00001437983 */ /* 0x000ea80000300800 */
[----:B------:R0:W-:Y:S02]  /*5d100*/  STL [R1+0x21d0], R16 ;  /* 0x0021d01001007387 */ /* 0x0001e40000100800 */
[----:B0-----:R-:W-:-:S04]  /*5d110*/  @P0 LOP3.LUT R16, R17, R16, RZ, 0x3c, !PT ;  /* 0x0000001011100212 */ /* 0x001fc800078e3cff */
[----:B------:R-:W-:-:S05]  /*5d120*/  @P0 LOP3.LUT R17, R17, R16, RZ, 0x3c, !PT ;  /* 0x0000001011110212 */ /* 0x000fca00078e3cff */
[----:B------:R0:W2:Y:S02]  /*5d130*/  @P0 LDG.E.U8 R22, desc[UR16][R16.64] ;  /* 0x0000001010160981 */ /* 0x0000a4000c1e1100 */
[----:B0-----:R-:W-:Y:S02]  /*5d140*/  @P5 IMAD.MOV.U32 R16, RZ, RZ, R61 ;  /* 0x000000ffff105224 */ /* 0x001fe400078e003d */
[----:B------:R-:W-:Y:S01]  /*5d150*/  @P5 IMAD.MOV.U32 R17, RZ, RZ, R75 ;  /* 0x000000ffff115224 */ /* 0x000fe200078e004b */
[----:B------:R-:W-:Y:S01]  /*5d160*/  SEL R13, R12, R13, !P4 ;  /* 0x0000000d0c0d7207 */ /* 0x000fe20006000000 */
[----:B------:R-:W-:Y:S01]  /*5d170*/  IMAD.MOV.U32 R21, RZ, RZ, R62 ;  /* 0x000000ffff157224 */ /* 0x000fe200078e003e */
[----:B------:R-:W2:Y:S04]  /*5d180*/  LDL.LU R75, [R1+0x3754] ;  /* 0x00375400014b7983 */ /* 0x000ea80000300800 */
[----:B------:R0:W2:Y:S04]  /*5d190*/  @P5 LDG.E.U8 R19, desc[UR16][R16.64] ;  /* 0x0000001010135981 */ /* 0x0000a8000c1e1100 */
[----:B------:R-:W3:Y:S01]  /*5d1a0*/  LDL.LU R61, [R1+0x3750] ;  /* 0x00375000013d7983 */ /* 0x000ee20000300800 */
[----:B-1----:R-:W-:Y:S01]  /*5d1b0*/  IMAD R13, R13, UR4, RZ ;  /* 0x000000040d0d7c24 */ /* 0x002fe2000f8e02ff */
[----:B------:R-:W1:Y:S04]  /*5d1c0*/  LDCU UR4, c[0x0][0x3b0] ;  /* 0x00007600ff0477ac */ /* 0x000e680008000800 */
[----:B------:R-:W-:-:S02]  /*5d1d0*/  IADD3 R62, P2, PT, R13, R8, RZ ;  /* 0x000000080d3e7210 */ /* 0x000fc40007f5e0ff */
[----:B------:R-:W-:-:S03]  /*5d1e0*/  SHF.R.S32.HI R15, RZ, 0x1f, R13 ;  /* 0x0000001fff0f7819 */ /* 0x000fc6000001140d */
[----:B------:R-:W-:Y:S02]  /*5d1f0*/  STL [R1+0x2b94], R62 ;  /* 0x002b943e01007387 */ /* 0x000fe40000100800 */
[----:B0-----:R-:W-:Y:S02]  /*5d200*/  IMAD.X R17, R15, 0x1, R10, P2 ;  /* 0x000000010f117824 */ /* 0x001fe400010e060a */
[----:B------:R-:W-:Y:S01]  /*5d210*/  @P0 IMAD.MOV.U32 R16, RZ, RZ, R62 ;  /* 0x000000ffff100224 */ /* 0x000fe200078e003e */
[----:B--2---:R0:W-:Y:S04]  /*5d220*/  STL [R1+0x120], R19 ;  /* 0x0001201301007387 */ /* 0x0041e80000100800 */
[----:B------:R-:W-:Y:S01]  /*5d230*/  STL [R1+0x2b90], R17 ;  /* 0x002b901101007387 */ /* 0x000fe20000100800 */
[----:B0-----:R-:W-:-:S02]  /*5d240*/  IADD3 R19, P2, PT, R13, R9, RZ ;  /* 0x000000090d137210 */ /* 0x001fc40007f5e0ff */
[----:B------:R-:W-:-:S03]  /*5d250*/  PRMT R13, RZ, 0x7610, R13 ;  /* 0x00007610ff0d7816 */ /* 0x000fc6000000000d */
[----:B------:R-:W-:Y:S04]  /*5d260*/  STL [R1+0x2b9c], R19 ;  /* 0x002b9c1301007387 */ /* 0x000fe80000100800 */
[----:B------:R0:W-:Y:S04]  /*5d270*/  STL [R1+0x124], R22 ;  /* 0x0001241601007387 */ /* 0x0001e80000100800 */
[----:B------:R2:W3:Y:S04]  /*5d280*/  @P0 LDG.E.U8 R13, desc[UR16][R16.64] ;  /* 0x00000010100d0981 */ /* 0x0004e8000c1e1100 */
[----:B------:R-:W4:Y:S01]  /*5d290*/  LDL.LU R62, [R1+0x374c] ;  /* 0x00374c00013e7983 */ /* 0x000f220000300800 */
[----:B0-----:R-:W-:-:S02]  /*5d2a0*/  IMAD.X R22, R15, 0x1, R11, P2 ;  /* 0x000000010f167824 */ /* 0x001fc400010e060b */
[----:B--2---:R-:W-:Y:S02]  /*5d2b0*/  @P5 IMAD.MOV.U32 R16, RZ, RZ, R19 ;  /* 0x000000ffff105224 */ /* 0x004fe400078e0013 */
[----:B------:R-:W-:-:S05]  /*5d2c0*/  @P5 IMAD.MOV.U32 R17, RZ, RZ, R22 ;  /* 0x000000ffff115224 */ /* 0x000fca00078e0016 */
[----:B------:R0:W2:Y:S01]  /*5d2d0*/  @P5 LDG.E.U8 R18, desc[UR16][R16.64] ;  /* 0x0000001010125981 */ /* 0x0000a2000c1e1100 */
[----:B------:R-:W-:Y:S01]  /*5d2e0*/  PRMT R15, RZ, 0x7610, R15 ;  /* 0x00007610ff0f7816 */ /* 0x000fe2000000000f */
[----:B0-----:R-:W-:Y:S02]  /*5d2f0*/  @P0 IMAD.MOV.U32 R16, RZ, RZ, R69 ;  /* 0x000000ffff100224 */ /* 0x001fe400078e0045 */
[----:B------:R-:W-:-:S05]  /*5d300*/  @P0 IMAD.MOV.U32 R17, RZ, RZ, R65 ;  /* 0x000000ffff110224 */ /* 0x000fca00078e0041 */
[----:B------:R-:W2:Y:S04]  /*5d310*/  @P0 LDG.E.U8 R15, desc[UR16][R16.64] ;  /* 0x00000010100f0981 */ /* 0x000ea8000c1e1100 */
[----:B---3--:R-:W-:Y:S04]  /*5d320*/  STL [R1+0x11c], R13 ;  /* 0x00011c0d01007387 */ /* 0x008fe80000100800 */
[----:B------:R0:W-:Y:S01]  /*5d330*/  STL [R1+0x2b98], R22 ;  /* 0x002b981601007387 */ /* 0x0001e20000100800 */
[----:B----4-:R-:W-:-:S03]  /*5d340*/  PRMT R62, RZ, 0x7610, R62 ;  /* 0x00007610ff3e7816 */ /* 0x010fc6000000003e */
[----:B0-----:R-:W3:Y:S04]  /*5d350*/  LDL.LU R22, [R1+0xa00] ;  /* 0x000a000001167983 */ /* 0x001ee80000300800 */
[----:B--2---:R0:W-:Y:S04]  /*5d360*/  STL [R1+0x118], R18 ;  /* 0x0001181201007387 */ /* 0x0041e80000100800 */
[----:B------:R-:W2:Y:S01]  /*5d370*/  LDL.LU R65, [R1+0x3748] ;  /* 0x0037480001417983 */ /* 0x000ea20000300800 */
[----:B------:R-:W-:-:S03]  /*5d380*/  SEL R13, R12, R37, !P4 ;  /* 0x000000250c0d7207 */ /* 0x000fc60006000000 */
[----:B------:R-:W4:Y:S01]  /*5d390*/  LDL.LU R69, [R1+0x3744] ;  /* 0x0037440001457983 */ /* 0x000f220000300800 */
[----:B0-----:R-:W-:-:S05]  /*5d3a0*/  IADD3 R18, P2, PT, R30, R9, RZ ;  /* 0x000000091e127210 */ /* 0x001fca0007f5e0ff */
[----:B------:R-:W-:-:S05]  /*5d3b0*/  IMAD.X R19, R48, 0x1, R11, P2 ;  /* 0x0000000130137824 */ /* 0x000fca00010e060b */
[----:B------:R-:W3:Y:S01]  /*5d3c0*/  @P5 LDG.E.U8 R62, desc[UR16][R18.64] ;  /* 0x00000010123e5981 */ /* 0x000ee2000c1e1100 */
[----:B-1----:R-:W-:-:S03]  /*5d3d0*/  IMAD R13, R13, UR4, RZ ;  /* 0x000000040d0d7c24 */ /* 0x002fc6000f8e02ff */
[----:B------:R-:W-:Y:S04]  /*5d3e0*/  STL [R1+0x21ac], R18 ;  /* 0x0021ac1201007387 */ /* 0x000fe80000100800 */
[----:B------:R0:W-:Y:S01]  /*5d3f0*/  STL [R1+0x144], R15 ;  /* 0x0001440f01007387 */ /* 0x0001e20000100800 */
[----:B------:R-:W-:Y:S01]  /*5d400*/  IMAD.MOV.U32 R37, RZ, RZ, R20 ;  /* 0x000000ffff257224 */ /* 0x000fe200078e0014 */
[----:B------:R-:W1:Y:S01]  /*5d410*/  LDCU UR4, c[0x0][0x3b0] ;  /* 0x00007600ff0477ac */ /* 0x000e620008000800 */
[----:B------:R-:W-:Y:S02]  /*5d420*/  SHF.R.S32.HI R16, RZ, 0x1f, R13 ;  /* 0x0000001fff107819 */ /* 0x000fe4000001140d */
[----:B------:R-:W-:Y:S01]  /*5d430*/  IADD3 R17, P2, PT, R13, R8, RZ ;  /* 0x000000080d117210 */ /* 0x000fe20007f5e0ff */
[----:B------:R-:W-:Y:S01]  /*5d440*/  IMAD.MOV.U32 R20, RZ, RZ, R66 ;  /* 0x000000ffff147224 */ /* 0x000fe200078e0042 */
[----:B------:R-:W-:Y:S01]  /*5d450*/  STL [R1+0x21a8], R19 ;  /* 0x0021a81301007387 */ /* 0x000fe20000100800 */
[----:B0-----:R-:W-:-:S02]  /*5d460*/  SEL R15, R12, R67, !P4 ;  /* 0x000000430c0f7207 */ /* 0x001fc40006000000 */
[----:B------:R-:W-:Y:S01]  /*5d470*/  IMAD.X R67, R16, 0x1, R10, P2 ;  /* 0x0000000110437824 */ /* 0x000fe200010e060a */
[----:B------:R-:W-:Y:S01]  /*5d480*/  IADD3 R66, P2, PT, R13, R9, RZ ;  /* 0x000000090d427210 */ /* 0x000fe20007f5e0ff */
[----:B------:R-:W-:Y:S04]  /*5d490*/  STL [R1+0x2ba4], R17 ;  /* 0x002ba41101007387 */ /* 0x000fe80000100800 */
        /* <DEDUP_REMOVED lines=11> */
[----:B----4-:R-:W-:Y:S01]  /*5d550*/  PRMT R69, RZ, 0x7610, R69 ;  /* 0x00007610ff457816 */ /* 0x010fe20000000045 */
[----:B------:R-:W-:Y:S01]  /*5d560*/  IMAD R15, R15, UR5, RZ ;  /* 0x000000050f0f7c24 */ /* 0x000fe2000f8e02ff */
[----:B------:R-:W-:Y:S02]  /*5d570*/  PRMT R39, RZ, 0x7610, R39 ;  /* 0x00007610ff277816 */ /* 0x000fe40000000027 */
[----:B------:R-:W-:Y:S02]  /*5d580*/  PRMT R19, RZ, 0x7610, R19 ;  /* 0x00007610ff137816 */ /* 0x000fe40000000013 */
[----:B------:R-:W-:-:S02]  /*5d590*/  PRMT R18, RZ, 0x7610, R18 ;  /* 0x00007610ff127816 */ /* 0x000fc40000000012 */
[----:B------:R-:W-:Y:S01]  /*5d5a0*/  PRMT R23, RZ, 0x7610, R23 ;  /* 0x00007610ff177816 */ /* 0x000fe20000000017 */
[----:B0-----:R-:W-:Y:S02]  /*5d5b0*/  @P5 IMAD.MOV.U32 R16, RZ, RZ, R66 ;  /* 0x000000ffff105224 */ /* 0x001fe400078e0042 */
[----:B------:R-:W-:Y:S01]  /*5d5c0*/  @P5 IMAD.MOV.U32 R17, RZ, RZ, R62 ;  /* 0x000000ffff115224 */ /* 0x000fe200078e003e */
[----:B------:R-:W0:Y:S04]  /*5d5d0*/  LDCU UR5, c[0x0][0x3b0] ;  /* 0x00007600ff0577ac */ /* 0x000e280008000800 */
[----:B------:R3:W4:Y:S04]  /*5d5e0*/  @P5 LDG.E.U8 R69, desc[UR16][R16.64] ;  /* 0x0000001010455981 */ /* 0x000728000c1e1100 */
[----:B--2---:R2:W-:Y:S04]  /*5d5f0*/  STL [R1+0x13c], R65 ;  /* 0x00013c4101007387 */ /* 0x0045e80000100800 */
[----:B--2---:R-:W2:Y:S01]  /*5d600*/  LDL.LU R65, [R1+0x3740] ;  /* 0x0037400001417983 */ /* 0x004ea20000300800 */
[----:B------:R-:W-:-:S02]  /*5d610*/  SHF.R.S32.HI R13, RZ, 0x1f, R15 ;  /* 0x0000001fff0d7819 */ /* 0x000fc4000001140f */
[----:B------:R-:W-:Y:S01]  /*5d620*/  IADD3 R67, P2, PT, R15, R8, RZ ;  /* 0x000000080f437210 */ /* 0x000fe20007f5e0ff */
[----:B------:R-:W2:Y:S04]  /*5d630*/  LDL.LU R62, [R1+0x373c] ;  /* 0x00373c00013e7983 */ /* 0x000ea80000300800 */
[----:B------:R-:W2:Y:S01]  /*5d640*/  LDL.LU R66, [R1+0x3738] ;  /* 0x0037380001427983 */ /* 0x000ea20000300800 */
[----:B---3--:R-:W-:Y:S02]  /*5d650*/  IMAD.X R17, R13, 0x1, R10, P2 ;  /* 0x000000010d117824 */ /* 0x008fe400010e060a */
[----:B------:R-:W-:Y:S01]  /*5d660*/  @P0 IMAD.MOV.U32 R16, RZ, RZ, R67 ;  /* 0x000000ffff100224 */ /* 0x000fe200078e0043 */
[----:B------:R-:W-:Y:S04]  /*5d670*/  STL [R1+0x2bb4], R67 ;  /* 0x002bb44301007387 */ /* 0x000fe80000100800 */
[----:B----4-:R3:W-:Y:S01]  /*5d680*/  STL [R1+0x138], R69 ;  /* 0x0001384501007387 */ /* 0x0107e20000100800 */
[----:B--2---:R-:W-:-:S06]  /*5d690*/  PRMT R65, RZ, 0x7610, R65 ;  /* 0x00007610ff417816 */ /* 0x004fcc0000000041 */
[----:B------:R2:W4:Y:S01]  /*5d6a0*/  @P0 LDG.E.U8 R65, desc[UR16][R16.64] ;  /* 0x0000001010410981 */ /* 0x000522000c1e1100 */
[----:B---3--:R-:W-:Y:S02]  /*5d6b0*/  IADD3 R69, P2, PT, R15, R9, RZ ;  /* 0x000000090f457210 */ /* 0x008fe40007f5e0ff */
[----:B------:R-:W-:Y:S01]  /*5d6c0*/  SEL R15, R12, R22, !P4 ;  /* 0x000000160c0f7207 */ /* 0x000fe20006000000 */
[----:B------:R-:W-:Y:S02]  /*5d6d0*/  IMAD.MOV.U32 R22, RZ, RZ, R34 ;  /* 0x000000ffff167224 */ /* 0x000fe400078e0022 */
[----:B------:R-:W-:Y:S02]  /*5d6e0*/  IMAD.MOV.U32 R34, RZ, RZ, R70 ;  /* 0x000000ffff227224 */ /* 0x000fe400078e0046 */
[----:B------:R-:W-:Y:S01]  /*5d6f0*/  IMAD.X R70, R13, 0x1, R11, P2 ;  /* 0x000000010d467824 */ /* 0x000fe200010e060b */
[----:B------:R3:W-:Y:S01]  /*5d700*/  STL [R1+0x2bb0], R17 ;  /* 0x002bb01101007387 */ /* 0x0007e20000100800 */
[----:B------:R-:W-:Y:S01]  /*5d710*/  PRMT R66, RZ, 0x7610, R66 ;  /* 0x00007610ff427816 */ /* 0x000fe20000000042 */
[----:B--2---:R-:W-:-:S02]  /*5d720*/  @P5 IMAD.MOV.U32 R16, RZ, RZ, R69 ;  /* 0x000000ffff105224 */ /* 0x004fc400078e0045 */
[----:B------:R-:W-:Y:S04]  /*5d730*/  STL [R1+0x2bbc], R69 ;  /* 0x002bbc4501007387 */ /* 0x000fe80000100800 */
[----:B------:R-:W2:Y:S01]  /*5d740*/  LDL.LU R67, [R1+0x3734] ;  /* 0x0037340001437983 */ /* 0x000ea20000300800 */
[----:B---3--:R-:W-:-:S03]  /*5d750*/  @P5 IMAD.MOV.U32 R17, RZ, RZ, R70 ;  /* 0x000000ffff115224 */ /* 0x008fc600078e0046 */
[----:B------:R3:W-:Y:S04]  /*5d760*/  STL [R1+0x2bb8], R70 ;  /* 0x002bb84601007387 */ /* 0x0007e80000100800 */
[----:B------:R0:W2:Y:S04]  /*5d770*/  @P5 LDG.E.U8 R66, desc[UR16][R16.64] ;  /* 0x0000001010425981 */ /* 0x0000a8000c1e1100 */
[----:B----4-:R4:W-:Y:S04]  /*5d780*/  STL [R1+0xfc], R65 ;  /* 0x0000fc4101007387 */ /* 0x0109e80000100800 */
[----:B---3--:R-:W3:Y:S01]  /*5d790*/  LDL.LU R70, [R1+0x3730] ;  /* 0x0037300001467983 */ /* 0x008ee20000300800 */
[----:B-1----:R-:W-:-:S03]  /*5d7a0*/  IMAD R13, R15, UR4, RZ ;  /* 0x000000040f0d7c24 */ /* 0x002fc6000f8e02ff */
[----:B------:R-:W3:Y:S01]  /*5d7b0*/  LDL.LU R69, [R1+0x372c] ;  /* 0x00372c0001457983 */ /* 0x000ee20000300800 */
[----:B------:R-:W1:Y:S01]  /*5d7c0*/  LDCU UR4, c[0x0][0x3b0] ;  /* 0x00007600ff0477ac */ /* 0x000e620008000800 */
[----:B----4-:R-:W-:Y:S02]  /*5d7d0*/  IADD3 R65, P2, PT, R31, R8, RZ ;  /* 0x000000081f417210 */ /* 0x010fe40007f5e0ff */
[----:B------:R-:W-:-:S03]  /*5d7e0*/  SHF.R.S32.HI R15, RZ, 0x1f, R13 ;  /* 0x0000001fff0f7819 */ /* 0x000fc6000001140d */
[----:B0-----:R-:W-:Y:S02]  /*5d7f0*/  IMAD.X R17, R49, 0x1, R10, P2 ;  /* 0x0000000131117824 */ /* 0x001fe400010e060a */
[----:B------:R-:W-:Y:S01]  /*5d800*/  @P0 IMAD.MOV.U32 R16, RZ, RZ, R65 ;  /* 0x000000ffff100224 */ /* 0x000fe200078e0041 */
[----:B------:R-:W-:Y:S04]  /*5d810*/  STL [R1+0x2174], R65 ;  /* 0x0021744101007387 */ /* 0x000fe80000100800 */
[----:B------:R0:W4:Y:S04]  /*5d820*/  @P0 LDG.E.U8 R39, desc[UR16][R16.64] ;  /* 0x0000001010270981 */ /* 0x000128000c1e1100 */
[----:B--2---:R2:W-:Y:S04]  /*5d830*/  STL [R1+0xf8], R66 ;  /* 0x0000f84201007387 */ /* 0x0045e80000100800 */
[----:B------:R1:W-:Y:S01]  /*5d840*/  STL [R1+0x2170], R17 ;  /* 0x0021701101007387 */ /* 0x0003e20000100800 */
[----:B------:R-:W-:-:S02]  /*5d850*/  PRMT R67, RZ, 0x7610, R67 ;  /* 0x00007610ff437816 */ /* 0x000fc40000000043 */
[----:B--2---:R-:W-:Y:S01]  /*5d860*/  IADD3 R66, P2, PT, R13, R8, RZ ;  /* 0x000000080d427210 */ /* 0x004fe20007f5e0ff */
[----:B0-----:R-:W-:Y:S02]  /*5d870*/  @P5 IMAD.MOV.U32 R16, RZ, RZ, R64 ;  /* 0x000000ffff105224 */ /* 0x001fe400078e0040 */
[----:B-1----:R-:W-:Y:S02]  /*5d880*/  @P5 IMAD.MOV.U32 R17, RZ, RZ, R63 ;  /* 0x000000ffff115224 */ /* 0x002fe400078e003f */
[----:B------:R-:W-:Y:S01]  /*5d890*/  IMAD.X R65, R15, 0x1, R10, P2 ;  /* 0x000000010f417824 */ /* 0x000fe200010e060a */
[----:B---3--:R-:W-:-:S06]  /*5d8a0*/  PRMT R70, RZ, 0x7610, R70 ;  /* 0x00007610ff467816 */ /* 0x008fcc0000000046 */
[----:B------:R0:W2:Y:S02]  /*5d8b0*/  @P5 LDG.E.U8 R70, desc[UR16][R16.64] ;  /* 0x0000001010465981 */ /* 0x0000a4000c1e1100 */
[----:B0-----:R-:W-:Y:S02]  /*5d8c0*/  @P0 IMAD.MOV.U32 R16, RZ, RZ, R66 ;  /* 0x000000ffff100224 */ /* 0x001fe400078e0042 */
[----:B------:R-:W-:-:S05]  /*5d8d0*/  @P0 IMAD.MOV.U32 R17, RZ, RZ, R65 ;  /* 0x000000ffff110224 */ /* 0x000fca00078e0041 */
[----:B------:R0:W3:Y:S04]  /*5d8e0*/  @P0 LDG.E.U8 R67, desc[UR16][R16.64] ;  /* 0x0000001010430981 */ /* 0x0000e8000c1e1100 */
[----:B------:R-:W-:Y:S04]  /*5d8f0*/  STL [R1+0x2bc4], R66 ;  /* 0x002bc44201007387 */ /* 0x000fe80000100800 */
[----:B----4-:R1:W-:Y:S02]  /*5d900*/  STL [R1+0xf4], R39 ;  /* 0x0000f42701007387 */ /* 0x0103e40000100800 */
[----:B-1----:R-:W-:-:S02]  /*5d910*/  IADD3 R39, P2, PT, R13, R9, RZ ;  /* 0x000000090d277210 */ /* 0x002fc40007f5e0ff */
[----:B------:R-:W4:Y:S04]  /*5d920*/  LDL.LU R13, [R1+0xa20] ;  /* 0x000a2000010d7983 */ /* 0x000f280000300800 */
[----:B------:R-:W4:Y:S04]  /*5d930*/  LDL.LU R63, [R1+0x3728] ;  /* 0x00372800013f7983 */ /* 0x000f280000300800 */
[----:B------:R-:W4:Y:S04]  /*5d940*/  LDL.LU R64, [R1+0x3724] ;  /* 0x0037240001407983 */ /* 0x000f280000300800 */
[----:B------:R1:W-:Y:S04]  /*5d950*/  STL [R1+0x2bc0], R65 ;  /* 0x002bc04101007387 */ /* 0x0003e80000100800 */
[----:B------:R-:W-:Y:S04]  /*5d960*/  STL [R1+0x2bcc], R39 ;  /* 0x002bcc2701007387 */ /* 0x000fe80000100800 */
[----:B--2---:R2:W-:Y:S04]  /*5d970*/  STL [R1+0xf0], R70 ;  /* 0x0000f04601007387 */ /* 0x0045e80000100800 */
[----:B-1----:R-:W4:Y:S04]  /*5d980*/  LDL.LU R65, [R1+0x3720] ;  /* 0x0037200001417983 */ /* 0x002f280000300800 */
[----:B------:R-:W4:Y:S01]  /*5d990*/  LDL.LU R66, [R1+0x371c] ;  /* 0x00371c0001427983 */ /* 0x000f220000300800 */
[----:B--2---:R-:W-:-:S04]  /*5d9a0*/  IMAD.X R70, R15, 0x1, R11, P2 ;  /* 0x000000010f467824 */ /* 0x004fc800010e060b */
[----:B0-----:R-:W-:Y:S01]  /*5d9b0*/  @P5 IMAD.MOV.U32 R17, RZ, RZ, R70 ;  /* 0x000000ffff115224 */ /* 0x001fe200078e0046 */
[----:B---3--:R0:W-:Y:S04]  /*5d9c0*/  STL [R1+0xdc], R67 ;  /* 0x0000dc4301007387 */ /* 0x0081e80000100800 */
[----:B0-----:R-:W2:Y:S04]  /*5d9d0*/  LDL.LU R67, [R1+0x3718] ;  /* 0x0037180001437983 */ /* 0x001ea80000300800 */
[----:B------:R0:W-:Y:S04]  /*5d9e0*/  STL [R1+0x2bc8], R70 ;  /* 0x002bc84601007387 */ /* 0x0001e80000100800 */
[----:B0-----:R-:W3:Y:S01]  /*5d9f0*/  LDL.LU R70, [R1+0x3714] ;  /* 0x0037140001467983 */ /* 0x001ee20000300800 */
[----:B------:R-:W-:Y:S01]  /*5da00*/  PRMT R69, RZ, 0x7610, R69 ;  /* 0x00007610ff457816 */ /* 0x000fe20000000045 */
[----:B------:R-:W-:Y:S01]  /*5da10*/  @P5 IMAD.MOV.U32 R16, RZ, RZ, R39 ;  /* 0x000000ffff105224 */ /* 0x000fe200078e0027 */
[----:B------:R-:W-:-:S04]  /*5da20*/  IADD3 R15, P2, PT, R32, R8, RZ ;  /* 0x00000008200f7210 */ /* 0x000fc80007f5e0ff */
[----:B------:R0:W2:Y:S01]  /*5da30*/  @P5 LDG.E.U8 R69, desc[UR16][R16.64] ;  /* 0x0000001010455981 */ /* 0x0000a2000c1e1100 */
[----:B------:R-:W-:Y:S02]  /*5da40*/  IMAD.MOV.U32 R39, RZ, RZ, R22 ;  /* 0x000000ffff277224 */ /* 0x000fe400078e0016 */
[----:B------:R-:W-:Y:S02]  /*5da50*/  IMAD.MOV.U32 R22, RZ, RZ, R37 ;  /* 0x000000ffff167224 */ /* 0x000fe400078e0025 */
[----:B------:R-:W-:Y:S01]  /*5da60*/  IMAD.MOV.U32 R37, RZ, RZ, R21 ;  /* 0x000000ffff257224 */ /* 0x000fe200078e0015 */
[----:B------:R-:W-:Y:S01]  /*5da70*/  STL [R1+0x2154], R15 ;  /* 0x0021540f01007387 */ /* 0x000fe20000100800 */
[----:B0-----:R-:W-:Y:S02]  /*5da80*/  IMAD.MOV.U32 R17, RZ, RZ, R15 ;  /* 0x000000ffff117224 */ /* 0x001fe400078e000f */
[----:B------:R-:W-:Y:S02]  /*5da90*/  IMAD.X R16, R50, 0x1, R10, P2 ;  /* 0x0000000132107824 */ /* 0x000fe400010e060a */
[----:B------:R-:W-:-:S02]  /*5daa0*/  IMAD.MOV.U32 R21, RZ, RZ, R82 ;  /* 0x000000ffff157224 */ /* 0x000fc400078e0052 */
[----:B------:R-:W4:Y:S01]  /*5dab0*/  LDL.LU R82, [R1+0xa68] ;  /* 0x000a680001527983 */ /* 0x000f220000300800 */
[----:B------:R-:W-:-:S03]  /*5dac0*/  @P0 LOP3.LUT R17, R17, R16, RZ, 0x3c, !PT ;  /* 0x0000001011110212 */ /* 0x000fc600078e3cff */
[----:B------:R0:W-:Y:S02]  /*5dad0*/  STL [R1+0x2150], R16 ;  /* 0x0021501001007387 */ /* 0x0001e40000100800 */
[----:B0-----:R-:W-:-:S04]  /*5dae0*/  @P0 LOP3.LUT R16, R17, R16, RZ, 0x3c, !PT ;  /* 0x0000001011100212 */ /* 0x001fc800078e3cff */
[----:B------:R-:W-:Y:S02]  /*5daf0*/  @P0 LOP3.LUT R17, R17, R16, RZ, 0x3c, !PT ;  /* 0x0000001011110212 */ /* 0x000fe400078e3cff */
[----:B---3--:R-:W-:-:S06]  /*5db00*/  PRMT R70, RZ, 0x7610, R70 ;  /* 0x00007610ff467816 */ /* 0x008fcc0000000046 */
[----:B------:R0:W3:Y:S04]  /*5db10*/  @P0 LDG.E.U8 R70, desc[UR16][R16.64] ;  /* 0x0000001010460981 */ /* 0x0000e8000c1e1100 */
[----:B--2---:R-:W-:Y:S01]  /*5db20*/  STL [R1+0xd8], R69 ;  /* 0x0000d84501007387 */ /* 0x004fe20000100800 */
[----:B----4-:R-:W-:Y:S01]  /*5db30*/  SEL R13, R12, R13, !P4 ;  /* 0x0000000d0c0d7207 */ /* 0x010fe20006000000 */
[----:B0-----:R-:W-:Y:S02]  /*5db40*/  @P5 IMAD.MOV.U32 R16, RZ, RZ, R78 ;  /* 0x000000ffff105224 */ /* 0x001fe400078e004e */
[----:B------:R-:W-:Y:S01]  /*5db50*/  @P5 IMAD.MOV.U32 R17, RZ, RZ, R68 ;  /* 0x000000ffff115224 */ /* 0x000fe200078e0044 */
[----:B---3--:R0:W-:Y:S04]  /*5db60*/  STL [R1+0xec], R70 ;  /* 0x0000ec4601007387 */ /* 0x0081e80000100800 */
[----:B------:R1:W2:Y:S04]  /*5db70*/  @P5 LDG.E.U8 R19, desc[UR16][R16.64] ;  /* 0x0000001010135981 */ /* 0x0002a8000c1e1100 */
[----:B0-----:R-:W3:Y:S01]  /*5db80*/  LDL.LU R70, [R1+0x3710] ;  /* 0x0037100001467983 */ /* 0x001ee20000300800 */
[----:B------:R-:W-:-:S03]  /*5db90*/  IMAD R13, R13, UR4, RZ ;  /* 0x000000040d0d7c24 */ /* 0x000fc6000f8e02ff */
[----:B------:R-:W4:Y:S01]  /*5dba0*/  LDL.LU R68, [R1+0x370c] ;  /* 0x00370c0001447983 */ /* 0x000f220000300800 */
[----:B------:R-:W0:Y:S01]  /*5dbb0*/  LDCU UR4, c[0x0][0x3b0] ;  /* 0x00007600ff0477ac */ /* 0x000e220008000800 */
[----:B------:R-:W-:Y:S02]  /*5dbc0*/  SHF.R.S32.HI R15, RZ, 0x1f, R13 ;  /* 0x0000001fff0f7819 */ /* 0x000fe4000001140d */
[----:B------:R-:W-:-:S05]  /*5dbd0*/  IADD3 R69, P2, PT, R13, R8, RZ ;  /* 0x000000080d457210 */ /* 0x000fca0007f5e0ff */
[----:B-1----:R-:W-:Y:S02]  /*5dbe0*/  IMAD.X R17, R15, 0x1, R10, P2 ;  /* 0x000000010f117824 */ /* 0x002fe400010e060a */
[----:B------:R-:W-:Y:S01]  /*5dbf0*/  @P0 IMAD.MOV.U32 R16, RZ, RZ, R69 ;  /* 0x000000ffff100224 */ /* 0x000fe200078e0045 */
[----:B---3--:R-:W-:-:S06]  /*5dc00*/  PRMT R70, RZ, 0x7610, R70 ;  /* 0x00007610ff467816 */ /* 0x008fcc0000000046 */
[----:B------:R1:W3:Y:S04]  /*5dc10*/  @P0 LDG.E.U8 R70, desc[UR16][R16.64] ;  /* 0x0000001010460981 */ /* 0x0002e8000c1e1100 */
[----:B------:R-:W-:Y:S04]  /*5dc20*/  STL [R1+0x2bd4], R69 ;  /* 0x002bd44501007387 */ /* 0x000fe80000100800 */
[----:B--2---:R2:W-:Y:S02]  /*5dc30*/  STL [R1+0xe8], R19 ;  /* 0x0000e81301007387 */ /* 0x0045e40000100800 */
[----:B--2---:R-:W-:-:S02]  /*5dc40*/  IADD3 R19, P2, PT, R13, R9, RZ ;  /* 0x000000090d137210 */ /* 0x004fc40007f5e0ff */
[----:B------:R-:W2:Y:S03]  /*5dc50*/  LDL.LU R13, [R1+0xa40] ;  /* 0x000a4000010d7983 */ /* 0x000ea60000300800 */
[----:B------:R-:W-:Y:S01]  /*5dc60*/  IMAD.X R78, R15, 0x1, R11, P2 ;  /* 0x000000010f4e7824 */ /* 0x000fe200010e060b */
[----:B------:R0:W-:Y:S01]  /*5dc70*/  STL [R1+0x2bd0], R17 ;  /* 0x002bd01101007387 */ /* 0x0001e20000100800 */
[----:B-1----:R-:W-:-:S03]  /*5dc80*/  @P5 IMAD.MOV.U32 R16, RZ, RZ, R19 ;  /* 0x000000ffff105224 */ /* 0x002fc600078e0013 */
[----:B------:R-:W-:Y:S04]  /*5dc90*/  STL [R1+0x2bdc], R19 ;  /* 0x002bdc1301007387 */ /* 0x000fe80000100800 */
[----:B------:R-:W2:Y:S01]  /*5dca0*/  LDL.LU R69, [R1+0x3708] ;  /* 0x0037080001457983 */ /* 0x000ea20000300800 */
[----:B0-----:R-:W-:-:S05]  /*5dcb0*/  @P5 IMAD.MOV.U32 R17, RZ, RZ, R78 ;  /* 0x000000ffff115224 */ /* 0x001fca00078e004e */
[----:B------:R0:W2:Y:S04]  /*5dcc0*/  @P5 LDG.E.U8 R18, desc[UR16][R16.64] ;  /* 0x0000001010125981 */ /* 0x0000a8000c1e1100 */
[----:B---3--:R1:W-:Y:S04]  /*5dcd0*/  STL [R1+0xe4], R70 ;  /* 0x0000e44601007387 */ /* 0x0083e80000100800 */
[----:B-1----:R-:W3:Y:S04]  /*5dce0*/  LDL.LU R70, [R1+0x3704] ;  /* 0x0037040001467983 */ /* 0x002ee80000300800 */
[----:B------:R1:W-:Y:S04]  /*5dcf0*/  STL [R1+0x2bd8], R78 ;  /* 0x002bd84e01007387 */ /* 0x0003e80000100800 */
[----:B-1----:R-:W3:Y:S01]  /*5dd00*/  LDL.LU R78, [R1+0x3700] ;  /* 0x00370000014e7983 */ /* 0x002ee20000300800 */
[----:B------:R-:W-:Y:S01]  /*5dd10*/  PRMT R15, RZ, 0x7610, R15 ;  /* 0x00007610ff0f7816 */ /* 0x000fe2000000000f */
[----:B0-----:R-:W-:-:S02]  /*5dd20*/  @P0 IMAD.MOV.U32 R16, RZ, RZ, R77 ;  /* 0x000000ffff100224 */ /* 0x001fc400078e004d */
[----:B------:R-:W-:-:S05]  /*5dd30*/  @P0 IMAD.MOV.U32 R17, RZ, RZ, R79 ;  /* 0x000000ffff110224 */ /* 0x000fca00078e004f */
[----:B------:R0:W4:Y:S04]  /*5dd40*/  @P0 LDG.E.U8 R15, desc[UR16][R16.64] ;  /* 0x00000010100f0981 */ /* 0x000128000c1e1100 */
[----:B--2---:R1:W-:Y:S02]  /*5dd50*/  STL [R1+0xe0], R18 ;  /* 0x0000e01201007387 */ /* 0x0043e40000100800 */
[----:B-1----:R-:W-:-:S05]  /*5dd60*/  IADD3 R18, P2, PT, R33, R9, RZ ;  /* 0x0000000921127210 */ /* 0x002fca0007f5e0ff */
[----:B------:R-:W-:Y:S01]  /*5dd70*/  IMAD.X R19, R51, 0x1, R11, P2 ;  /* 0x0000000133137824 */ /* 0x000fe200010e060b */
[----:B---3--:R-:W-:-:S06]  /*5dd80*/  PRMT R78, RZ, 0x7610, R78 ;  /* 0x00007610ff4e7816 */ /* 0x008fcc000000004e */
[----:B------:R-:W2:Y:S01]  /*5dd90*/  @P5 LDG.E.U8 R78, desc[UR16][R18.64] ;  /* 0x00000010124e5981 */ /* 0x000ea2000c1e1100 */
[----:B------:R-:W-:-:S05]  /*5dda0*/  SEL R13, R12, R13, !P4 ;  /* 0x0000000d0c0d7207 */ /* 0x000fca0006000000 */
[----:B------:R-:W-:Y:S01]  /*5ddb0*/  IMAD R13, R13, UR4, RZ ;  /* 0x000000040d0d7c24 */ /* 0x000fe2000f8e02ff */
[----:B------:R-:W-:Y:S04]  /*5ddc0*/  STL [R1+0x212c], R18 ;  /* 0x00212c1201007387 */ /* 0x000fe80000100800 */
[----:B------:R-:W3:Y:S01]  /*5ddd0*/  LDL.LU R77, [R1+0xa78] ;  /* 0x000a7800014d7983 */ /* 0x000ee20000300800 */
[----:B------:R-:W-:Y:S01]  /*5dde0*/  PRMT R70, RZ, 0x7610, R70 ;  /* 0x00007610ff467816 */ /* 0x000fe20000000046 */
[----:B------:R-:W1:Y:S01]  /*5ddf0*/  LDCU UR4, c[0x0][0x3b0] ;  /* 0x00007600ff0477ac */ /* 0x000e620008000800 */
[----:B0-----:R-:W-:Y:S02]  /*5de00*/  IADD3 R17, P2, PT, R13, R8, RZ ;  /* 0x000000080d117210 */ /* 0x001fe40007f5e0ff */
[----:B------:R-:W-:Y:S01]  /*5de10*/  SHF.R.S32.HI R16, RZ, 0x1f, R13 ;  /* 0x0000001fff107819 */ /* 0x000fe2000001140d */
[----:B----4-:R0:W-:Y:S04]  /*5de20*/  STL [R1+0x10c], R15 ;  /* 0x00010c0f01007387 */ /* 0x0101e80000100800 */
[----:B------:R-:W-:Y:S04]  /*5de30*/  STL [R1+0x2128], R19 ;  /* 0x0021281301007387 */ /* 0x000fe80000100800 */
[----:B------:R-:W-:Y:S01]  /*5de40*/  STL [R1+0x2be4], R17 ;  /* 0x002be41101007387 */ /* 0x000fe20000100800 */
[----:B0-----:R-:W-:-:S03]  /*5de50*/  SEL R15, R12, R82, !P4 ;  /* 0x000000520c0f7207 */ /* 0x001fc60006000000 */
[----:B--2---:R0:W-:Y:S02]  /*5de60*/  STL [R1+0x108], R78 ;  /* 0x0001084e01007387 */ /* 0x0041e40000100800 */
[----:B0-----:R-:W-:Y:S01]  /*5de70*/  IMAD.X R78, R16, 0x1, R10, P2 ;  /* 0x00000001104e7824 */ /* 0x001fe200010e060a */
[----:B------:R-:W-:-:S05]  /*5de80*/  IADD3 R82, P2, PT, R13, R9, RZ ;  /* 0x000000090d527210 */ /* 0x000fca0007f5e0ff */
[----:B------:R-:W-:Y:S02]  /*5de90*/  IMAD.X R79, R16, 0x1, R11, P2 ;  /* 0x00000001104f7824 */ /* 0x000fe400010e060b */
[----:B------:R-:W-:-:S05]  /*5dea0*/  IMAD.MOV.U32 R16, RZ, RZ, R78 ;  /* 0x000000ffff107224 */ /* 0x000fca00078e004e */
[----:B------:R-:W-:-:S04]  /*5deb0*/  @P0 LOP3.LUT R17, R17, R16, RZ, 0x3c, !PT ;  /* 0x0000001011110212 */ /* 0x000fc800078e3cff */
[----:B------:R-:W-:-:S04]  /*5dec0*/  @P0 LOP3.LUT R16, R17, R16, RZ, 0x3c, !PT ;  /* 0x0000001011100212 */ /* 0x000fc800078e3cff */
[----:B------:R-:W-:-:S05]  /*5ded0*/  @P0 LOP3.LUT R17, R17, R16, RZ, 0x3c, !PT ;  /* 0x0000001011110212 */ /* 0x000fca00078e3cff */
[----:B------:R0:W2:Y:S04]  /*5dee0*/  @P0 LDG.E.U8 R70, desc[UR16][R16.64] ;  /* 0x0000001010460981 */ /* 0x0000a8000c1e1100 */
[----:B------:R-:W-:Y:S04]  /*5def0*/  STL [R1+0x2be0], R78 ;  /* 0x002be04e01007387 */ /* 0x000fe80000100800 */
[----:B------:R-:W-:Y:S04]  /*5df00*/  STL [R1+0x2bec], R82 ;  /* 0x002bec5201007387 */ /* 0x000fe80000100800 */
[----:B------:R-:W-:Y:S01]  /*5df10*/  STL [R1+0x2be8], R79 ;  /* 0x002be84f01007387 */ /* 0x000fe20000100800 */
[----:B0-----:R-:W-:-:S02]  /*5df20*/  @P5 IMAD.MOV.U32 R16, RZ, RZ, R82 ;  /* 0x000000ffff105224 */ /* 0x001fc400078e0052 */
[----:B------:R-:W-:-:S05]  /*5df30*/  @P5 IMAD.MOV.U32 R17, RZ, RZ, R79 ;  /* 0x000000ffff115224 */ /* 0x000fca00078e004f */
[----:B------:R0:W4:Y:S04]  /*5df40*/  @P5 LDG.E.U8 R23, desc[UR16][R16.64] ;  /* 0x0000001010175981 */ /* 0x000128000c1e1100 */
[----:B--2---:R2:W-:Y:S04]  /*5df50*/  STL [R1+0x104], R70 ;  /* 0x0001044601007387 */ /* 0x0045e80000100800 */
[----:B--2---:R-:W2:Y:S04]  /*5df60*/  LDL.LU R70, [R1+0x36fc] ;  /* 0x0036fc0001467983 */ /* 0x004ea80000300800 */
[----:B------:R-:W2:Y:S04]  /*5df70*/  LDL.LU R79, [R1+0x36f8] ;  /* 0x0036f800014f7983 */ /* 0x000ea80000300800 */
[----:B------:R-:W2:Y:S01]  /*5df80*/  LDL.LU R82, [R1+0x36f4] ;  /* 0x0036f40001527983 */ /* 0x000ea20000300800 */
[----:B------:R-:W-:Y:S01]  /*5df90*/  IMAD R15, R15, UR5, RZ ;  /* 0x000000050f0f7c24 */ /* 0x000fe2000f8e02ff */
[----:B------:R-:W-:-:S02]  /*5dfa0*/  PRMT R45, RZ, 0x7610, R45 ;  /* 0x00007610ff2d7816 */ /* 0x000fc4000000002d */
[----:B------:R-:W-:Y:S02]  /*5dfb0*/  PRMT R41, RZ, 0x7610, R41 ;  /* 0x00007610ff297816 */ /* 0x000fe40000000029 */
[----:B------:R-:W-:Y:S02]  /*5dfc0*/  PRMT R44, RZ, 0x7610, R44 ;  /* 0x00007610ff2c7816 */ /* 0x000fe4000000002c */
[----:B------:R-:W-:Y:S02]  /*5dfd0*/  PRMT R19, RZ, 0x7610, R19 ;  /* 0x00007610ff137816 */ /* 0x000fe40000000013 */
[----:B------:R-:W-:Y:S02]  /*5dfe0*/  SHF.R.S32.HI R13, RZ, 0x1f, R15 ;  /* 0x0000001fff0d7819 */ /* 0x000fe4000001140f */
[----:B------:R-:W-:Y:S02]  /*5dff0*/  IADD3 R78, P2, PT, R15, R8, RZ ;  /* 0x000000080f4e7210 */ /* 0x000fe40007f5e0ff */
[----:B------:R-:W-:-:S02]  /*5e000*/  PRMT R18, RZ, 0x7610, R18 ;  /* 0x00007610ff127816 */ /* 0x000fc40000000012 */
[----:B------:R-:W-:Y:S01]  /*5e010*/  PRMT R24, RZ, 0x7610, R24 ;  /* 0x00007610ff187816 */ /* 0x000fe20000000018 */
[----:B------:R-:W1:Y:S01]  /*5e020*/  LDCU UR5, c[0x0][0x3b0] ;  /* 0x00007600ff0577ac */ /* 0x000e620008000800 */
[----:B0-----:R-:W-:Y:S01]  /*5e030*/  IMAD.X R16, R13, 0x1, R10, P2 ;  /* 0x000000010d107824 */ /* 0x001fe200010e060a */
[----:B------:R-:W-:Y:S04]  /*5e040*/  STL [R1+0x2bf4], R78 ;  /* 0x002bf44e01007387 */ /* 0x000fe80000100800 */
[----:B----4-:R0:W-:Y:S01]  /*5e050*/  STL [R1+0x100], R23 ;  /* 0x0001001701007387 */ /* 0x0101e20000100800 */
[----:B------:R-:W-:-:S03]  /*5e060*/  @P0 IMAD.MOV.U32 R17, RZ, RZ, R16 ;  /* 0x000000ffff110224 */ /* 0x000fc600078e0010 */
[----:B------:R4:W-:Y:S01]  /*5e070*/  STL [R1+0x2bf0], R16 ;  /* 0x002bf01001007387 */ /* 0x0009e20000100800 */
[----:B0-----:R-:W-:Y:S02]  /*5e080*/  IMAD.MOV.U32 R23, RZ, RZ, R39 ;  /* 0x000000ffff177224 */ /* 0x001fe400078e0027 */
[----:B------:R-:W-:Y:S02]  /*5e090*/  IMAD.MOV.U32 R39, RZ, RZ, R22 ;  /* 0x000000ffff277224 */ /* 0x000fe400078e0016 */
[----:B------:R-:W-:Y:S02]  /*5e0a0*/  IMAD.MOV.U32 R22, RZ, RZ, R37 ;  /* 0x000000ffff167224 */ /* 0x000fe400078e0025 */
[----:B----4-:R-:W-:Y:S02]  /*5e0b0*/  @P0 IMAD.MOV.U32 R16, RZ, RZ, R78 ;  /* 0x000000ffff100224 */ /* 0x010fe400078e004e */
[----:B------:R-:W-:Y:S02]  /*5e0c0*/  IMAD.MOV.U32 R37, RZ, RZ, R21 ;  /* 0x000000ffff257224 */ /* 0x000fe400078e0015 */
[----:B------:R-:W-:Y:S01]  /*5e0d0*/  IMAD.MOV.U32 R21, RZ, RZ, R71 ;  /* 0x000000ffff157224 */ /* 0x000fe200078e0047 */
[----:B------:R-:W-:-:S05]  /*5e0e0*/  IADD3 R71, P2, PT, R15, R9, RZ ;  /* 0x000000090f477210 */ /* 0x000fca0007f5e0ff */
[----:B------:R-:W-:Y:S04]  /*5e0f0*/  STL [R1+0x2bfc], R71 ;  /* 0x002bfc4701007387 */ /* 0x000fe80000100800 */
[----:B------:R-:W4:Y:S01]  /*5e100*/  LDL.LU R78, [R1+0x36f0] ;  /* 0x0036f000014e7983 */ /* 0x000f220000300800 */
[----:B--2---:R-:W-:-:S06]  /*5e110*/  PRMT R82, RZ, 0x7610, R82 ;  /* 0x00007610ff527816 */ /* 0x004fcc0000000052 */
[----:B------:R0:W2:Y:S01]  /*5e120*/  @P0 LDG.E.U8 R82, desc[UR16][R16.64] ;  /* 0x0000001010520981 */ /* 0x0000a2000c1e1100 */
[----:B---3--:R-:W-:Y:S01]  /*5e130*/  SEL R15, R12, R77, !P4 ;  /* 0x0000004d0c0f7207 */ /* 0x008fe20006000000 */
[----:B------:R-:W-:Y:S01]  /*5e140*/  IMAD.X R77, R13, 0x1, R11, P2 ;  /* 0x000000010d4d7824 */ /* 0x000fe200010e060b */
[----:B------:R-:W-:-:S04]  /*5e150*/  PRMT R79, RZ, 0x7610, R79 ;  /* 0x00007610ff4f7816 */ /* 0x000fc8000000004f */
[----:B------:R3:W-:Y:S01]  /*5e160*/  STL [R1+0x2bf8], R77 ;  /* 0x002bf84d01007387 */ /* 0x0007e20000100800 */
[----:B0-----:R-:W-:Y:S02]  /*5e170*/  @P5 IMAD.MOV.U32 R16, RZ, RZ, R71 ;  /* 0x000000ffff105224 */ /* 0x001fe400078e0047 */
[----:B------:R-:W-:-:S05]  /*5e180*/  @P5 IMAD.MOV.U32 R17, RZ, RZ, R77 ;  /* 0x000000ffff115224 */ /* 0x000fca00078e004d */
[----:B------:R0:W3:Y:S01]  /*5e190*/  @P5 LDG.E.U8 R79, desc[UR16][R16.64] ;  /* 0x00000010104f5981 */ /* 0x0000e2000c1e1100 */
[----:B----4-:R-:W-:-:S03]  /*5e1a0*/  PRMT R78, RZ, 0x7610, R78 ;  /* 0x00007610ff4e7816 */ /* 0x010fc6000000004e */
[----:B--2---:R2:W-:Y:S04]  /*5e1b0*/  STL [R1+0xc4], R82 ;  /* 0x0000c45201007387 */ /* 0x0045e80000100800 */
[----:B---3--:R-:W3:Y:S01]  /*5e1c0*/  LDL.LU R77, [R1+0x36ec] ;  /* 0x0036ec00014d7983 */ /* 0x008ee20000300800 */
[----:B-1----:R-:W-:-:S03]  /*5e1d0*/  IMAD R13, R15, UR4, RZ ;  /* 0x000000040f0d7c24 */ /* 0x002fc6000f8e02ff */
[----:B------:R-:W4:Y:S01]  /*5e1e0*/  LDL.LU R71, [R1+0x36e8] ;  /* 0x0036e80001477983 */ /* 0x000f220000300800 */
[----:B------:R-:W1:Y:S01]  /*5e1f0*/  LDCU UR4, c[0x0][0x3b0] ;  /* 0x00007600ff0477ac */ /* 0x000e620008000800 */
[----:B--2---:R-:W-:-:S05]  /*5e200*/  IADD3 R82, P2, PT, R35, R8, RZ ;  /* 0x0000000823527210 */ /* 0x004fca0007f5e0ff */
[----:B0-----:R-:W-:Y:S02]  /*5e210*/  IMAD.X R17, R52, 0x1, R10, P2 ;  /* 0x0000000134117824 */ /* 0x001fe400010e060a */
[----:B------:R-:W-:-:S05]  /*5e220*/  @P0 IMAD.MOV.U32 R16, RZ, RZ, R82 ;  /* 0x000000ffff100224 */ /* 0x000fca00078e0052 */
[----:B------:R0:W2:Y:S04]  /*5e230*/  @P0 LDG.E.U8 R78, desc[UR16][R16.64] ;  /* 0x00000010104e0981 */ /* 0x0000a8000c1e1100 */
[----:B------:R-:W-:Y:S04]  /*5e240*/  STL [R1+0x20f4], R82 ;  /* 0x0020f45201007387 */ /* 0x000fe80000100800 */
[----:B------:R1:W-:Y:S04]  /*5e250*/  STL [R1+0xc0], R79 ;  /* 0x0000c04f01007387 */ /* 0x0003e80000100800 */
[----:B------:R1:W-:Y:S01]  /*5e260*/  STL [R1+0x20f0], R17 ;  /* 0x0020f01101007387 */ /* 0x0003e20000100800 */
[----:B------:R-:W-:Y:S01]  /*5e270*/  SHF.R.S32.HI R15, RZ, 0x1f, R13 ;  /* 0x0000001fff0f7819 */ /* 0x000fe2000001140d */
[----:B0-----:R-:W-:Y:S01]  /*5e280*/  @P5 IMAD.MOV.U32 R16, RZ, RZ, R73 ;  /* 0x000000ffff105224 */ /* 0x001fe200078e0049 */
[----:B-1----:R-:W-:Y:S01]  /*5e290*/  IADD3 R79, P2, PT, R13, R8, RZ ;  /* 0x000000080d4f7210 */ /* 0x002fe20007f5e0ff */
[----:B------:R-:W-:-:S04]  /*5e2a0*/  @P5 IMAD.MOV.U32 R17, RZ, RZ, R72 ;  /* 0x000000ffff115224 */ /* 0x000fc800078e0048 */
[----:B------:R-:W-:Y:S01]  /*5e2b0*/  STL [R1+0x2c04], R79 ;  /* 0x002c044f01007387 */ /* 0x000fe20000100800 */
[----:B---3--:R-:W-:-:S06]  /*5e2c0*/  PRMT R77, RZ, 0x7610, R77 ;  /* 0x00007610ff4d7816 */ /* 0x008fcc000000004d */
[----:B------:R0:W3:Y:S04]  /*5e2d0*/  @P5 LDG.E.U8 R77, desc[UR16][R16.64] ;  /* 0x00000010104d5981 */ /* 0x0000e8000c1e1100 */
[----:B--2---:R1:W-:Y:S01]  /*5e2e0*/  STL [R1+0xbc], R78 ;  /* 0x0000bc4e01007387 */ /* 0x0043e20000100800 */
[----:B0-----:R-:W-:Y:S02]  /*5e2f0*/  @P0 IMAD.MOV.U32 R16, RZ, RZ, R79 ;  /* 0x000000ffff100224 */ /* 0x001fe400078e004f */
[----:B-1----:R-:W-:Y:S01]  /*5e300*/  IMAD.X R78, R15, 0x1, R10, P2 ;  /* 0x000000010f4e7824 */ /* 0x002fe200010e060a */
[----:B------:R-:W-:Y:S02]  /*5e310*/  IADD3 R82, P2, PT, R13, R9, RZ ;  /* 0x000000090d527210 */ /* 0x000fe40007f5e0ff */
[----:B------:R-:W2:Y:S01]  /*5e320*/  LDL.LU R13, [R1+0xa7c] ;  /* 0x000a7c00010d7983 */ /* 0x000ea20000300800 */
[----:B------:R-:W-:-:S03]  /*5e330*/  @P0 IMAD.MOV.U32 R17, RZ, RZ, R78 ;  /* 0x000000ffff110224 */ /* 0x000fc600078e004e */
[----:B------:R-:W2:Y:S01]  /*5e340*/  LDL.LU R72, [R1+0x36e4] ;  /* 0x0036e40001487983 */ /* 0x000ea20000300800 */
[----:B------:R-:W-:-:S03]  /*5e350*/  IMAD.X R15, R15, 0x1, R11, P2 ;  /* 0x000000010f0f7824 */ /* 0x000fc600010e060b */
[----:B------:R-:W2:Y:S04]  /*5e360*/  LDL.LU R73, [R1+0x36e0] ;  /* 0x0036e00001497983 */ /* 0x000ea80000300800 */
[----:B------:R0:W2:Y:S02]  /*5e370*/  @P0 LDG.E.U8 R45, desc[UR16][R16.64] ;  /* 0x00000010102d0981 */ /* 0x0000a4000c1e1100 */
[----:B0-----:R-:W-:Y:S02]  /*5e380*/  IMAD.MOV.U32 R17, RZ, RZ, R15 ;  /* 0x000000ffff117224 */ /* 0x001fe400078e000f */
[----:B------:R-:W-:-:S05]  /*5e390*/  @P5 IMAD.MOV.U32 R16, RZ, RZ, R82 ;  /* 0x000000ffff105224 */ /* 0x000fca00078e0052 */
[----:B------:R0:W4:Y:S04]  /*5e3a0*/  @P5 LDG.E.U8 R41, desc[UR16][R16.64] ;  /* 0x0000001010295981 */ /* 0x000128000c1e1100 */
[----:B------:R-:W-:Y:S04]  /*5e3b0*/  STL [R1+0x2c00], R78 ;  /* 0x002c004e01007387 */ /* 0x000fe80000100800 */
[----:B------:R-:W-:Y:S04]  /*5e3c0*/  STL [R1+0x2c0c], R82 ;  /* 0x002c0c5201007387 */ /* 0x000fe80000100800 */
[----:B---3--:R1:W-:Y:S04]  /*5e3d0*/  STL [R1+0xb8], R77 ;  /* 0x0000b84d01007387 */ /* 0x0083e80000100800 */
[----:B-1----:R-:W3:Y:S04]  /*5e3e0*/  LDL.LU R77, [R1+0x36dc] ;  /* 0x0036dc00014d7983 */ /* 0x002ee80000300800 */
[----:B------:R-:W3:Y:S04]  /*5e3f0*/  LDL.LU R78, [R1+0x36d8] ;  /* 0x0036d800014e7983 */ /* 0x000ee80000300800 */
[----:B------:R-:W3:Y:S04]  /*5e400*/  LDL.LU R79, [R1+0x36d4] ;  /* 0x0036d400014f7983 */ /* 0x000ee80000300800 */
[----:B------:R1:W-:Y:S02]  /*5e410*/  STL [R1+0x2c08], R15 ;  /* 0x002c080f01007387 */ /* 0x0003e40000100800 */
[----:B-1----:R-:W-:-:S05]  /*5e420*/  IADD3 R15, P2, PT, R36, R8, RZ ;  /* 0x00000008240f7210 */ /* 0x002fca0007f5e0ff */
[----:B0-----:R-:W-:Y:S02]  /*5e430*/  IMAD.MOV.U32 R17, RZ, RZ, R15 ;  /* 0x000000ffff117224 */ /* 0x001fe400078e000f */
[----:B------:R-:W-:Y:S01]  /*5e440*/  IMAD.X R16, R53, 0x1, R10, P2 ;  /* 0x0000000135107824 */ /* 0x000fe200010e060a */
[----:B--2---:R0:W-:Y:S04]  /*5e450*/  STL [R1+0xa4], R45 ;  /* 0x0000a42d01007387 */ /* 0x0041e80000100800 */
[-C--:B------:R-:W-:Y:S01]  /*5e460*/  @P0 LOP3.LUT R17, R17, R16.reuse, RZ, 0x3c, !PT ;  /* 0x0000001011110212 */ /* 0x080fe200078e3cff */
[----:B0-----:R-:W2:Y:S04]  /*5e470*/  LDL.LU R45, [R1+0xa80] ;  /* 0x000a8000012d7983 */ /* 0x001ea80000300800 */
[----:B------:R-:W-:Y:S04]  /*5e480*/  STL [R1+0x20d4], R15 ;  /* 0x0020d40f01007387 */ /* 0x000fe80000100800 */
[----:B----4-:R0:W-:Y:S04]  /*5e490*/  STL [R1+0xa0], R41 ;  /* 0x0000a02901007387 */ /* 0x0101e80000100800 */
[----:B0-----:R-:W4:Y:S04]  /*5e4a0*/  LDL.LU R41, [R1+0x798] ;  /* 0x0007980001297983 */ /* 0x001f280000300800 */
[----:B------:R0:W-:Y:S02]  /*5e4b0*/  STL [R1+0x20d0], R16 ;  /* 0x0020d01001007387 */ /* 0x0001e40000100800 */
[----:B0-----:R-:W-:-:S04]  /*5e4c0*/  @P0 LOP3.LUT R16, R17, R16, RZ, 0x3c, !PT ;  /* 0x0000001011100212 */ /* 0x001fc800078e3cff */
[----:B------:R-:W-:-:S05]  /*5e4d0*/  @P0 LOP3.LUT R17, R17, R16, RZ, 0x3c, !PT ;  /* 0x0000001011110212 */ /* 0x000fca00078e3cff */
[----:B------:R0:W2:Y:S02]  /*5e4e0*/  @P0 LDG.E.U8 R44, desc[UR16][R16.64] ;  /* 0x00000010102c0981 */ /* 0x0000a4000c1e1100 */
[----:B0-----:R-:W-:Y:S02]  /*5e4f0*/  @P5 IMAD.MOV.U32 R16, RZ, RZ, R81 ;  /* 0x000000ffff105224 */ /* 0x001fe400078e0051 */
[----:B------:R-:W-:Y:S01]  /*5e500*/  @P5 IMAD.MOV.U32 R17, RZ, RZ, R80 ;  /* 0x000000ffff115224 */ /* 0x000fe200078e0050 */
[----:B------:R-:W-:Y:S01]  /*5e510*/  SEL R13, R12, R13, !P4 ;  /* 0x0000000d0c0d7207 */ /* 0x000fe20006000000 */
[----:B------:R-:W2:Y:S04]  /*5e520*/  LDL.LU R80, [R1+0x36d0] ;  /* 0x0036d00001507983 */ /* 0x000ea80000300800 */
[----:B------:R0:W2:Y:S04]  /*5e530*/  @P5 LDG.E.U8 R19, desc[UR16][R16.64] ;  /* 0x0000001010135981 */ /* 0x0000a8000c1e1100 */
[----:B------:R-:W3:Y:S01]  /*5e540*/  LDL.LU R81, [R1+0x36cc] ;  /* 0x0036cc0001517983 */ /* 0x000ee20000300800 */
[----:B------:R-:W-:Y:S01]  /*5e550*/  IMAD R13, R13, UR4, RZ ;  /* 0x000000040d0d7c24 */ /* 0x000fe2000f8e02ff */
[----:B------:R-:W1:Y:S04]  /*5e560*/  LDCU UR4, c[0x0][0x3b0] ;  /* 0x00007600ff0477ac */ /* 0x000e680008000800 */
[----:B------:R-:W-:-:S02]  /*5e570*/  IADD3 R82, P2, PT, R13, R8, RZ ;  /* 0x000000080d527210 */ /* 0x000fc40007f5e0ff */
[----:B------:R-:W-:-:S03]  /*5e580*/  SHF.R.S32.HI R15, RZ, 0x1f, R13 ;  /* 0x0000001fff0f7819 */ /* 0x000fc6000001140d */
[----:B------:R-:W-:Y:S02]  /*5e590*/  STL [R1+0x2c14], R82 ;  /* 0x002c145201007387 */ /* 0x000fe40000100800 */
[----:B0-----:R-:W-:-:S04]  /*5e5a0*/  IMAD.X R16, R15, 0x1, R10, P2 ;  /* 0x000000010f107824 */ /* 0x001fc800010e060a */
[----:B------:R-:W-:Y:S01]  /*5e5b0*/  @P0 IMAD.MOV.U32 R17, RZ, RZ, R16 ;  /* 0x000000ffff110224 */ /* 0x000fe200078e0010 */
[----:B--2---:R0:W-:Y:S04]  /*5e5c0*/  STL [R1+0xb0], R19 ;  /* 0x0000b01301007387 */ /* 0x0041e80000100800 */
[----:B------:R2:W-:Y:S01]  /*5e5d0*/  STL [R1+0x2c10], R16 ;  /* 0x002c101001007387 */ /* 0x0005e20000100800 */
[----:B0-----:R-:W-:Y:S02]  /*5e5e0*/  IADD3 R19, P2, PT, R13, R9, RZ ;  /* 0x000000090d137210 */ /* 0x001fe40007f5e0ff */
[----:B------:R-:W-:Y:S01]  /*5e5f0*/  PRMT R13, RZ, 0x7610, R13 ;  /* 0x00007610ff0d7816 */ /* 0x000fe2000000000d */
[----:B--2---:R-:W-:Y:S02]  /*5e600*/  @P0 IMAD.MOV.U32 R16, RZ, RZ, R82 ;  /* 0x000000ffff100224 */ /* 0x004fe400078e0052 */
        /* <DEDUP_REMOVED lines=11> */
[----:B------:R-:W4:Y:S04]  /*5e6c0*/  @P0 LDG.E.U8 R15, desc[UR16][R16.64] ;  /* 0x00000010100f0981 */ /* 0x000f28000c1e1100 */
[----:B---3--:R-:W-:Y:S04]  /*5e6d0*/  STL [R1+0xac], R13 ;  /* 0x0000ac0d01007387 */ /* 0x008fe80000100800 */
[----:B------:R-:W-:Y:S04]  /*5e6e0*/  STL [R1+0x2c18], R44 ;  /* 0x002c182c01007387 */ /* 0x000fe80000100800 */
[----:B--2---:R0:W-:Y:S04]  /*5e6f0*/  STL [R1+0xa8], R18 ;  /* 0x0000a81201007387 */ /* 0x0041e80000100800 */
[----:B------:R-:W2:Y:S04]  /*5e700*/  LDL.LU R83, [R1+0x36c4] ;  /* 0x0036c40001537983 */ /* 0x000ea80000300800 */
[----:B------:R-:W3:Y:S01]  /*5e710*/  LDL.LU R7, [R1+0x36c0] ;  /* 0x0036c00001077983 */ /* 0x000ee20000300800 */
[----:B0-----:R-:W-:-:S05]  /*5e720*/  IADD3 R18, P2, PT, R38, R9, RZ ;  /* 0x0000000926127210 */ /* 0x001fca0007f5e0ff */
[----:B------:R-:W-:-:S05]  /*5e730*/  IMAD.X R19, R54, 0x1, R11, P2 ;  /* 0x0000000136137824 */ /* 0x000fca00010e060b */
[----:B------:R-:W2:Y:S01]  /*5e740*/  @P5 LDG.E.U8 R24, desc[UR16][R18.64] ;  /* 0x0000001012185981 */ /* 0x000ea2000c1e1100 */
[----:B------:R-:W-:-:S05]  /*5e750*/  SEL R13, R12, R45, !P4 ;  /* 0x0000002d0c0d7207 */ /* 0x000fca0006000000 */
[----:B-1----:R-:W-:Y:S01]  /*5e760*/  IMAD R13, R13, UR4, RZ ;  /* 0x000000040d0d7c24 */ /* 0x002fe2000f8e02ff */
[----:B------:R-:W-:Y:S04]  /*5e770*/  STL [R1+0x20ac], R18 ;  /* 0x0020ac1201007387 */ /* 0x000fe80000100800 */
[----:B----4-:R0:W-:Y:S01]  /*5e780*/  STL [R1+0xd4], R15 ;  /* 0x0000d40f01007387 */ /* 0x0101e20000100800 */
[----:B------:R-:W-:Y:S02]  /*5e790*/  PRMT R43, RZ, 0x7610, R43 ;  /* 0x00007610ff2b7816 */ /* 0x000fe4000000002b */
[----:B------:R-:W-:Y:S02]  /*5e7a0*/  PRMT R42, RZ, 0x7610, R42 ;  /* 0x00007610ff2a7816 */ /* 0x000fe4000000002a */
[----:B------:R-:W-:-:S02]  /*5e7b0*/  SHF.R.S32.HI R16, RZ, 0x1f, R13 ;  /* 0x0000001fff107819 */ /* 0x000fc4000001140d */
[----:B------:R-:W-:Y:S01]  /*5e7c0*/  IADD3 R17, P2, PT, R13, R8, RZ ;  /* 0x000000080d117210 */ /* 0x000fe20007f5e0ff */
[----:B------:R-:W-:Y:S04]  /*5e7d0*/  STL [R1+0x20a8], R19 ;  /* 0x0020a81301007387 */ /* 0x000fe80000100800 */
[----:B------:R-:W4:Y:S01]  /*5e7e0*/  LDL.LU R45, [R1+0x8c4] ;  /* 0x0008c400012d7983 */ /* 0x000f220000300800 */
[----:B------:R-:W-:Y:S01]  /*5e7f0*/  PRMT R25, RZ, 0x7610, R25 ;  /* 0x00007610ff197816 */ /* 0x000fe20000000019 */
[----:B------:R-:W1:Y:S01]  /*5e800*/  LDCU UR4, c[0x0][0x3b0] ;  /* 0x00007600ff0477ac */ /* 0x000e620008000800 */
[----:B0-----:R-:W-:Y:S01]  /*5e810*/  SEL R15, R12, R41, !P4 ;  /* 0x000000290c0f7207 */ /* 0x001fe20006000000 */
[----:B------:R-:W-:Y:S02]  /*5e820*/  IMAD.MOV.U32 R41, RZ, RZ, R39 ;  /* 0x000000ffff297224 */ /* 0x000fe400078e0027 */
[----:B------:R-:W-:-:S02]  /*5e830*/  IMAD.MOV.U32 R39, RZ, RZ, R5 ;  /* 0x000000ffff277224 */ /* 0x000fc400078e0005 */
[----:B------:R-:W-:Y:S01]  /*5e840*/  IMAD.X R5, R16, 0x1, R10, P2 ;  /* 0x0000000110057824 */ /* 0x000fe200010e060a */
[----:B------:R-:W-:Y:S01]  /*5e850*/  IADD3 R44, P2, PT, R13, R9, RZ ;  /* 0x000000090d2c7210 */ /* 0x000fe20007f5e0ff */
[----:B------:R-:W-:Y:S01]  /*5e860*/  STL [R1+0x2c24], R17 ;  /* 0x002c241101007387 */ /* 0x000fe20000100800 */
[----:B---3--:R-:W-:-:S03]  /*5e870*/  PRMT R7, RZ, 0x7610, R7 ;  /* 0x00007610ff077816 */ /* 0x008fc60000000007 */
[----:B--2---:R0:W-:Y:S02]  /*5e880*/  STL [R1+0xd0], R24 ;  /* 0x0000d01801007387 */ /* 0x0041e40000100800 */
[----:B0-----:R-:W-:Y:S02]  /*5e890*/  IMAD.MOV.U32 R24, RZ, RZ, R23 ;  /* 0x000000ffff187224 */ /* 0x001fe400078e0017 */
[----:B------:R-:W-:Y:S02]  /*5e8a0*/  IMAD.MOV.U32 R23, RZ, RZ, R84 ;  /* 0x000000ffff177224 */ /* 0x000fe400078e0054 */
        /* <DEDUP_REMOVED lines=11> */
[----:B------:R0:W3:Y:S04]  /*5e960*/  @P5 LDG.E.U8 R43, desc[UR16][R16.64] ;  /* 0x00000010102b5981 */ /* 0x0000e8000c1e1100 */
[----:B--2---:R2:W-:Y:S04]  /*5e970*/  STL [R1+0xcc], R7 ;  /* 0x0000cc0701007387 */ /* 0x0045e80000100800 */
[----:B--2---:R-:W2:Y:S01]  /*5e980*/  LDL.LU R7, [R1+0x36bc] ;  /* 0x0036bc0001077983 */ /* 0x004ea20000300800 */
[----:B------:R-:W-:-:S03]  /*5e990*/  IMAD R15, R15, UR5, RZ ;  /* 0x000000050f0f7c24 */ /* 0x000fc6000f8e02ff */
[----:B------:R-:W4:Y:S01]  /*5e9a0*/  LDL.LU R84, [R1+0x36b8] ;  /* 0x0036b80001547983 */ /* 0x000f220000300800 */
[----:B------:R-:W-:Y:S02]  /*5e9b0*/  PRMT R26, RZ, 0x7610, R26 ;  /* 0x00007610ff1a7816 */ /* 0x000fe4000000001a */
[----:B------:R-:W-:Y:S01]  /*5e9c0*/  PRMT R27, RZ, 0x7610, R27 ;  /* 0x00007610ff1b7816 */ /* 0x000fe2000000001b */
[----:B------:R-:W1:Y:S01]  /*5e9d0*/  LDCU UR5, c[0x0][0x3b0] ;  /* 0x00007600ff0577ac */ /* 0x000e620008000800 */
[----:B------:R-:W-:Y:S02]  /*5e9e0*/  SHF.R.S32.HI R13, RZ, 0x1f, R15 ;  /* 0x0000001fff0d7819 */ /* 0x000fe4000001140f */
[----:B------:R-:W-:-:S05]  /*5e9f0*/  IADD3 R5, P2, PT, R15, R8, RZ ;  /* 0x000000080f057210 */ /* 0x000fca0007f5e0ff */
[----:B0-----:R-:W-:Y:S02]  /*5ea00*/  IMAD.X R17, R13, 0x1, R10, P2 ;  /* 0x000000010d117824 */ /* 0x001fe400010e060a */
[----:B------:R-:W-:Y:S01]  /*5ea10*/  @P0 IMAD.MOV.U32 R16, RZ, RZ, R5 ;  /* 0x000000ffff100224 */ /* 0x000fe200078e0005 */
[----:B------:R-:W-:Y:S04]  /*5ea20*/  STL [R1+0x2c34], R5 ;  /* 0x002c340501007387 */ /* 0x000fe80000100800 */
[----:B------:R-:W4:Y:S04]  /*5ea30*/  LDL.LU R44, [R1+0xa50] ;  /* 0x000a5000012c7983 */ /* 0x000f280000300800 */
[----:B---3--:R0:W-:Y:S01]  /*5ea40*/  STL [R1+0xc8], R43 ;  /* 0x0000c82b01007387 */ /* 0x0081e20000100800 */
[----:B--2---:R-:W-:-:S06]  /*5ea50*/  PRMT R7, RZ, 0x7610, R7 ;  /* 0x00007610ff077816 */ /* 0x004fcc0000000007 */
[----:B------:R2:W3:Y:S01]  /*5ea60*/  @P0 LDG.E.U8 R7, desc[UR16][R16.64] ;  /* 0x0000001010070981 */ /* 0x0004e2000c1e1100 */
[----:B0-----:R-:W-:Y:S02]  /*5ea70*/  IADD3 R43, P2, PT, R15, R9, RZ ;  /* 0x000000090f2b7210 */ /* 0x001fe40007f5e0ff */
[----:B----4-:R-:W-:Y:S01]  /*5ea80*/  SEL R15, R12, R45, !P4 ;  /* 0x0000002d0c0f7207 */ /* 0x010fe20006000000 */
[----:B------:R0:W-:Y:S02]  /*5ea90*/  STL [R1+0x2c30], R17 ;  /* 0x002c301101007387 */ /* 0x0001e40000100800 */
[----:B------:R-:W-:Y:S02]  /*5eaa0*/  IMAD.X R45, R13, 0x1, R11, P2 ;  /* 0x000000010d2d7824 */ /* 0x000fe400010e060b */
[----:B--2---:R-:W-:Y:S02]  /*5eab0*/  @P5 IMAD.MOV.U32 R16, RZ, RZ, R43 ;  /* 0x000000ffff105224 */ /* 0x004fe400078e002b */
[----:B0-----:R-:W-:-:S05]  /*5eac0*/  @P5 IMAD.MOV.U32 R17, RZ, RZ, R45 ;  /* 0x000000ffff115224 */ /* 0x001fca00078e002d */
[----:B------:R0:W2:Y:S04]  /*5ead0*/  @P5 LDG.E.U8 R42, desc[UR16][R16.64] ;  /* 0x00000010102a5981 */ /* 0x0000a8000c1e1100 */
[----:B------:R-:W-:Y:S04]  /*5eae0*/  STL [R1+0x2c3c], R43 ;  /* 0x002c3c2b01007387 */ /* 0x000fe80000100800 */
[----:B------:R-:W4:Y:S01]  /*5eaf0*/  LDL.LU R5, [R1+0x36b4] ;  /* 0x0036b40001057983 */ /* 0x000f220000300800 */
[----:B0-----:R-:W-:Y:S02]  /*5eb00*/  @P0 IMAD.MOV.U32 R16, RZ, RZ, R90 ;  /* 0x000000ffff100224 */ /* 0x001fe400078e005a */
[----:B------:R-:W-:-:S05]  /*5eb10*/  @P0 IMAD.MOV.U32 R17, RZ, RZ, R91 ;  /* 0x000000ffff110224 */ /* 0x000fca00078e005b */
[----:B------:R0:W2:Y:S04]  /*5eb20*/  @P0 LDG.E.U8 R25, desc[UR16][R16.64] ;  /* 0x0000001010190981 */ /* 0x0000a8000c1e1100 */
[----:B---3--:R3:W-:Y:S04]  /*5eb30*/  STL [R1+0x98], R7 ;  /* 0x0000980701007387 */ /* 0x0087e80000100800 */
[----:B---3--:R-:W3:Y:S04]  /*5eb40*/  LDL.LU R7, [R1+0x36b0] ;  /* 0x0036b00001077983 */ /* 0x008ee80000300800 */
[----:B------:R0:W-:Y:S04]  /*5eb50*/  STL [R1+0x2c38], R45 ;  /* 0x002c382d01007387 */ /* 0x0001e80000100800 */
[----:B------:R-:W3:Y:S04]  /*5eb60*/  LDL.LU R91, [R1+0x36ac] ;  /* 0x0036ac00015b7983 */ /* 0x000ee80000300800 */
[----:B------:R-:W3:Y:S01]  /*5eb70*/  LDL.LU R90, [R1+0x36a8] ;  /* 0x0036a800015a7983 */ /* 0x000ee20000300800 */
[----:B-1----:R-:W-:Y:S01]  /*5eb80*/  IMAD R13, R15, UR4, RZ ;  /* 0x000000040f0d7c24 */ /* 0x002fe2000f8e02ff */
[----:B------:R-:W-:Y:S01]  /*5eb90*/  IADD3 R15, P2, PT, R40, R9, RZ ;  /* 0x00000009280f7210 */ /* 0x000fe20007f5e0ff */
[----:B------:R-:W-:Y:S01]  /*5eba0*/  IMAD.MOV.U32 R43, RZ, RZ, R4 ;  /* 0x000000ffff2b7224 */ /* 0x000fe200078e0004 */
[----:B------:R-:W1:Y:S03]  /*5ebb0*/  LDCU UR4, c[0x0][0x3b0] ;  /* 0x00007600ff0477ac */ /* 0x000e660008000800 */
[----:B0-----:R-:W-:-:S02]  /*5ebc0*/  IMAD.MOV.U32 R17, RZ, RZ, R15 ;  /* 0x000000ffff117224 */ /* 0x001fc400078e000f */
[----:B------:R-:W-:Y:S01]  /*5ebd0*/  IMAD.X R16, R60, 0x1, R11, P2 ;  /* 0x000000013c107824 */ /* 0x000fe200010e060b */
[----:B------:R-:W-:Y:S04]  /*5ebe0*/  STL [R1+0x206c], R15 ;  /* 0x00206c0f01007387 */ /* 0x000fe80000100800 */
[----:B------:R-:W4:Y:S04]  /*5ebf0*/  LDL.LU R45, [R1+0x73c] ;  /* 0x00073c00012d7983 */ /* 0x000f280000300800 */
[----:B--2---:R-:W-:Y:S01]  /*5ec00*/  STL [R1+0x94], R42 ;  /* 0x0000942a01007387 */ /* 0x004fe20000100800 */
[----:B------:R-:W-:-:S03]  /*5ec10*/  @P5 LOP3.LUT R17, R17, R16, RZ, 0x3c, !PT ;  /* 0x0000001011115212 */ /* 0x000fc600078e3cff */
[----:B------:R-:W-:Y:S04]  /*5ec20*/  STL [R1+0x90], R25 ;  /* 0x0000901901007387 */ /* 0x000fe80000100800 */
[----:B------:R0:W-:Y:S02]  /*5ec30*/  STL [R1+0x2068], R16 ;  /* 0x0020681001007387 */ /* 0x0001e40000100800 */
[----:B0-----:R-:W-:-:S04]  /*5ec40*/  @P5 LOP3.LUT R16, R17, R16, RZ, 0x3c, !PT ;  /* 0x0000001011105212 */ /* 0x001fc800078e3cff */
[----:B------:R-:W-:Y:S02]  /*5ec50*/  @P5 LOP3.LUT R17, R17, R16, RZ, 0x3c, !PT ;  /* 0x0000001011115212 */ /* 0x000fe400078e3cff */
[----:B---3--:R-:W-:-:S06]  /*5ec60*/  PRMT R90, RZ, 0x7610, R90 ;  /* 0x00007610ff5a7816 */ /* 0x008fcc000000005a */
[----:B------:R0:W2:Y:S01]  /*5ec70*/  @P5 LDG.E.U8 R90, desc[UR16][R16.64] ;  /* 0x00000010105a5981 */ /* 0x0000a2000c1e1100 */
[----:B------:R-:W-:Y:S02]  /*5ec80*/  IMAD.MOV.U32 R42, RZ, RZ, R22 ;  /* 0x000000ffff2a7224 */ /* 0x000fe400078e0016 */
[----:B------:R-:W-:Y:S01]  /*5ec90*/  IMAD.MOV.U32 R22, RZ, RZ, R14 ;  /* 0x000000ffff167224 */ /* 0x000fe200078e000e */
[----:B------:R-:W-:Y:S02]  /*5eca0*/  SHF.R.S32.HI R15, RZ, 0x1f, R13 ;  /* 0x0000001fff0f7819 */ /* 0x000fe4000001140d */
[----:B------:R-:W-:Y:S01]  /*5ecb0*/  IADD3 R14, P2, PT, R13, R8, RZ ;  /* 0x000000080d0e7210 */ /* 0x000fe20007f5e0ff */
[----:B------:R-:W-:Y:S02]  /*5ecc0*/  IMAD.MOV.U32 R25, RZ, RZ, R37 ;  /* 0x000000ffff197224 */ /* 0x000fe400078e0025 */
[----:B------:R-:W-:Y:S02]  /*5ecd0*/  IMAD.MOV.U32 R37, RZ, RZ, R21 ;  /* 0x000000ffff257224 */ /* 0x000fe400078e0015 */
[----:B------:R-:W-:-:S02]  /*5ece0*/  IMAD.MOV.U32 R21, RZ, RZ, R34 ;  /* 0x000000ffff157224 */ /* 0x000fc400078e0022 */
[----:B------:R-:W-:Y:S02]  /*5ecf0*/  IMAD.MOV.U32 R34, RZ, RZ, R89 ;  /* 0x000000ffff227224 */ /* 0x000fe400078e0059 */
[----:B------:R-:W-:Y:S01]  /*5ed00*/  IMAD.X R4, R15, 0x1, R10, P2 ;  /* 0x000000010f047824 */ /* 0x000fe200010e060a */
[----:B------:R-:W-:Y:S01]  /*5ed10*/  IADD3 R89, P2, PT, R13, R9, RZ ;  /* 0x000000090d597210 */ /* 0x000fe20007f5e0ff */
[----:B------:R-:W-:Y:S01]  /*5ed20*/  STL [R1+0x2c44], R14 ;  /* 0x002c440e01007387 */ /* 0x000fe20000100800 */
[----:B------:R-:W-:-:S03]  /*5ed30*/  PRMT R91, RZ, 0x7610, R91 ;  /* 0x00007610ff5b7816 */ /* 0x000fc6000000005b */
[----:B------:R3:W-:Y:S01]  /*5ed40*/  STL [R1+0x2c40], R4 ;  /* 0x002c400401007387 */ /* 0x0007e20000100800 */
[----:B0-----:R-:W-:-:S03]  /*5ed50*/  @P0 IMAD.MOV.U32 R16, RZ, RZ, R14 ;  /* 0x000000ffff100224 */ /* 0x001fc600078e000e */
[----:B------:R-:W-:Y:S01]  /*5ed60*/  STL [R1+0x2c4c], R89 ;  /* 0x002c4c5901007387 */ /* 0x000fe20000100800 */
[----:B------:R-:W-:Y:S01]  /*5ed70*/  @P0 IMAD.MOV.U32 R17, RZ, RZ, R4 ;  /* 0x000000ffff110224 */ /* 0x000fe200078e0004 */
[----:B------:R-:W-:-:S04]  /*5ed80*/  PRMT R13, RZ, 0x7610, R13 ;  /* 0x00007610ff0d7816 */ /* 0x000fc8000000000d */
[----:B------:R0:W4:Y:S02]  /*5ed90*/  @P0 LDG.E.U8 R91, desc[UR16][R16.64] ;  /* 0x00000010105b0981 */ /* 0x000124000c1e1100 */
[----:B0-----:R-:W-:Y:S02]  /*5eda0*/  @P5 IMAD.MOV.U32 R16, RZ, RZ, R89 ;  /* 0x000000ffff105224 */ /* 0x001fe400078e0059 */
[----:B--2---:R0:W-:Y:S04]  /*5edb0*/  STL [R1+0x8c], R90 ;  /* 0x00008c5a01007387 */ /* 0x0041e80000100800 */
[----:B---3--:R-:W2:Y:S04]  /*5edc0*/  LDL.LU R4, [R1+0x36a4] ;  /* 0x0036a40001047983 */ /* 0x008ea80000300800 */
[----:B------:R-:W3:Y:S01]  /*5edd0*/  LDL.LU R14, [R1+0x36a0] ;  /* 0x0036a000010e7983 */ /* 0x000ee20000300800 */
[----:B0-----:R-:W-:-:S04]  /*5ede0*/  IMAD.X R90, R15, 0x1, R11, P2 ;  /* 0x000000010f5a7824 */ /* 0x001fc800010e060b */
[----:B------:R-:W-:-:S05]  /*5edf0*/  @P5 IMAD.MOV.U32 R17, RZ, RZ, R90 ;  /* 0x000000ffff115224 */ /* 0x000fca00078e005a */
[----:B------:R0:W2:Y:S02]  /*5ee00*/  @P5 LDG.E.U8 R13, desc[UR16][R16.64] ;  /* 0x00000010100d5981 */ /* 0x0000a4000c1e1100 */
[----:B0-----:R-:W-:Y:S02]  /*5ee10*/  @P0 IMAD.MOV.U32 R16, RZ, RZ, R87 ;  /* 0x000000ffff100224 */ /* 0x001fe400078e0057 */
[----:B------:R-:W-:-:S05]  /*5ee20*/  @P0 IMAD.MOV.U32 R17, RZ, RZ, R88 ;  /* 0x000000ffff110224 */ /* 0x000fca00078e0058 */
[----:B------:R0:W3:Y:S04]  /*5ee30*/  @P0 LDG.E.U8 R26, desc[UR16][R16.64] ;  /* 0x00000010101a0981 */ /* 0x0000e8000c1e1100 */
[----:B----4-:R4:W-:Y:S01]  /*5ee40*/  STL [R1+0x88], R91 ;  /* 0x0000885b01007387 */ /* 0x0109e20000100800 */
[----:B------:R-:W-:-:S03]  /*5ee50*/  PRMT R15, RZ, 0x7610, R15 ;  /* 0x00007610ff0f7816 */ /* 0x000fc6000000000f */
[----:B----4-:R-:W4:Y:S04]  /*5ee60*/  LDL.LU R91, [R1+0x369c] ;  /* 0x00369c00015b7983 */ /* 0x010f280000300800 */
[----:B------:R1:W-:Y:S01]  /*5ee70*/  STL [R1+0x2c48], R90 ;  /* 0x002c485a01007387 */ /* 0x0003e20000100800 */
[----:B0-----:R-:W-:Y:S02]  /*5ee80*/  @P5 IMAD.MOV.U32 R16, RZ, RZ, R0 ;  /* 0x000000ffff105224 */ /* 0x001fe400078e0000 */
[----:B------:R-:W-:-:S05]  /*5ee90*/  @P5 IMAD.MOV.U32 R17, RZ, RZ, R86 ;  /* 0x000000ffff115224 */ /* 0x000fca00078e0056 */
[----:B------:R0:W4:Y:S04]  /*5eea0*/  @P5 LDG.E.U8 R15, desc[UR16][R16.64] ;  /* 0x00000010100f5981 */ /* 0x000128000c1e1100 */
[----:B-1----:R-:W4:Y:S04]  /*5eeb0*/  LDL.LU R90, [R1+0x3698] ;  /* 0x00369800015a7983 */ /* 0x002f280000300800 */
[----:B------:R-:W4:Y:S04]  /*5eec0*/  LDL.LU R89, [R1+0x3694] ;  /* 0x0036940001597983 */ /* 0x000f280000300800 */
[----:B--2---:R1:W-:Y:S04]  /*5eed0*/  STL [R1+0x7c], R13 ;  /* 0x00007c0d01007387 */ /* 0x0043e80000100800 */
[----:B------:R-:W2:Y:S04]  /*5eee0*/  LDL.LU R88, [R1+0x3690] ;  /* 0x0036900001587983 */ /* 0x000ea80000300800 */
[----:B------:R-:W2:Y:S04]  /*5eef0*/  LDL.LU R87, [R1+0x368c] ;  /* 0x00368c0001577983 */ /* 0x000ea80000300800 */
[----:B------:R-:W2:Y:S04]  /*5ef00*/  LDL.LU R86, [R1+0x3688] ;  /* 0x0036880001567983 */ /* 0x000ea80000300800 */
[----:B------:R-:W2:Y:S01]  /*5ef10*/  LDL.LU R0, [R1+0x3684] ;  /* 0x0036840001007983 */ /* 0x000ea20000300800 */
[----:B-1----:R-:W-:-:S05]  /*5ef20*/  SEL R13, R12, R45, !P4 ;  /* 0x0000002d0c0d7207 */ /* 0x002fca0006000000 */
[----:B0-----:R-:W-:Y:S01]  /*5ef30*/  IMAD R16, R13, UR4, RZ ;  /* 0x000000040d107c24 */ /* 0x001fe2000f8e02ff */
[----:B---3--:R0:W-:Y:S04]  /*5ef40*/  STL [R1+0x84], R26 ;  /* 0x0000841a01007387 */ /* 0x0081e80000100800 */
[----:B------:R-:W3:Y:S01]  /*5ef50*/  LDL.LU R13, [R1+0xa54] ;  /* 0x000a5400010d7983 */ /* 0x000ee20000300800 */
[----:B------:R-:W-:Y:S01]  /*5ef60*/  ISETP.GT.U32.AND P2, PT, R7, R44, PT ;  /* 0x0000002c0700720c */ /* 0x000fe20003f44070 */
[----:B------:R-:W1:Y:S01]  /*5ef70*/  LDCU UR4, c[0x0][0x3b0] ;  /* 0x00007600ff0477ac */ /* 0x000e620008000800 */
[----:B0-----:R-:W-:Y:S02]  /*5ef80*/  IMAD.MOV.U32 R26, RZ, RZ, R43 ;  /* 0x000000ffff1a7224 */ /* 0x001fe400078e002b */
[----:B------:R-:W-:-:S02]  /*5ef90*/  IMAD.MOV.U32 R43, RZ, RZ, R25 ;  /* 0x000000ffff2b7224 */ /* 0x000fc400078e0019 */
[----:B------:R-:W-:Y:S02]  /*5efa0*/  IMAD.MOV.U32 R25, RZ, RZ, R42 ;  /* 0x000000ffff197224 */ /* 0x000fe400078e002a */
[----:B------:R-:W-:Y:S02]  /*5efb0*/  IMAD.MOV.U32 R42, RZ, RZ, R24 ;  /* 0x000000ffff2a7224 */ /* 0x000fe400078e0018 */
[----:B------:R-:W-:Y:S02]  /*5efc0*/  IMAD.MOV.U32 R24, RZ, RZ, R41 ;  /* 0x000000ffff187224 */ /* 0x000fe400078e0029 */
[----:B------:R-:W-:Y:S02]  /*5efd0*/  IMAD.MOV.U32 R41, RZ, RZ, R23 ;  /* 0x000000ffff297224 */ /* 0x000fe400078e0017 */
[----:B------:R-:W-:Y:S02]  /*5efe0*/  IMAD.MOV.U32 R23, RZ, RZ, R39 ;  /* 0x000000ffff177224 */ /* 0x000fe400078e0027 */
[----:B------:R-:W-:-:S02]  /*5eff0*/  IMAD.MOV.U32 R39, RZ, RZ, R93 ;  /* 0x000000ffff277224 */ /* 0x000fc400078e005d */
[----:B------:R-:W-:Y:S01]  /*5f000*/  @!P2 IMAD.IADD R44, R44, 0x1, -R7 ;  /* 0x000000012c2ca824 */ /* 0x000fe200078e0a07 */
[----:B------:R-:W-:Y:S02]  /*5f010*/  SHF.R.S32.HI R17, RZ, 0x1f, R16 ;  /* 0x0000001fff117819 */ /* 0x000fe40000011410 */
[C---:B------:R-:W-:Y:S01]  /*5f020*/  IADD3 R93, P2, PT, R16.reuse, R8, RZ ;  /* 0x00000008105d7210 */ /* 0x040fe20007f5e0ff */
[----:B----4-:R0:W-:Y:S04]  /*5f030*/  STL [R1+0x80], R15 ;  /* 0x0000800f01007387 */ /* 0x0101e80000100800 */
[----:B------:R-:W-:Y:S01]  /*5f040*/  STL [R1+0x2c54], R93 ;  /* 0x002c545d01007387 */ /* 0x000fe20000100800 */
[----:B0-----:R-:W-:Y:S01]  /*5f050*/  IMAD.MOV.U32 R15, RZ, RZ, R44 ;  /* 0x000000ffff0f7224 */ /* 0x001fe200078e002c */
[----:B--2---:R-:W-:Y:S01]  /*5f060*/  PRMT R0, RZ, 0x7610, R0 ;  /* 0x00007610ff007816 */ /* 0x004fe20000000000 */
[----:B---3--:R-:W-:Y:S01]  /*5f070*/  @!P3 IMAD.MOV R13, RZ, RZ, -R13 ;  /* 0x000000ffff0db224 */ /* 0x008fe200078e0a0d */
[----:B------:R-:W-:Y:S01]  /*5f080*/  IADD3 R44, P3, PT, R16, R9, RZ ;  /* 0x00000009102c7210 */ /* 0x000fe20007f7e0ff */
[----:B------:R-:W-:-:S04]  /*5f090*/  IMAD.X R16, R17, 0x1, R10, P2 ;  /* 0x0000000111107824 */ /* 0x000fc800010e060a */
[----:B------:R-:W-:Y:S01]  /*5f0a0*/  STL [R1+0x2c5c], R44 ;  /* 0x002c5c2c01007387 */ /* 0x000fe20000100800 */
[----:B------:R-:W-:-:S03]  /*5f0b0*/  IMAD.X R45, R17, 0x1, R11, P3 ;  /* 0x00000001112d7824 */ /* 0x000fc600018e060b */
[----:B------:R0:W-:Y:S01]  /*5f0c0*/  STL [R1+0x2c50], R16 ;  /* 0x002c501001007387 */ /* 0x0001e20000100800 */
[----:B------:R-:W-:Y:S02]  /*5f0d0*/  @P0 IMAD.MOV.U32 R17, RZ, RZ, R16 ;  /* 0x000000ffff110224 */ /* 0x000fe400078e0010 */
[----:B0-----:R-:W-:Y:S02]  /*5f0e0*/  @P0 IMAD.MOV.U32 R16, RZ, RZ, R93 ;  /* 0x000000ffff100224 */ /* 0x001fe400078e005d */
[----:B------:R-:W2:Y:S04]  /*5f0f0*/  LDL.LU R93, [R1+0x3680] ;  /* 0x00368000015d7983 */ /* 0x000ea80000300800 */
[----:B------:R0:W3:Y:S02]  /*5f100*/  @P0 LDG.E.U8 R0, desc[UR16][R16.64] ;  /* 0x0000001010000981 */ /* 0x0000e4000c1e1100 */
[----:B0-----:R-:W-:-:S02]  /*5f110*/  @P5 IMAD.MOV.U32 R16, RZ, RZ, R44 ;  /* 0x000000ffff105224 */ /* 0x001fc400078e002c */
[----:B------:R-:W-:-:S05]  /*5f120*/  @P5 IMAD.MOV.U32 R17, RZ, RZ, R45 ;  /* 0x000000ffff115224 */ /* 0x000fca00078e002d */
[----:B------:R0:W4:Y:S01]  /*5f130*/  @P5 LDG.E.U8 R27, desc[UR16][R16.64] ;  /* 0x00000010101b5981 */ /* 0x000122000c1e1100 */
[----:B------:R-:W-:Y:S01]  /*5f140*/  SEL R13, R12, R13, !P4 ;  /* 0x0000000d0c0d7207 */ /* 0x000fe20006000000 */
[----:B------:R-:W-:-:S04]  /*5f150*/  IMAD.MOV.U32 R44, RZ, RZ, R43 ;  /* 0x000000ffff2c7224 */ /* 0x000fc800078e002b */
[----:B------:R-:W-:Y:S02]  /*5f160*/  IMAD R13, R13, UR5, RZ ;  /* 0x000000050d0d7c24 */ /* 0x000fe4000f8e02ff */
[----:B------:R-:W-:Y:S02]  /*5f170*/  IMAD.MOV.U32 R43, RZ, RZ, R24 ;  /* 0x000000ffff2b7224 */ /* 0x000fe400078e0018 */
[----:B------:R-:W-:Y:S01]  /*5f180*/  IMAD.MOV.U32 R24, RZ, RZ, R39 ;  /* 0x000000ffff187224 */ /* 0x000fe200078e0027 */
[----:B---3--:R3:W-:Y:S04]  /*5f190*/  STL [R1+0x9c], R0 ;  /* 0x00009c0001007387 */ /* 0x0087e80000100800 */
[----:B---3--:R-:W3:Y:S04]  /*5f1a0*/  LDL.LU R0, [R1+0x367c] ;  /* 0x00367c0001007983 */ /* 0x008ee80000300800 */
[----:B------:R1:W-:Y:S01]  /*5f1b0*/  STL [R1+0x2c58], R45 ;  /* 0x002c582d01007387 */ /* 0x0003e20000100800 */
[----:B0-----:R-:W-:-:S02]  /*5f1c0*/  SHF.R.S32.HI R16, RZ, 0x1f, R13 ;  /* 0x0000001fff107819 */ /* 0x001fc4000001140d */
[C---:B------:R-:W-:Y:S01]  /*5f1d0*/  IADD3 R17, P2, PT, R13.reuse, R8, RZ ;  /* 0x000000080d117210 */ /* 0x040fe20007f5e0ff */
[----:B------:R-:W-:Y:S01]  /*5f1e0*/  IMAD.MOV.U32 R39, RZ, RZ, R6 ;  /* 0x000000ffff277224 */ /* 0x000fe200078e0006 */
[----:B------:R-:W-:Y:S01]  /*5f1f0*/  IADD3 R6, P3, PT, R13, R9, RZ ;  /* 0x000000090d067210 */ /* 0x000fe20007f7e0ff */
[----:B----4-:R0:W-:Y:S01]  /*5f200*/  STL [R1+0x78], R27 ;  /* 0x0000781b01007387 */ /* 0x0101e20000100800 */
[----:B-1----:R-:W-:Y:S02]  /*5f210*/  IMAD.MOV.U32 R45, RZ, RZ, R26 ;  /* 0x000000ffff2d7224 */ /* 0x002fe400078e001a */
[----:B------:R-:W-:Y:S02]  /*5f220*/  IMAD.MOV.U32 R26, RZ, RZ, R42 ;  /* 0x000000ffff1a7224 */ /* 0x000fe400078e002a */
[----:B------:R-:W-:Y:S02]  /*5f230*/  IMAD.MOV.U32 R42, RZ, RZ, R23 ;  /* 0x000000ffff2a7224 */ /* 0x000fe400078e0017 */
[----:B------:R-:W-:-:S02]  /*5f240*/  IMAD.MOV.U32 R23, RZ, RZ, R2 ;  /* 0x000000ffff177224 */ /* 0x000fc400078e0002 */
[C---:B------:R-:W-:Y:S02]  /*5f250*/  IMAD.X R2, R16.reuse, 0x1, R10, P2 ;  /* 0x0000000110027824 */ /* 0x040fe400010e060a */
[----:B0-----:R-:W-:Y:S02]  /*5f260*/  IMAD.MOV.U32 R27, RZ, RZ, R25 ;  /* 0x000000ffff1b7224 */ /* 0x001fe400078e0019 */
[----:B------:R-:W-:Y:S02]  /*5f270*/  IMAD.MOV.U32 R25, RZ, RZ, R41 ;  /* 0x000000ffff197224 */ /* 0x000fe400078e0029 */
[----:B------:R-:W-:Y:S02]  /*5f280*/  IMAD.MOV.U32 R41, RZ, RZ, R22 ;  /* 0x000000ffff297224 */ /* 0x000fe400078e0016 */
[----:B------:R-:W-:Y:S02]  /*5f290*/  IMAD.MOV.U32 R22, RZ, RZ, R92 ;  /* 0x000000ffff167224 */ /* 0x000fe400078e005c */
[----:B------:R-:W-:-:S02]  /*5f2a0*/  IMAD.X R92, R16, 0x1, R11, P3 ;  /* 0x00000001105c7824 */ /* 0x000fc400018e060b */
[----:B------:R-:W-:Y:S01]  /*5f2b0*/  IMAD.MOV.U32 R16, RZ, RZ, R2 ;  /* 0x000000ffff107224 */ /* 0x000fe200078e0002 */
[----:B------:R0:W-:Y:S01]  /*5f2c0*/  STL [R1+0x2034], R17 ;  /* 0x0020341101007387 */ /* 0x0001e20000100800 */
[----:B--2---:R-:W-:-:S03]  /*5f2d0*/  PRMT R93, RZ, 0x7610, R93 ;  /* 0x00007610ff5d7816 */ /* 0x004fc6000000005d */
[----:B0-----:R-:W-:-:S04]  /*5f2e0*/  @P0 LOP3.LUT R17, R17, R16, RZ, 0x3c, !PT ;  /* 0x0000001011110212 */ /* 0x001fc800078e3cff */
[----:B------:R-:W-:-:S04]  /*5f2f0*/  @P0 LOP3.LUT R16, R17, R16, RZ, 0x3c, !PT ;  /* 0x0000001011100212 */ /* 0x000fc800078e3cff */
[----:B------:R-:W-:-:S05]  /*5f300*/  @P0 LOP3.LUT R17, R17, R16, RZ, 0x3c, !PT ;  /* 0x0000001011110212 */ /* 0x000fca00078e3cff */
[----:B------:R0:W2:Y:S02]  /*5f310*/  @P0 LDG.E.U8 R93, desc[UR16][R16.64] ;  /* 0x00000010105d0981 */ /* 0x0000a4000c1e1100 */
[----:B0-----:R-:W-:Y:S02]  /*5f320*/  @P5 IMAD.MOV.U32 R16, RZ, RZ, R6 ;  /* 0x000000ffff105224 */ /* 0x001fe400078e0006 */
[----:B------:R-:W-:Y:S01]  /*5f330*/  @P5 IMAD.MOV.U32 R17, RZ, RZ, R92 ;  /* 0x000000ffff115224 */ /* 0x000fe200078e005c */
[----:B---3--:R-:W-:-:S06]  /*5f340*/  PRMT R0, RZ, 0x7610, R0 ;  /* 0x00007610ff007816 */ /* 0x008fcc0000000000 */
[----:B------:R0:W3:Y:S01]  /*5f350*/  @P5 LDG.E.U8 R0, desc[UR16][R16.64] ;  /* 0x0000001010005981 */ /* 0x0000e2000c1e1100 */
[----:B------:R-:W-:-:S05]  /*5f360*/  @!P6 IMAD.MOV R15, RZ, RZ, -R15 ;  /* 0x000000ffff0fe224 */ /* 0x000fca00078e0a0f */
[----:B------:R-:W-:Y:S01]  /*5f370*/  SEL R15, R12, R15, !P4 ;  /* 0x0000000f0c0f7207 */ /* 0x000fe20006000000 */
[----:B------:R-:W-:Y:S04]  /*5f380*/  STL [R1+0x202c], R6 ;  /* 0x00202c0601007387 */ /* 0x000fe80000100800 */
[----:B------:R-:W-:Y:S01]  /*5f390*/  IMAD R15, R15, UR4, RZ ;  /* 0x000000040f0f7c24 */ /* 0x000fe2000f8e02ff */
[----:B------:R1:W-:Y:S01]  /*5f3a0*/  STL [R1+0x2030], R2 ;  /* 0x0020300201007387 */ /* 0x0003e20000100800 */
[----:B------:R-:W-:Y:S02]  /*5f3b0*/  PRMT R19, RZ, 0x7610, R19 ;  /* 0x00007610ff137816 */ /* 0x000fe40000000013 */
[----:B------:R-:W-:Y:S02]  /*5f3c0*/  PRMT R18, RZ, 0x7610, R18 ;  /* 0x00007610ff127816 */ /* 0x000fe40000000012 */
[----:B------:R-:W-:-:S02]  /*5f3d0*/  ISETP.GT.U32.AND P2, PT, R7, R14, PT ;  /* 0x0000000e0700720c */ /* 0x000fc40003f44070 */
[----:B------:R-:W-:Y:S01]  /*5f3e0*/  SHF.R.S32.HI R13, RZ, 0x1f, R15 ;  /* 0x0000001fff0d7819 */ /* 0x000fe2000001140f */
[----:B------:R-:W-:Y:S01]  /*5f3f0*/  STL [R1+0x2028], R92 ;  /* 0x0020285c01007387 */ /* 0x000fe20000100800 */
[----:B------:R-:W4:Y:S01]  /*5f400*/  LDCU UR4, c[0x0][0x3b0] ;  /* 0x00007600ff0477ac */ /* 0x000f220008000800 */
[----:B-1----:R-:W-:-:S05]  /*5f410*/  IADD3 R2, P3, PT, R15, R8, RZ ;  /* 0x000000080f027210 */ /* 0x002fca0007f7e0ff */
[----:B------:R-:W-:Y:S01]  /*5f420*/  STL [R1+0x2c64], R2 ;  /* 0x002c640201007387 */ /* 0x000fe20000100800 */
[----:B0-----:R-:W-:Y:S02]  /*5f430*/  IMAD.X R17, R13, 0x1, R10, P3 ;  /* 0x000000010d117824 */ /* 0x001fe400018e060a */
[----:B------:R-:W-:-:S05]  /*5f440*/  @P0 IMAD.MOV.U32 R16, RZ, RZ, R2 ;  /* 0x000000ffff100224 */ /* 0x000fca00078e0002 */
[----:B------:R0:W4:Y:S04]  /*5f450*/  @P0 LDG.E.U8 R19, desc[UR16][R16.64] ;  /* 0x0000001010130981 */ /* 0x000128000c1e1100 */
[----:B--2---:R1:W-:Y:S04]  /*5f460*/  STL [R1+0x74], R93 ;  /* 0x0000745d01007387 */ /* 0x0043e80000100800 */
[----:B-1----:R-:W2:Y:S04]  /*5f470*/  LDL.LU R93, [R1+0x3678] ;  /* 0x00367800015d7983 */ /* 0x002ea80000300800 */
[----:B------:R-:W2:Y:S04]  /*5f480*/  LDL.LU R92, [R1+0x3674] ;  /* 0x00367400015c7983 */ /* 0x000ea80000300800 */
[----:B------:R-:W2:Y:S01]  /*5f490*/  LDL.LU R6, [R1+0x3670] ;  /* 0x0036700001067983 */ /* 0x000ea20000300800 */
[----:B------:R-:W-:-:S05]  /*5f4a0*/  IADD3 R15, P3, PT, R15, R9, RZ ;  /* 0x000000090f0f7210 */ /* 0x000fca0007f7e0ff */
[----:B------:R-:W-:Y:S02]  /*5f4b0*/  IMAD.X R13, R13, 0x1, R11, P3 ;  /* 0x000000010d0d7824 */ /* 0x000fe400018e060b */
[----:B0-----:R-:W-:Y:S01]  /*5f4c0*/  @P5 IMAD.MOV.U32 R16, RZ, RZ, R15 ;  /* 0x000000ffff105224 */ /* 0x001fe200078e000f */
[----:B---3--:R0:W-:Y:S04]  /*5f4d0*/  STL [R1+0x6c], R0 ;  /* 0x00006c0001007387 */ /* 0x0081e80000100800 */
[----:B0-----:R-:W3:Y:S04]  /*5f4e0*/  LDL.LU R0, [R1+0x366c] ;  /* 0x00366c0001007983 */ /* 0x001ee80000300800 */
[----:B------:R0:W-:Y:S02]  /*5f4f0*/  STL [R1+0x2c60], R17 ;  /* 0x002c601101007387 */ /* 0x0001e40000100800 */
[----:B0-----:R-:W-:-:S05]  /*5f500*/  @P5 IMAD.MOV.U32 R17, RZ, RZ, R13 ;  /* 0x000000ffff115224 */ /* 0x001fca00078e000d */
[----:B------:R0:W2:Y:S01]  /*5f510*/  @P5 LDG.E.U8 R18, desc[UR16][R16.64] ;  /* 0x0000001010125981 */ /* 0x0000a2000c1e1100 */
[----:B------:R-:W-:-:S05]  /*5f520*/  @!P2 IMAD.IADD R14, R14, 0x1, -R7 ;  /* 0x000000010e0ea824 */ /* 0x000fca00078e0a07 */
[----:B------:R-:W-:Y:S01]  /*5f530*/  ISETP.GT.U32.AND P2, PT, R7, R14, PT ;  /* 0x0000000e0700720c */ /* 0x000fe20003f44070 */
[----:B----4-:R3:W-:Y:S04]  /*5f540*/  STL [R1+0x70], R19 ;  /* 0x0000701301007387 */ /* 0x0107e80000100800 */
[----:B------:R1:W-:Y:S04]  /*5f550*/  STL [R1+0x2c6c], R15 ;  /* 0x002c6c0f01007387 */ /* 0x0003e80000100800 */
[----:B------:R4:W-:Y:S04]  /*5f560*/  STL [R1+0x2c68], R13 ;  /* 0x002c680d01007387 */ /* 0x0009e80000100800 */
[----:B------:R-:W-:Y:S01]  /*5f570*/  @!P2 IMAD.IADD R14, R14, 0x1, -R7 ;  /* 0x000000010e0ea824 */ /* 0x000fe200078e0a07 */
[----:B0-----:R-:W-:Y:S01]  /*5f580*/  PRMT R17, RZ, 0x7610, R17 ;  /* 0x00007610ff117816 */ /* 0x001fe20000000011 */
[----:B---3--:R-:W-:-:S05]  /*5f590*/  VIADD R19, R0, 0x1c1 ;  /* 0x000001c100137836 */ /* 0x008fca0000000000 */
[----:B------:R-:W-:Y:S01]  /*5f5a0*/  ISETP.GE.AND P3, PT, R19, RZ, PT ;  /* 0x000000ff1300720c */ /* 0x000fe20003f66270 */
[----:B-1----:R-:W-:-:S05]  /*5f5b0*/  VIADD R15, R0, 0x1c2 ;  /* 0x000001c2000f7836 */ /* 0x002fca0000000000 */
[----:B----4-:R-:W-:-:S07]  /*5f5c0*/  IABS R13, R15 ;  /* 0x0000000f000d7213 */ /* 0x010fce0000000000 */
[----:B------:R-:W-:Y:S02]  /*5f5d0*/  @!P3 IMAD.MOV R14, RZ, RZ, -R14 ;  /* 0x000000ffff0eb224 */ /* 0x000fe400078e0a0e */
[----:B--2---:R-:W-:-:S03]  /*5f5e0*/  IMAD.HI.U32 R16, R6, R13, RZ ;  /* 0x0000000d06107227 */ /* 0x004fc600078e00ff */
[----:B------:R-:W-:Y:S01]  /*5f5f0*/  SEL R14, R12, R14, !P4 ;  /* 0x0000000e0c0e7207 */ /* 0x000fe20006000000 */
[----:B------:R-:W-:-:S04]  /*5f600*/  IMAD.MOV R16, RZ, RZ, -R16 ;  /* 0x000000ffff107224 */ /* 0x000fc800078e0a10 */
[----:B------:R-:W-:Y:S02]  /*5f610*/  IMAD R14, R14, UR4, RZ ;  /* 0x000000040e0e7c24 */ /* 0x000fe4000f8e02ff */
[----:B------:R-:W-:Y:S01]  /*5f620*/  IMAD R13, R7, R16, R13 ;  /* 0x00000010070d7224 */ /* 0x000fe200078e020d */
[----:B------:R0:W-:Y:S01]  /*5f630*/  STL [R1+0x68], R18 ;  /* 0x0000681201007387 */ /* 0x0001e20000100800 */
[----:B------:R-:W1:Y:S01]  /*5f640*/  LDCU UR4, c[0x0][0x3b0] ;  /* 0x00007600ff0477ac */ /* 0x000e620008000800 */
[----:B------:R-:W-:Y:S02]  /*5f650*/  SHF.R.S32.HI R16, RZ, 0x1f, R14 ;  /* 0x0000001fff107819 */ /* 0x000fe4000001140e */
[----:B0-----:R-:W-:-:S05]  /*5f660*/  IADD3 R18, P3, PT, R14, R8, RZ ;  /* 0x000000080e127210 */ /* 0x001fca0007f7e0ff */
[----:B------:R-:W-:-:S05]  /*5f670*/  IMAD.X R19, R16, 0x1, R10, P3 ;  /* 0x0000000110137824 */ /* 0x000fca00018e060a */
[----:B------:R0:W2:Y:S01]  /*5f680*/  @P0 LDG.E.U8 R17, desc[UR16][R18.64] ;  /* 0x0000001012110981 */ /* 0x0000a2000c1e1100 */
[----:B------:R-:W-:-:S03]  /*5f690*/  IADD3 R14, P3, PT, R14, R9, RZ ;  /* 0x000000090e0e7210 */ /* 0x000fc60007f7e0ff */
[----:B------:R-:W-:Y:S04]  /*5f6a0*/  STL [R1+0x2c74], R18 ;  /* 0x002c741201007387 */ /* 0x000fe80000100800 */
[----:B------:R0:W-:Y:S01]  /*5f6b0*/  STL [R1+0x2c70], R19 ;  /* 0x002c701301007387 */ /* 0x0001e20000100800 */
[----:B------:R-:W-:-:S03]  /*5f6c0*/  IMAD.X R16, R16, 0x1, R11, P3 ;  /* 0x0000000110107824 */ /* 0x000fc600018e060b */
[----:B------:R-:W-:Y:S04]  /*5f6d0*/  STL [R1+0x2c7c], R14 ;  /* 0x002c7c0e01007387 */ /* 0x000fe80000100800 */
[----:B------:R-:W-:Y:S01]  /*5f6e0*/  STL [R1+0x2c78], R16 ;  /* 0x002c781001007387 */ /* 0x000fe20000100800 */
[----:B0-----:R-:W-:Y:S02]  /*5f6f0*/  PRMT R19, RZ, 0x7610, R19 ;  /* 0x00007610ff137816 */ /* 0x001fe40000000013 */
[----:B------:R-:W-:Y:S02]  /*5f700*/  ISETP.GT.U32.AND P2, PT, R7, R13, PT ;  /* 0x0000000d0700720c */ /* 0x000fe40003f44070 */
[----:B------:R-:W-:-:S11]  /*5f710*/  ISETP.GE.AND P3, PT, R15, RZ, PT ;  /* 0x000000ff0f00720c */ /* 0x000fd60003f66270 */
[----:B------:R-:W-:Y:S01]  /*5f720*/  @!P2 IMAD.IADD R13, R13, 0x1, -R7 ;  /* 0x000000010d0da824 */ /* 0x000fe200078e0a07 */
[----:B--2---:R0:W-:Y:S02]  /*5f730*/  STL [R1+0x64], R17 ;  /* 0x0000641101007387 */ /* 0x0041e40000100800 */
[----:B0-----:R-:W-:Y:S02]  /*5f740*/  @P5 IMAD.MOV.U32 R17, RZ, RZ, R16 ;  /* 0x000000ffff115224 */ /* 0x001fe400078e0010 */
[----:B------:R-:W-:-:S05]  /*5f750*/  @P5 IMAD.MOV.U32 R16, RZ, RZ, R14 ;  /* 0x000000ffff105224 */ /* 0x000fca00078e000e */
[----:B------:R0:W2:Y:S01]  /*5f760*/  @P5 LDG.E.U8 R19, desc[UR16][R16.64] ;  /* 0x0000001010135981 */ /* 0x0000a2000c1e1100 */
[----:B------:R-:W-:Y:S01]  /*5f770*/  ISETP.GT.U32.AND P2, PT, R7, R13, PT ;  /* 0x0000000d0700720c */ /* 0x000fe20003f44070 */
[----:B------:R-:W-:-:S05]  /*5f780*/  VIADD R15, R0, 0x1c3 ;  /* 0x000001c3000f7836 */ /* 0x000fca0000000000 */
[----:B------:R-:W-:-:S07]  /*5f790*/  IABS R14, R15 ;  /* 0x0000000f000e7213 */ /* 0x000fce0000000000 */
[----:B------:R-:W-:Y:S02]  /*5f7a0*/  @!P2 IMAD.IADD R13, R13, 0x1, -R7 ;  /* 0x000000010d0da824 */ /* 0x000fe400078e0a07 */
[----:B0-----:R-:W-:-:S04]  /*5f7b0*/  IMAD.HI.U32 R16, R6, R14, RZ ;  /* 0x0000000e06107227 */ /* 0x001fc800078e00ff */
[----:B------:R-:W-:Y:S02]  /*5f7c0*/  @!P3 IMAD.MOV R13, RZ, RZ, -R13 ;  /* 0x000000ffff0db224 */ /* 0x000fe400078e0a0d */
[----:B------:R-:W-:-:S03]  /*5f7d0*/  IMAD.MOV R17, RZ, RZ, -R16 ;  /* 0x000000ffff117224 */ /* 0x000fc600078e0a10 */
[----:B------:R-:W-:Y:S01]  /*5f7e0*/  SEL R16, R12, R13, !P4 ;  /* 0x0000000d0c107207 */ /* 0x000fe20006000000 */
[----:B------:R-:W-:-:S04]  /*5f7f0*/  IMAD R13, R7, R17, R14 ;  /* 0x00000011070d7224 */ /* 0x000fc800078e020e */
[----:B-1----:R-:W-:Y:S01]  /*5f800*/  IMAD R14, R16, UR4, RZ ;  /* 0x00000004100e7c24 */ /* 0x002fe2000f8e02ff */
[----:B------:R-:W-:Y:S01]  /*5f810*/  PRMT R17, RZ, 0x7610, R17 ;  /* 0x00007610ff117816 */ /* 0x000fe20000000011 */
[----:B--2---:R0:W-:Y:S03]  /*5f820*/  STL [R1+0x60], R19 ;  /* 0x0000601301007387 */ /* 0x0041e60000100800 */
[----:B------:R-:W-:Y:S02]  /*5f830*/  SHF.R.S32.HI R16, RZ, 0x1f, R14 ;  /* 0x0000001fff107819 */ /* 0x000fe4000001140e */
[----:B------:R-:W-:Y:S02]  /*5f840*/  IADD3 R18, P3, PT, R14, R8, RZ ;  /* 0x000000080e127210 */ /* 0x000fe40007f7e0ff */
[----:B------:R-:W-:Y:S01]  /*5f850*/  ISETP.GT.U32.AND P2, PT, R7, R13, PT ;  /* 0x0000000d0700720c */ /* 0x000fe20003f44070 */
[----:B------:R-:W1:Y:S02]  /*5f860*/  LDCU UR4, c[0x0][0x3b0] ;  /* 0x00007600ff0477ac */ /* 0x000e640008000800 */
[----:B0-----:R-:W-:-:S05]  /*5f870*/  IMAD.X R19, R16, 0x1, R10, P3 ;  /* 0x0000000110137824 */ /* 0x001fca00018e060a */
[----:B------:R0:W2:Y:S01]  /*5f880*/  @P0 LDG.E.U8 R17, desc[UR16][R18.64] ;  /* 0x0000001012110981 */ /* 0x0000a2000c1e1100 */
[----:B------:R-:W-:-:S03]  /*5f890*/  IADD3 R14, P3, PT, R14, R9, RZ ;  /* 0x000000090e0e7210 */ /* 0x000fc60007f7e0ff */
[----:B------:R-:W-:Y:S04]  /*5f8a0*/  STL [R1+0x1ff4], R18 ;  /* 0x001ff41201007387 */ /* 0x000fe80000100800 */
[----:B------:R0:W-:Y:S01]  /*5f8b0*/  STL [R1+0x1ff0], R19 ;  /* 0x001ff01301007387 */ /* 0x0001e20000100800 */
[----:B------:R-:W-:-:S03]  /*5f8c0*/  IMAD.X R16, R16, 0x1, R11, P3 ;  /* 0x0000000110107824 */ /* 0x000fc600018e060b */
[----:B------:R-:W-:Y:S04]  /*5f8d0*/  STL [R1+0x1fec], R14 ;  /* 0x001fec0e01007387 */ /* 0x000fe80000100800 */
[----:B------:R-:W-:Y:S01]  /*5f8e0*/  STL [R1+0x1fe8], R16 ;  /* 0x001fe81001007387 */ /* 0x000fe20000100800 */
[----:B0-----:R-:W-:Y:S01]  /*5f8f0*/  PRMT R19, RZ, 0x7610, R19 ;  /* 0x00007610ff137816 */ /* 0x001fe20000000013 */
[----:B------:R-:W-:Y:S01]  /*5f900*/  @!P2 IMAD.IADD R13, R13, 0x1, -R7 ;  /* 0x000000010d0da824 */ /* 0x000fe200078e0a07 */
[----:B------:R-:W-:-:S04]  /*5f910*/  ISETP.GE.AND P3, PT, R15, RZ, PT ;  /* 0x000000ff0f00720c */ /* 0x000fc80003f66270 */
[----:B------:R-:W-:Y:S01]  /*5f920*/  ISETP.GT.U32.AND P2, PT, R7, R13, PT ;  /* 0x0000000d0700720c */ /* 0x000fe20003f44070 */
[----:B------:R-:W-:Y:S01]  /*5f930*/  VIADD R15, R0, 0x1c4 ;  /* 0x000001c4000f7836 */ /* 0x000fe20000000000 */
[----:B--2---:R0:W-:Y:S02]  /*5f940*/  STL [R1+0x5c], R17 ;  /* 0x00005c1101007387 */ /* 0x0041e40000100800 */
[----:B0-----:R-:W-:Y:S02]  /*5f950*/  @P5 IMAD.MOV.U32 R17, RZ, RZ, R16 ;  /* 0x000000ffff115224 */ /* 0x001fe400078e0010 */
[----:B------:R-:W-:-:S05]  /*5f960*/  @P5 IMAD.MOV.U32 R16, RZ, RZ, R14 ;  /* 0x000000ffff105224 */ /* 0x000fca00078e000e */
[----:B------:R0:W2:Y:S01]  /*5f970*/  @P5 LDG.E.U8 R19, desc[UR16][R16.64] ;  /* 0x0000001010135981 */ /* 0x0000a2000c1e1100 */
[----:B------:R-:W-:Y:S01]  /*5f980*/  IABS R14, R15 ;  /* 0x0000000f000e7213 */ /* 0x000fe20000000000 */
[----:B------:R-:W-:-:S04]  /*5f990*/  @!P2 IMAD.IADD R13, R13, 0x1, -R7 ;  /* 0x000000010d0da824 */ /* 0x000fc800078e0a07 */
[----:B------:R-:W-:Y:S02]  /*5f9a0*/  @!P3 IMAD.MOV R13, RZ, RZ, -R13 ;  /* 0x000000ffff0db224 */ /* 0x000fe400078e0a0d */
[----:B0-----:R-:W-:-:S04]  /*5f9b0*/  IMAD.HI.U32 R16, R6, R14, RZ ;  /* 0x0000000e06107227 */ /* 0x001fc800078e00ff */
[----:B------:R-:W-:Y:S01]  /*5f9c0*/  IMAD.MOV R17, RZ, RZ, -R16 ;  /* 0x000000ffff117224 */ /* 0x000fe200078e0a10 */
[----:B------:R-:W-:-:S03]  /*5f9d0*/  SEL R16, R12, R13, !P4 ;  /* 0x0000000d0c107207 */ /* 0x000fc60006000000 */
[----:B------:R-:W-:Y:S02]  /*5f9e0*/  IMAD R13, R7, R17, R14 ;  /* 0x00000011070d7224 */ /* 0x000fe400078e020e */
[----:B-1----:R-:W-:Y:S01]  /*5f9f0*/  IMAD R14, R16, UR4, RZ ;  /* 0x00000004100e7c24 */ /* 0x002fe2000f8e02ff */
[----:B------:R-:W-:Y:S01]  /*5fa00*/  PRMT R17, RZ, 0x7610, R17 ;  /* 0x00007610ff117816 */ /* 0x000fe20000000011 */
[----:B------:R-:W0:Y:S03]  /*5fa10*/  LDCU UR4, c[0x0][0x3b0] ;  /* 0x00007600ff0477ac */ /* 0x000e260008000800 */
[----:B------:R-:W-:Y:S02]  /*5fa20*/  SHF.R.S32.HI R16, RZ, 0x1f, R14 ;  /* 0x0000001fff107819 */ /* 0x000fe4000001140e */
[----:B------:R-:W-:Y:S01]  /*5fa30*/  IADD3 R18, P3, PT, R14, R8, RZ ;  /* 0x000000080e127210 */ /* 0x000fe20007f7e0ff */
[----:B--2---:R1:W-:Y:S04]  /*5fa40*/  STL [R1+0x58], R19 ;  /* 0x0000581301007387 */ /* 0x0043e80000100800 */
[----:B-1----:R-:W-:-:S05]  /*5fa50*/  IMAD.X R19, R16, 0x1, R10, P3 ;  /* 0x0000000110137824 */ /* 0x002fca00018e060a */
[----:B------:R1:W2:Y:S01]  /*5fa60*/  @P0 LDG.E.U8 R17, desc[UR16][R18.64] ;  /* 0x0000001012110981 */ /* 0x0002a2000c1e1100 */
[----:B------:R-:W-:-:S03]  /*5fa70*/  IADD3 R14, P3, PT, R14, R9, RZ ;  /* 0x000000090e0e7210 */ /* 0x000fc60007f7e0ff */
[----:B------:R-:W-:Y:S04]  /*5fa80*/  STL [R1+0x2c84], R18 ;  /* 0x002c841201007387 */ /* 0x000fe80000100800 */
[----:B------:R1:W-:Y:S01]  /*5fa90*/  STL [R1+0x2c80], R19 ;  /* 0x002c801301007387 */ /* 0x0003e20000100800 */
[----:B------:R-:W-:-:S03]  /*5faa0*/  IMAD.X R16, R16, 0x1, R11, P3 ;  /* 0x0000000110107824 */ /* 0x000fc600018e060b */
[----:B------:R-:W-:Y:S04]  /*5fab0*/  STL [R1+0x2c8c], R14 ;  /* 0x002c8c0e01007387 */ /* 0x000fe80000100800 */
[----:B------:R-:W-:Y:S01]  /*5fac0*/  STL [R1+0x2c88], R16 ;  /* 0x002c881001007387 */ /* 0x000fe20000100800 */
[----:B-1----:R-:W-:Y:S02]  /*5fad0*/  PRMT R19, RZ, 0x7610, R19 ;  /* 0x00007610ff137816 */ /* 0x002fe40000000013 */
[----:B------:R-:W-:Y:S02]  /*5fae0*/  ISETP.GT.U32.AND P2, PT, R7, R13, PT ;  /* 0x0000000d0700720c */ /* 0x000fe40003f44070 */
[----:B------:R-:W-:-:S11]  /*5faf0*/  ISETP.GE.AND P3, PT, R15, RZ, PT ;  /* 0x000000ff0f00720c */ /* 0x000fd60003f66270 */
[----:B------:R-:W-:Y:S01]  /*5fb00*/  @!P2 IMAD.IADD R13, R13, 0x1, -R7 ;  /* 0x000000010d0da824 */ /* 0x000fe200078e0a07 */
[----:B--2---:R1:W-:Y:S02]  /*5fb10*/  STL [R1+0x54], R17 ;  /* 0x0000541101007387 */ /* 0x0043e40000100800 */
[----:B-1----:R-:W-:Y:S02]  /*5fb20*/  @P5 IMAD.MOV.U32 R17, RZ, RZ, R16 ;  /* 0x000000ffff115224 */ /* 0x002fe400078e0010 */
[----:B------:R-:W-:-:S05]  /*5fb30*/  @P5 IMAD.MOV.U32 R16, RZ, RZ, R14 ;  /* 0x000000ffff105224 */ /* 0x000fca00078e000e */
[----:B------:R1:W2:Y:S01]  /*5fb40*/  @P5 LDG.E.U8 R19, desc[UR16][R16.64] ;  /* 0x0000001010135981 */ /* 0x0002a2000c1e1100 */
[----:B------:R-:W-:Y:S01]  /*5fb50*/  ISETP.GT.U32.AND P2, PT, R7, R13, PT ;  /* 0x0000000d0700720c */ /* 0x000fe20003f44070 */
[----:B------:R-:W-:-:S05]  /*5fb60*/  VIADD R15, R0, 0x1c5 ;  /* 0x000001c5000f7836 */ /* 0x000fca0000000000 */
[----:B------:R-:W-:-:S07]  /*5fb70*/  IABS R14, R15 ;  /* 0x0000000f000e7213 */ /* 0x000fce0000000000 */
[----:B------:R-:W-:Y:S02]  /*5fb80*/  @!P2 IMAD.IADD R13, R13, 0x1, -R7 ;  /* 0x000000010d0da824 */ /* 0x000fe400078e0a07 */
[----:B-1----:R-:W-:-:S04]  /*5fb90*/  IMAD.HI.U32 R16, R6, R14, RZ ;  /* 0x0000000e06107227 */ /* 0x002fc800078e00ff */
[----:B------:R-:W-:Y:S02]  /*5fba0*/  @!P3 IMAD.MOV R13, RZ, RZ, -R13 ;  /* 0x000000ffff0db224 */ /* 0x000fe400078e0a0d */
[----:B------:R-:W-:-:S03]  /*5fbb0*/  IMAD.MOV R17, RZ, RZ, -R16 ;  /* 0x000000ffff117224 */ /* 0x000fc600078e0a10 */
[----:B------:R-:W-:Y:S01]  /*5fbc0*/  SEL R16, R12, R13, !P4 ;  /* 0x0000000d0c107207 */ /* 0x000fe20006000000 */
[----:B------:R-:W-:-:S04]  /*5fbd0*/  IMAD R13, R7, R17, R14 ;  /* 0x00000011070d7224 */ /* 0x000fc800078e020e */
[----:B0-----:R-:W-:Y:S01]  /*5fbe0*/  IMAD R14, R16, UR4, RZ ;  /* 0x00000004100e7c24 */ /* 0x001fe2000f8e02ff */
[----:B------:R-:W-:Y:S01]  /*5fbf0*/  PRMT R17, RZ, 0x7610, R17 ;  /* 0x00007610ff117816 */ /* 0x000fe20000000011 */
[----:B--2---:R0:W-:Y:S03]  /*5fc00*/  STL [R1+0x50], R19 ;  /* 0x0000501301007387 */ /* 0x0041e60000100800 */
[----:B------:R-:W-:Y:S02]  /*5fc10*/  SHF.R.S32.HI R16, RZ, 0x1f, R14 ;  /* 0x0000001fff107819 */ /* 0x000fe4000001140e */
[----:B------:R-:W-:Y:S02]  /*5fc20*/  IADD3 R18, P3, PT, R14, R8, RZ ;  /* 0x000000080e127210 */ /* 0x000fe40007f7e0ff */
[----:B------:R-:W-:Y:S02]  /*5fc30*/  PRMT R54, RZ, 0x7610, R54 ;  /* 0x00007610ff367816 */ /* 0x000fe40000000036 */
[----:B------:R-:W-:Y:S01]  /*5fc40*/  ISETP.GT.U32.AND P2, PT, R7, R13, PT ;  /* 0x0000000d0700720c */ /* 0x000fe20003f44070 */
[----:B------:R-:W1:Y:S01]  /*5fc50*/  LDCU UR4, c[0x0][0x3b0] ;  /* 0x00007600ff0477ac */ /* 0x000e620008000800 */
[----:B0-----:R-:W-:-:S05]  /*5fc60*/  IMAD.X R19, R16, 0x1, R10, P3 ;  /* 0x0000000110137824 */ /* 0x001fca00018e060a */
[----:B------:R-:W2:Y:S01]  /*5fc70*/  @P0 LDG.E.U8 R17, desc[UR16][R18.64] ;  /* 0x0000001012110981 */ /* 0x000ea2000c1e1100 */
[----:B------:R-:W-:-:S03]  /*5fc80*/  IADD3 R14, P3, PT, R14, R9, RZ ;  /* 0x000000090e0e7210 */ /* 0x000fc60007f7e0ff */
[----:B------:R-:W-:Y:S04]  /*5fc90*/  STL [R1+0x1fd4], R18 ;  /* 0x001fd41201007387 */ /* 0x000fe80000100800 */
[----:B------:R-:W-:Y:S01]  /*5fca0*/  STL [R1+0x1fd0], R19 ;  /* 0x001fd01301007387 */ /* 0x000fe20000100800 */
[----:B------:R-:W-:-:S03]  /*5fcb0*/  IMAD.X R16, R16, 0x1, R11, P3 ;  /* 0x0000000110107824 */ /* 0x000fc600018e060b */
[----:B------:R-:W-:Y:S04]  /*5fcc0*/  STL [R1+0x1fcc], R14 ;  /* 0x001fcc0e01007387 */ /* 0x000fe80000100800 */
[----:B------:R-:W-:Y:S01]  /*5fcd0*/  STL [R1+0x1fc8], R16 ;  /* 0x001fc81001007387 */ /* 0x000fe20000100800 */
        /* <DEDUP_REMOVED lines=14> */
[C---:B------:R-:W-:Y:S02]  /*5fdc0*/  IMAD R13, R7.reuse, R17, R14 ;  /* 0x00000011070d7224 */ /* 0x040fe400078e020e */
[----:B-1----:R-:W-:Y:S01]  /*5fdd0*/  IMAD R14, R16, UR4, RZ ;  /* 0x00000004100e7c24 */ /* 0x002fe2000f8e02ff */
[----:B------:R-:W-:Y:S02]  /*5fde0*/  PRMT R53, RZ, 0x7610, R53 ;  /* 0x00007610ff357816 */ /* 0x000fe40000000035 */
[----:B------:R-:W-:Y:S02]  /*5fdf0*/  PRMT R52, RZ, 0x7610, R52 ;  /* 0x00007610ff347816 */ /* 0x000fe40000000034 */
[----:B------:R-:W-:Y:S01]  /*5fe00*/  ISETP.GT.U32.AND P2, PT, R7, R13, PT ;  /* 0x0000000d0700720c */ /* 0x000fe20003f44070 */
[----:B------:R-:W0:Y:S01]  /*5fe10*/  LDCU UR4, c[0x0][0x3b0] ;  /* 0x00007600ff0477ac */ /* 0x000e220008000800 */
[----:B------:R-:W-:Y:S02]  /*5fe20*/  SHF.R.S32.HI R16, RZ, 0x1f, R14 ;  /* 0x0000001fff107819 */ /* 0x000fe4000001140e */
[----:B------:R-:W-:-:S05]  /*5fe30*/  IADD3 R18, P3, PT, R14, R8, RZ ;  /* 0x000000080e127210 */ /* 0x000fca0007f7e0ff */
[----:B------:R-:W-:Y:S01]  /*5fe40*/  IMAD.X R19, R16, 0x1, R10, P3 ;  /* 0x0000000110137824 */ /* 0x000fe200018e060a */
[----:B------:R-:W-:-:S04]  /*5fe50*/  IADD3 R14, P3, PT, R14, R9, RZ ;  /* 0x000000090e0e7210 */ /* 0x000fc80007f7e0ff */
[----:B------:R-:W3:Y:S01]  /*5fe60*/  @P0 LDG.E.U8 R53, desc[UR16][R18.64] ;  /* 0x0000001012350981 */ /* 0x000ee2000c1e1100 */
[----:B------:R-:W-:-:S04]  /*5fe70*/  IMAD.X R16, R16, 0x1, R11, P3 ;  /* 0x0000000110107824 */ /* 0x000fc800018e060b */
[----:B------:R-:W-:Y:S01]  /*5fe80*/  @P5 IMAD.MOV.U32 R17, RZ, RZ, R16 ;  /* 0x000000ffff115224 */ /* 0x000fe200078e0010 */
[----:B--2---:R-:W-:Y:S04]  /*5fe90*/  STL [R1+0x48], R54 ;  /* 0x0000483601007387 */ /* 0x004fe80000100800 */
[----:B------:R-:W-:Y:S04]  /*5fea0*/  STL [R1+0x2c94], R18 ;  /* 0x002c941201007387 */ /* 0x000fe80000100800 */
[----:B------:R-:W-:Y:S04]  /*5feb0*/  STL [R1+0x2c90], R19 ;  /* 0x002c901301007387 */ /* 0x000fe80000100800 */
[----:B------:R-:W-:Y:S04]  /*5fec0*/  STL [R1+0x2c9c], R14 ;  /* 0x002c9c0e01007387 */ /* 0x000fe80000100800 */
[----:B------:R1:W-:Y:S02]  /*5fed0*/  STL [R1+0x2c98], R16 ;  /* 0x002c981001007387 */ /* 0x0003e40000100800 */
[----:B-1----:R-:W-:-:S05]  /*5fee0*/  @P5 IMAD.MOV.U32 R16, RZ, RZ, R14 ;  /* 0x000000ffff105224 */ /* 0x002fca00078e000e */
[----:B------:R1:W2:Y:S01]  /*5fef0*/  @P5 LDG.E.U8 R52, desc[UR16][R16.64] ;  /* 0x0000001010345981 */ /* 0x0002a2000c1e1100 */
[----:B------:R-:W-:Y:S01]  /*5ff00*/  @!P2 IMAD.IADD R13, R13, 0x1, -R7 ;  /* 0x000000010d0da824 */ /* 0x000fe200078e0a07 */
[----:B------:R-:W-:-:S04]  /*5ff10*/  ISETP.GE.AND P3, PT, R15, RZ, PT ;  /* 0x000000ff0f00720c */ /* 0x000fc80003f66270 */
        /* <DEDUP_REMOVED lines=10> */
[----:B---3--:R-:W-:Y:S01]  /*5ffc0*/  STL [R1+0x44], R53 ;  /* 0x0000443501007387 */ /* 0x008fe20000100800 */
[----:B------:R-:W-:Y:S02]  /*5ffd0*/  PRMT R47, RZ, 0x7610, R47 ;  /* 0x00007610ff2f7816 */ /* 0x000fe4000000002f */
[----:B------:R-:W-:Y:S02]  /*5ffe0*/  PRMT R46, RZ, 0x7610, R46 ;  /* 0x00007610ff2e7816 */ /* 0x000fe4000000002e */
[----:B------:R-:W-:Y:S02]  /*5fff0*/  ISETP.GT.U32.AND P2, PT, R7, R13, PT ;  /* 0x0000000d0700720c */ /* 0x000fe40003f44070 */
[----:B------:R-:W-:Y:S02]  /*60000*/  SHF.R.S32.HI R16, RZ, 0x1f, R14 ;  /* 0x0000001fff107819 */ /* 0x000fe4000001140e */
[----:B------:R-:W-:Y:S01]  /*60010*/  IADD3 R18, P3, PT, R14, R8, RZ ;  /* 0x000000080e127210 */ /* 0x000fe20007f7e0ff */
[----:B------:R-:W0:Y:S04]  /*60020*/  LDCU UR4, c[0x0][0x3b0] ;  /* 0x00007600ff0477ac */ /* 0x000e280008000800 */
        /* <DEDUP_REMOVED lines=47> */
[----:B------:R-:W-:-:S05]  /*60320*/  IABS R14, R15 ;  /* 0x0000000f000e7213 */ /* 0x000fca0000000000 */
[----:B-1----:R-:W-:-:S04]  /*60330*/  IMAD.HI.U32 R16, R6, R14, RZ ;  /* 0x0000000e06107227 */ /* 0x002fc800078e00ff */
[----:B------:R-:W-:-:S04]  /*60340*/  @!P2 IMAD.IADD R13, R13, 0x1, -R7 ;  /* 0x000000010d0da824 */ /* 0x000fc800078e0a07 */
[----:B------:R-:W-:Y:S02]  /*60350*/  @!P3 IMAD.MOV R13, RZ, RZ, -R13 ;  /* 0x000000ffff0db224 */ /* 0x000fe400078e0a0d */
[----:B------:R-:W-:-:S03]  /*60360*/  IMAD.MOV R17, RZ, RZ, -R16 ;  /* 0x000000ffff117224 */ /* 0x000fc600078e0a10 */
[----:B------:R-:W-:Y:S01]  /*60370*/  SEL R16, R12, R13, !P4 ;  /* 0x0000000d0c107207 */ /* 0x000fe20006000000 */
[----:B------:R-:W-:-:S05]  /*60380*/  IMAD R13, R7, R17, R14 ;  /* 0x00000011070d7224 */ /* 0x000fca00078e020e */
[----:B------:R-:W-:Y:S01]  /*60390*/  ISETP.GT.U32.AND P2, PT, R7, R13, PT ;  /* 0x0000000d0700720c */ /* 0x000fe20003f44070 */
[----:B0-----:R-:W-:Y:S01]  /*603a0*/  IMAD R14, R16, UR4, RZ ;  /* 0x00000004100e7c24 */ /* 0x001fe2000f8e02ff */
[----:B---3--:R-:W-:Y:S01]  /*603b0*/  STL [R1+0x34], R40 ;  /* 0x0000342801007387 */ /* 0x008fe20000100800 */
[----:B------:R-:W0:Y:S03]  /*603c0*/  LDCU UR4, c[0x0][0x3b0] ;  /* 0x00007600ff0477ac */ /* 0x000e260008000800 */
[----:B------:R-:W-:Y:S02]  /*603d0*/  SHF.R.S32.HI R16, RZ, 0x1f, R14 ;  /* 0x0000001fff107819 */ /* 0x000fe4000001140e */
[----:B------:R-:W-:-:S05]  /*603e0*/  IADD3 R18, P3, PT, R14, R8, RZ ;  /* 0x000000080e127210 */ /* 0x000fca0007f7e0ff */
[----:B------:R-:W-:Y:S02]  /*603f0*/  @!P2 IMAD.IADD R13, R13, 0x1, -R7 ;  /* 0x000000010d0da824 */ /* 0x000fe400078e0a07 */
[----:B------:R-:W-:Y:S01]  /*60400*/  IMAD.X R19, R16, 0x1, R10, P3 ;  /* 0x0000000110137824 */ /* 0x000fe200018e060a */
[----:B------:R-:W-:Y:S02]  /*60410*/  IADD3 R14, P3, PT, R14, R9, RZ ;  /* 0x000000090e0e7210 */ /* 0x000fe40007f7e0ff */
[----:B------:R-:W-:-:S03]  /*60420*/  ISETP.GT.U32.AND P2, PT, R7, R13, PT ;  /* 0x0000000d0700720c */ /* 0x000fc60003f44070 */
[----:B------:R-:W-:Y:S01]  /*60430*/  IMAD.X R16, R16, 0x1, R11, P3 ;  /* 0x0000000110107824 */ /* 0x000fe200018e060b */
[----:B------:R-:W-:Y:S01]  /*60440*/  ISETP.GE.AND P3, PT, R15, RZ, PT ;  /* 0x000000ff0f00720c */ /* 0x000fe20003f66270 */
[----:B------:R-:W-:Y:S01]  /*60450*/  VIADD R15, R0, 0x1cb ;  /* 0x000001cb000f7836 */ /* 0x000fe20000000000 */
[----:B------:R-:W-:Y:S01]  /*60460*/  PRMT R4, RZ, 0x7610, R4 ;  /* 0x00007610ff047816 */ /* 0x000fe20000000004 */
[----:B------:R-:W-:-:S06]  /*60470*/  @P5 IMAD.MOV.U32 R17, RZ, RZ, R16 ;  /* 0x000000ffff115224 */ /* 0x000fcc00078e0010 */
[----:B------:R-:W-:-:S04]  /*60480*/  @!P2 IMAD.IADD R13, R13, 0x1, -R7 ;  /* 0x000000010d0da824 */ /* 0x000fc800078e0a07 */
[----:B------:R-:W-:Y:S01]  /*60490*/  @!P3 IMAD.MOV R13, RZ, RZ, -R13 ;  /* 0x000000ffff0db224 */ /* 0x000fe200078e0a0d */
[----:B------:R-:W-:Y:S02]  /*604a0*/  PRMT R36, RZ, 0x7610, R36 ;  /* 0x00007610ff247816 */ /* 0x000fe40000000024 */
[----:B------:R-:W-:-:S04]  /*604b0*/  PRMT R5, RZ, 0x7610, R5 ;  /* 0x00007610ff057816 */ /* 0x000fc80000000005 */
[----:B------:R-:W3:Y:S04]  /*604c0*/  @P0 LDG.E.U8 R36, desc[UR16][R18.64] ;  /* 0x0000001012240981 */ /* 0x000ee8000c1e1100 */
[----:B--2---:R-:W-:Y:S04]  /*604d0*/  STL [R1+0x30], R38 ;  /* 0x0000302601007387 */ /* 0x004fe80000100800 */
[----:B------:R-:W-:Y:S04]  /*604e0*/  STL [R1+0x2cb4], R18 ;  /* 0x002cb41201007387 */ /* 0x000fe80000100800 */
[----:B------:R-:W-:Y:S04]  /*604f0*/  STL [R1+0x2cb0], R19 ;  /* 0x002cb01301007387 */ /* 0x000fe80000100800 */
[----:B------:R-:W-:Y:S04]  /*60500*/  STL [R1+0x2cbc], R14 ;  /* 0x002cbc0e01007387 */ /* 0x000fe80000100800 */
[----:B------:R1:W-:Y:S02]  /*60510*/  STL [R1+0x2cb8], R16 ;  /* 0x002cb81001007387 */ /* 0x0003e40000100800 */
[----:B-1----:R-:W-:Y:S01]  /*60520*/  @P5 IMAD.MOV.U32 R16, RZ, RZ, R14 ;  /* 0x000000ffff105224 */ /* 0x002fe200078e000e */
[----:B------:R-:W-:-:S04]  /*60530*/  IABS R14, R15 ;  /* 0x0000000f000e7213 */ /* 0x000fc80000000000 */
[----:B------:R1:W2:Y:S02]  /*60540*/  @P5 LDG.E.U8 R4, desc[UR16][R16.64] ;  /* 0x0000001010045981 */ /* 0x0002a4000c1e1100 */
[----:B-1----:R-:W-:-:S04]  /*60550*/  IMAD.HI.U32 R16, R6, R14, RZ ;  /* 0x0000000e06107227 */ /* 0x002fc800078e00ff */
[----:B------:R-:W-:Y:S01]  /*60560*/  IMAD.MOV R17, RZ, RZ, -R16 ;  /* 0x000000ffff117224 */ /* 0x000fe200078e0a10 */
[----:B------:R-:W-:-:S03]  /*60570*/  SEL R16, R12, R13, !P4 ;  /* 0x0000000d0c107207 */ /* 0x000fc60006000000 */
[----:B------:R-:W-:Y:S02]  /*60580*/  IMAD R13, R7, R17, R14 ;  /* 0x00000011070d7224 */ /* 0x000fe400078e020e */
[----:B0-----:R-:W-:Y:S01]  /*60590*/  IMAD R14, R16, UR4, RZ ;  /* 0x00000004100e7c24 */ /* 0x001fe2000f8e02ff */
[----:B------:R-:W-:Y:S01]  /*605a0*/  PRMT R35, RZ, 0x7610, R35 ;  /* 0x00007610ff237816 */ /* 0x000fe20000000023 */
[----:B------:R-:W0:Y:S03]  /*605b0*/  LDCU UR4, c[0x0][0x3b0] ;  /* 0x00007600ff0477ac */ /* 0x000e260008000800 */
[----:B------:R-:W-:Y:S02]  /*605c0*/  SHF.R.S32.HI R16, RZ, 0x1f, R14 ;  /* 0x0000001fff107819 */ /* 0x000fe4000001140e */
[----:B------:R-:W-:-:S05]  /*605d0*/  IADD3 R18, P3, PT, R14, R8, RZ ;  /* 0x000000080e127210 */ /* 0x000fca0007f7e0ff */
[----:B------:R-:W-:-:S05]  /*605e0*/  IMAD.X R19, R16, 0x1, R10, P3 ;  /* 0x0000000110137824 */ /* 0x000fca00018e060a */
[----:B------:R-:W4:Y:S01]  /*605f0*/  @P0 LDG.E.U8 R5, desc[UR16][R18.64] ;  /* 0x0000001012050981 */ /* 0x000f22000c1e1100 */
[----:B------:R-:W-:-:S05]  /*60600*/  IADD3 R14, P3, PT, R14, R9, RZ ;  /* 0x000000090e0e7210 */ /* 0x000fca0007f7e0ff */
[----:B------:R-:W-:-:S04]  /*60610*/  IMAD.X R16, R16, 0x1, R11, P3 ;  /* 0x0000000110107824 */ /* 0x000fc800018e060b */
[----:B------:R-:W-:Y:S01]  /*60620*/  @P5 IMAD.MOV.U32 R17, RZ, RZ, R16 ;  /* 0x000000ffff115224 */ /* 0x000fe200078e0010 */
[----:B------:R-:W-:Y:S01]  /*60630*/  ISETP.GT.U32.AND P2, PT, R7, R13, PT ;  /* 0x0000000d0700720c */ /* 0x000fe20003f44070 */
[----:B--2---:R-:W-:Y:S04]  /*60640*/  STL [R1+0x3638], R4 ;  /* 0x0036380401007387 */ /* 0x004fe80000100800 */
[----:B---3--:R-:W-:Y:S04]  /*60650*/  STL [R1+0x2c], R36 ;  /* 0x00002c2401007387 */ /* 0x008fe80000100800 */
[----:B------:R-:W-:Y:S04]  /*60660*/  STL [R1+0x1f74], R18 ;  /* 0x001f741201007387 */ /* 0x000fe80000100800 */
[----:B------:R-:W-:Y:S04]  /*60670*/  STL [R1+0x1f70], R19 ;  /* 0x001f701301007387 */ /* 0x000fe80000100800 */
[----:B----4-:R-:W-:Y:S04]  /*60680*/  STL [R1+0x3604], R5 ;  /* 0x0036040501007387 */ /* 0x010fe80000100800 */
        /* <DEDUP_REMOVED lines=114> */
[----:B------:R-:W4:Y:S04]  /*60db0*/  @P0 LDG.E.U8 R5, desc[UR16][R18.64] ;  /* 0x0000001012050981 */ /* 0x000f28000c1e1100 */
[----:B---3--:R-:W-:Y:S04]  /*60dc0*/  STL [R1+0xc], R29 ;  /* 0x00000c1d01007387 */ /* 0x008fe80000100800 */
[----:B--2---:R-:W-:Y:S04]  /*60dd0*/  STL [R1+0x8], R28 ;  /* 0x0000081c01007387 */ /* 0x004fe80000100800 */
[----:B------:R-:W-:Y:S04]  /*60de0*/  STL [R1+0x1f34], R18 ;  /* 0x001f341201007387 */ /* 0x000fe80000100800 */
[----:B------:R-:W-:Y:S04]  /*60df0*/  STL [R1+0x1f30], R19 ;  /* 0x001f301301007387 */ /* 0x000fe80000100800 */
[----:B----4-:R1:W-:Y:S02]  /*60e00*/  STL [R1+0x4], R5 ;  /* 0x0000040501007387 */ /* 0x0103e40000100800 */
[----:B-1----:R-:W-:-:S05]  /*60e10*/  IADD3 R5, P3, PT, R14, R9, RZ ;  /* 0x000000090e057210 */ /* 0x002fca0007f7e0ff */
[----:B------:R-:W-:Y:S01]  /*60e20*/  IMAD.X R16, R16, 0x1, R11, P3 ;  /* 0x0000000110107824 */ /* 0x000fe200018e060b */
[----:B------:R-:W-:Y:S03]  /*60e30*/  STL [R1+0x1f2c], R5 ;  /* 0x001f2c0501007387 */ /* 0x000fe60000100800 */
[----:B------:R-:W-:Y:S01]  /*60e40*/  @P5 IMAD.MOV.U32 R17, RZ, RZ, R16 ;  /* 0x000000ffff115224 */ /* 0x000fe200078e0010 */
[----:B------:R1:W-:Y:S02]  /*60e50*/  STL [R1+0x1f28], R16 ;  /* 0x001f281001007387 */ /* 0x0003e40000100800 */
[----:B-1----:R-:W-:-:S05]  /*60e60*/  @P5 IMAD.MOV.U32 R16, RZ, RZ, R5 ;  /* 0x000000ffff105224 */ /* 0x002fca00078e0005 */
[----:B------:R1:W2:Y:S01]  /*60e70*/  @P5 LDG.E.U8 R4, desc[UR16][R16.64] ;  /* 0x0000001010045981 */ /* 0x0002a2000c1e1100 */
[----:B------:R-:W-:Y:S02]  /*60e80*/  ISETP.GT.U32.AND P2, PT, R7, R13, PT ;  /* 0x0000000d0700720c */ /* 0x000fe40003f44070 */
[----:B------:R-:W-:-:S11]  /*60e90*/  ISETP.GE.AND P3, PT, R15, RZ, PT ;  /* 0x000000ff0f00720c */ /* 0x000fd60003f66270 */
[----:B------:R-:W-:-:S05]  /*60ea0*/  @!P2 IMAD.IADD R13, R13, 0x1, -R7 ;  /* 0x000000010d0da824 */ /* 0x000fca00078e0a07 */
        /* <DEDUP_REMOVED lines=11> */
[----:B--2---:R0:W-:Y:S03]  /*60f60*/  STL [R1], R4 ;  /* 0x0000000401007387 */ /* 0x0041e60000100800 */
[----:B------:R-:W-:Y:S02]  /*60f70*/  SHF.R.S32.HI R16, RZ, 0x1f, R14 ;  /* 0x0000001fff107819 */ /* 0x000fe4000001140e */
[----:B------:R-:W-:Y:S02]  /*60f80*/  ISETP.GT.U32.AND P2, PT, R7, R13, PT ;  /* 0x0000000d0700720c */ /* 0x000fe40003f44070 */
[----:B------:R-:W-:Y:S01]  /*60f90*/  PRMT R92, RZ, 0x7610, R92 ;  /* 0x00007610ff5c7816 */ /* 0x000fe2000000005c */
[----:B------:R-:W1:Y:S01]  /*60fa0*/  LDCU UR4, c[0x0][0x3b0] ;  /* 0x00007600ff0477ac */ /* 0x000e620008000800 */
[----:B0-----:R-:W-:-:S05]  /*60fb0*/  IADD3 R4, P3, PT, R14, R8, RZ ;  /* 0x000000080e047210 */ /* 0x001fca0007f7e0ff */
[----:B------:R-:W-:Y:S02]  /*60fc0*/  IMAD.X R5, R16, 0x1, R10, P3 ;  /* 0x0000000110057824 */ /* 0x000fe400018e060a */
[----:B------:R-:W-:Y:S02]  /*60fd0*/  @P0 IMAD.MOV.U32 R18, RZ, RZ, R4 ;  /* 0x000000ffff120224 */ /* 0x000fe400078e0004 */
[----:B------:R-:W-:-:S05]  /*60fe0*/  @P0 IMAD.MOV.U32 R19, RZ, RZ, R5 ;  /* 0x000000ffff130224 */ /* 0x000fca00078e0005 */
[----:B------:R-:W2:Y:S04]  /*60ff0*/  @P0 LDG.E.U8 R93, desc[UR16][R18.64] ;  /* 0x00000010125d0981 */ /* 0x000ea8000c1e1100 */
[----:B------:R0:W-:Y:S01]  /*61000*/  STL [R1+0x2ce4], R4 ;  /* 0x002ce40401007387 */ /* 0x0001e20000100800 */
[----:B------:R-:W-:-:S03]  /*61010*/  @!P2 IMAD.IADD R13, R13, 0x1, -R7 ;  /* 0x000000010d0da824 */ /* 0x000fc600078e0a07 */
[----:B------:R3:W-:Y:S01]  /*61020*/  STL [R1+0x2ce0], R5 ;  /* 0x002ce00501007387 */ /* 0x0007e20000100800 */
[----:B0-----:R-:W-:Y:S02]  /*61030*/  IADD3 R4, P3, PT, R14, R9, RZ ;  /* 0x000000090e047210 */ /* 0x001fe40007f7e0ff */
[----:B------:R-:W-:-:S03]  /*61040*/  ISETP.GT.U32.AND P2, PT, R7, R13, PT ;  /* 0x0000000d0700720c */ /* 0x000fc60003f44070 */
[----:B---3--:R-:W-:Y:S02]  /*61050*/  IMAD.X R5, R16, 0x1, R11, P3 ;  /* 0x0000000110057824 */ /* 0x008fe400018e060b */
[----:B------:R-:W-:Y:S02]  /*61060*/  @P5 IMAD.MOV.U32 R16, RZ, RZ, R4 ;  /* 0x000000ffff105224 */ /* 0x000fe400078e0004 */
[----:B------:R-:W-:Y:S01]  /*61070*/  @P5 IMAD.MOV.U32 R17, RZ, RZ, R5 ;  /* 0x000000ffff115224 */ /* 0x000fe200078e0005 */
[----:B------:R-:W-:Y:S01]  /*61080*/  ISETP.GE.AND P3, PT, R15, RZ, PT ;  /* 0x000000ff0f00720c */ /* 0x000fe20003f66270 */
[----:B------:R-:W-:-:S03]  /*61090*/  VIADD R15, R0, 0x1d2 ;  /* 0x000001d2000f7836 */ /* 0x000fc60000000000 */
[----:B------:R0:W3:Y:S01]  /*610a0*/  @P5 LDG.E.U8 R92, desc[UR16][R16.64] ;  /* 0x00000010105c5981 */ /* 0x0000e2000c1e1100 */
[----:B------:R-:W-:Y:S01]  /*610b0*/  @!P2 IMAD.IADD R13, R13, 0x1, -R7 ;  /* 0x000000010d0da824 */ /* 0x000fe200078e0a07 */
[----:B------:R-:W-:-:S07]  /*610c0*/  IABS R14, R15 ;  /* 0x0000000f000e7213 */ /* 0x000fce0000000000 */
[----:B------:R-:W-:Y:S02]  /*610d0*/  @!P3 IMAD.MOV R13, RZ, RZ, -R13 ;  /* 0x000000ffff0db224 */ /* 0x000fe400078e0a0d */
[----:B0-----:R-:W-:-:S04]  /*610e0*/  IMAD.HI.U32 R16, R6, R14, RZ ;  /* 0x0000000e06107227 */ /* 0x001fc800078e00ff */
[----:B------:R-:W-:Y:S01]  /*610f0*/  IMAD.MOV R17, RZ, RZ, -R16 ;  /* 0x000000ffff117224 */ /* 0x000fe200078e0a10 */
[----:B------:R-:W-:-:S03]  /*61100*/  SEL R16, R12, R13, !P4 ;  /* 0x0000000d0c107207 */ /* 0x000fc60006000000 */
[----:B------:R-:W-:Y:S02]  /*61110*/  IMAD R13, R7, R17, R14 ;  /* 0x00000011070d7224 */ /* 0x000fe400078e020e */
[----:B-1----:R-:W-:Y:S01]  /*61120*/  IMAD R14, R16, UR4, RZ ;  /* 0x00000004100e7c24 */ /* 0x002fe2000f8e02ff */
[----:B------:R-:W-:Y:S02]  /*61130*/  PRMT R91, RZ, 0x7610, R91 ;  /* 0x00007610ff5b7816 */ /* 0x000fe4000000005b */
[----:B------:R-:W-:Y:S01]  /*61140*/  PRMT R90, RZ, 0x7610, R90 ;  /* 0x00007610ff5a7816 */ /* 0x000fe2000000005a */
[----:B--2---:R-:W-:Y:S04]  /*61150*/  STL [R1+0x3600], R93 ;  /* 0x0036005d01007387 */ /* 0x004fe80000100800 */
[----:B------:R0:W-:Y:S01]  /*61160*/  STL [R1+0x2cec], R4 ;  /* 0x002cec0401007387 */ /* 0x0001e20000100800 */
[----:B------:R-:W-:-:S03]  /*61170*/  SHF.R.S32.HI R16, RZ, 0x1f, R14 ;  /* 0x0000001fff107819 */ /* 0x000fc6000001140e */
[----:B------:R1:W-:Y:S01]  /*61180*/  STL [R1+0x2ce8], R5 ;  /* 0x002ce80501007387 */ /* 0x0003e20000100800 */
[----:B------:R-:W-:Y:S01]  /*61190*/  ISETP.GT.U32.AND P2, PT, R7, R13, PT ;  /* 0x0000000d0700720c */ /* 0x000fe20003f44070 */
[----:B------:R-:W2:Y:S01]  /*611a0*/  LDCU UR4, c[0x0][0x3b0] ;  /* 0x00007600ff0477ac */ /* 0x000ea20008000800 */
[----:B0-----:R-:W-:-:S05]  /*611b0*/  IADD3 R4, P3, PT, R14, R8, RZ ;  /* 0x000000080e047210 */ /* 0x001fca0007f7e0ff */
[----:B-1----:R-:W-:Y:S02]  /*611c0*/  IMAD.X R5, R16, 0x1, R10, P3 ;  /* 0x0000000110057824 */ /* 0x002fe400018e060a */
[----:B------:R-:W-:Y:S02]  /*611d0*/  @P0 IMAD.MOV.U32 R18, RZ, RZ, R4 ;  /* 0x000000ffff120224 */ /* 0x000fe400078e0004 */
[----:B------:R-:W-:-:S05]  /*611e0*/  @P0 IMAD.MOV.U32 R19, RZ, RZ, R5 ;  /* 0x000000ffff130224 */ /* 0x000fca00078e0005 */
[----:B------:R-:W4:Y:S04]  /*611f0*/  @P0 LDG.E.U8 R91, desc[UR16][R18.64] ;  /* 0x00000010125b0981 */ /* 0x000f28000c1e1100 */
[----:B---3--:R-:W-:Y:S04]  /*61200*/  STL [R1+0x3608], R92 ;  /* 0x0036085c01007387 */ /* 0x008fe80000100800 */
[----:B------:R0:W-:Y:S01]  /*61210*/  STL [R1+0x2cf4], R4 ;  /* 0x002cf40401007387 */ /* 0x0001e20000100800 */
[----:B------:R-:W-:-:S03]  /*61220*/  @!P2 IMAD.IADD R13, R13, 0x1, -R7 ;  /* 0x000000010d0da824 */ /* 0x000fc600078e0a07 */
[----:B------:R1:W-:Y:S01]  /*61230*/  STL [R1+0x2cf0], R5 ;  /* 0x002cf00501007387 */ /* 0x0003e20000100800 */
[----:B0-----:R-:W-:Y:S02]  /*61240*/  IADD3 R4, P3, PT, R14, R9, RZ ;  /* 0x000000090e047210 */ /* 0x001fe40007f7e0ff */
[----:B------:R-:W-:-:S03]  /*61250*/  ISETP.GT.U32.AND P2, PT, R7, R13, PT ;  /* 0x0000000d0700720c */ /* 0x000fc60003f44070 */
[----:B-1----:R-:W-:Y:S02]  /*61260*/  IMAD.X R5, R16, 0x1, R11, P3 ;  /* 0x0000000110057824 */ /* 0x002fe400018e060b */
        /* <DEDUP_REMOVED lines=12> */
[----:B--2---:R-:W-:Y:S01]  /*61330*/  IMAD R14, R16, UR4, RZ ;  /* 0x00000004100e7c24 */ /* 0x004fe2000f8e02ff */
[----:B------:R-:W-:Y:S02]  /*61340*/  PRMT R89, RZ, 0x7610, R89 ;  /* 0x00007610ff597816 */ /* 0x000fe40000000059 */
[----:B------:R-:W-:Y:S01]  /*61350*/  PRMT R88, RZ, 0x7610, R88 ;  /* 0x00007610ff587816 */ /* 0x000fe20000000058 */
[----:B----4-:R-:W-:Y:S04]  /*61360*/  STL [R1+0x363c], R91 ;  /* 0x00363c5b01007387 */ /* 0x010fe80000100800 */
        /* <DEDUP_REMOVED lines=339> */
[----:B------:R-:W4:Y:S01]  /*628a0*/  @P0 LDG.E.U8 R69, desc[UR16][R18.64] ;  /* 0x0000001012450981 */ /* 0x000f22000c1e1100 */
[----:B------:R-:W-:-:S03]  /*628b0*/  @!P2 IMAD.IADD R13, R13, 0x1, -R7 ;  /* 0x000000010d0da824 */ /* 0x000fc600078e0a07 */
[----:B---3--:R-:W-:Y:S04]  /*628c0*/  STL [R1+0x3664], R70 ;  /* 0x0036644601007387 */ /* 0x008fe80000100800 */
[----:B------:R0:W-:Y:S04]  /*628d0*/  STL [R1+0x2d54], R4 ;  /* 0x002d540401007387 */ /* 0x0001e80000100800 */
[----:B------:R1:W-:Y:S01]  /*628e0*/  STL [R1+0x2d50], R5 ;  /* 0x002d500501007387 */ /* 0x0003e20000100800 */
[----:B------:R-:W-:Y:S02]  /*628f0*/  ISETP.GT.U32.AND P2, PT, R7, R13, PT ;  /* 0x0000000d0700720c */ /* 0x000fe40003f44070 */
[----:B0-----:R-:W-:-:S05]  /*62900*/  IADD3 R4, P3, PT, R14, R9, RZ ;  /* 0x000000090e047210 */ /* 0x001fca0007f7e0ff */
[----:B-1----:R-:W-:Y:S01]  /*62910*/  IMAD.X R5, R16, 0x1, R11, P3 ;  /* 0x0000000110057824 */ /* 0x002fe200018e060b */
[----:B------:R-:W-:Y:S01]  /*62920*/  ISETP.GE.AND P3, PT, R15, RZ, PT ;  /* 0x000000ff0f00720c */ /* 0x000fe20003f66270 */
[----:B------:R-:W-:Y:S02]  /*62930*/  VIADD R15, R0, 0x1df ;  /* 0x000001df000f7836 */ /* 0x000fe40000000000 */
[----:B------:R-:W-:Y:S02]  /*62940*/  @P5 IMAD.MOV.U32 R16, RZ, RZ, R4 ;  /* 0x000000ffff105224 */ /* 0x000fe400078e0004 */
[----:B------:R-:W-:Y:S01]  /*62950*/  @P5 IMAD.MOV.U32 R17, RZ, RZ, R5 ;  /* 0x000000ffff115224 */ /* 0x000fe200078e0005 */
[----:B------:R-:W-:Y:S01]  /*62960*/  IABS R14, R15 ;  /* 0x0000000f000e7213 */ /* 0x000fe20000000000 */
[----:B------:R-:W-:-:S03]  /*62970*/  @!P2 IMAD.IADD R13, R13, 0x1, -R7 ;  /* 0x000000010d0da824 */ /* 0x000fc600078e0a07 */
[----:B------:R0:W3:Y:S03]  /*62980*/  @P5 LDG.E.U8 R68, desc[UR16][R16.64] ;  /* 0x0000001010445981 */ /* 0x0000e6000c1e1100 */
[----:B------:R-:W-:Y:S02]  /*62990*/  @!P3 IMAD.MOV R13, RZ, RZ, -R13 ;  /* 0x000000ffff0db224 */ /* 0x000fe400078e0a0d */
[----:B0-----:R-:W-:-:S04]  /*629a0*/  IMAD.HI.U32 R16, R6, R14, RZ ;  /* 0x0000000e06107227 */ /* 0x001fc800078e00ff */
[----:B------:R-:W-:Y:S01]  /*629b0*/  IMAD.MOV R17, RZ, RZ, -R16 ;  /* 0x000000ffff117224 */ /* 0x000fe200078e0a10 */
[----:B------:R-:W-:-:S03]  /*629c0*/  SEL R16, R12, R13, !P4 ;  /* 0x0000000d0c107207 */ /* 0x000fc60006000000 */
[----:B------:R-:W-:-:S05]  /*629d0*/  IMAD R13, R7, R17, R14 ;  /* 0x00000011070d7224 */ /* 0x000fca00078e020e */
[----:B------:R-:W-:Y:S01]  /*629e0*/  ISETP.GT.U32.AND P2, PT, R7, R13, PT ;  /* 0x0000000d0700720c */ /* 0x000fe20003f44070 */
[----:B--2---:R-:W-:Y:S01]  /*629f0*/  IMAD R14, R16, UR4, RZ ;  /* 0x00000004100e7c24 */ /* 0x004fe2000f8e02ff */
[----:B------:R-:W-:Y:S01]  /*62a00*/  PRMT R66, RZ, 0x7610, R66 ;  /* 0x00007610ff427816 */ /* 0x000fe20000000042 */
[----:B------:R-:W0:Y:S03]  /*62a10*/  LDCU UR4, c[0x0][0x3b0] ;  /* 0x00007600ff0477ac */ /* 0x000e260008000800 */
[----:B------:R-:W-:-:S07]  /*62a20*/  SHF.R.S32.HI R16, RZ, 0x1f, R14 ;  /* 0x0000001fff107819 */ /* 0x000fce000001140e */
[----:B------:R-:W-:-:S05]  /*62a30*/  @!P2 IMAD.IADD R13, R13, 0x1, -R7 ;  /* 0x000000010d0da824 */ /* 0x000fca00078e0a07 */
[----:B------:R-:W-:-:S13]  /*62a40*/  ISETP.GT.U32.AND P2, PT, R7, R13, PT ;  /* 0x0000000d0700720c */ /* 0x000fda0003f44070 */
[----:B------:R-:W-:Y:S01]  /*62a50*/  @!P2 IMAD.IADD R13, R13, 0x1, -R7 ;  /* 0x000000010d0da824 */ /* 0x000fe200078e0a07 */
[----:B------:R-:W-:Y:S01]  /*62a60*/  PRMT R67, RZ, 0x7610, R67 ;  /* 0x00007610ff437816 */ /* 0x000fe20000000043 */
[----:B------:R-:W-:Y:S02]  /*62a70*/  IMAD.MOV.U32 R28, RZ, RZ, R27 ;  /* 0x000000ffff1c7224 */ /* 0x000fe400078e001b */
[----:B------:R-:W-:Y:S02]  /*62a80*/  IMAD.MOV.U32 R27, RZ, RZ, R26 ;  /* 0x000000ffff1b7224 */ /* 0x000fe400078e001a */
[----:B------:R-:W-:Y:S01]  /*62a90*/  IMAD.MOV.U32 R26, RZ, RZ, R43 ;  /* 0x000000ffff1a7224 */ /* 0x000fe200078e002b */
[----:B------:R-:W-:Y:S01]  /*62aa0*/  PRMT R64, RZ, 0x7610, R64 ;  /* 0x00007610ff407816 */ /* 0x000fe20000000040 */
[----:B------:R-:W-:Y:S02]  /*62ab0*/  IMAD.MOV.U32 R46, RZ, RZ, R45 ;  /* 0x000000ffff2e7224 */ /* 0x000fe400078e002d */
[----:B------:R-:W-:Y:S01]  /*62ac0*/  IMAD.MOV.U32 R45, RZ, RZ, R44 ;  /* 0x000000ffff2d7224 */ /* 0x000fe200078e002c */
[----:B------:R-:W-:-:S02]  /*62ad0*/  PRMT R65, RZ, 0x7610, R65 ;  /* 0x00007610ff417816 */ /* 0x000fc40000000041 */
[----:B------:R-:W-:Y:S01]  /*62ae0*/  PRMT R63, RZ, 0x7610, R63 ;  /* 0x00007610ff3f7816 */ /* 0x000fe2000000003f */
[----:B------:R-:W-:Y:S02]  /*62af0*/  IMAD.MOV.U32 R85, RZ, RZ, R46 ;  /* 0x000000ffff557224 */ /* 0x000fe400078e002e */
[----:B------:R-:W-:Y:S02]  /*62b00*/  IMAD.MOV.U32 R46, RZ, RZ, R20 ;  /* 0x000000ffff2e7224 */ /* 0x000fe400078e0014 */
[----:B------:R-:W-:Y:S02]  /*62b10*/  VIADD R20, R0, 0x1e5 ;  /* 0x000001e500147836 */ /* 0x000fe40000000000 */
[----:B------:R-:W-:Y:S01]  /*62b20*/  IMAD.MOV.U32 R53, RZ, RZ, R37 ;  /* 0x000000ffff357224 */ /* 0x000fe200078e0025 */
[----:B----4-:R-:W-:Y:S04]  /*62b30*/  STL [R1+0x3668], R69 ;  /* 0x0036684501007387 */ /* 0x010fe80000100800 */
[----:B------:R1:W-:Y:S04]  /*62b40*/  STL [R1+0x2d5c], R4 ;  /* 0x002d5c0401007387 */ /* 0x0003e80000100800 */
[----:B------:R2:W-:Y:S01]  /*62b50*/  STL [R1+0x2d58], R5 ;  /* 0x002d580501007387 */ /* 0x0005e20000100800 */
[----:B-1----:R-:W-:-:S05]  /*62b60*/  IADD3 R4, P3, PT, R14, R8, RZ ;  /* 0x000000080e047210 */ /* 0x002fca0007f7e0ff */
[----:B--2---:R-:W-:Y:S01]  /*62b70*/  IMAD.X R5, R16, 0x1, R10, P3 ;  /* 0x0000000110057824 */ /* 0x004fe200018e060a */
[----:B------:R1:W-:Y:S01]  /*62b80*/  STL [R1+0x1e34], R4 ;  /* 0x001e340401007387 */ /* 0x0003e20000100800 */
[----:B------:R-:W-:Y:S02]  /*62b90*/  @P0 IMAD.MOV.U32 R18, RZ, RZ, R4 ;  /* 0x000000ffff120224 */ /* 0x000fe400078e0004 */
[----:B------:R-:W-:Y:S01]  /*62ba0*/  @P0 IMAD.MOV.U32 R19, RZ, RZ, R5 ;  /* 0x000000ffff130224 */ /* 0x000fe200078e0005 */
[----:B------:R2:W-:Y:S04]  /*62bb0*/  STL [R1+0x1e30], R5 ;  /* 0x001e300501007387 */ /* 0x0005e80000100800 */
[----:B------:R-:W4:Y:S01]  /*62bc0*/  @P0 LDG.E.U8 R67, desc[UR16][R18.64] ;  /* 0x0000001012430981 */ /* 0x000f22000c1e1100 */
[----:B-1----:R-:W-:-:S05]  /*62bd0*/  IADD3 R4, P3, PT, R14, R9, RZ ;  /* 0x000000090e047210 */ /* 0x002fca0007f7e0ff */
[----:B--2---:R-:W-:Y:S01]  /*62be0*/  IMAD.X R5, R16, 0x1, R11, P3 ;  /* 0x0000000110057824 */ /* 0x004fe200018e060b */
[----:B------:R-:W-:Y:S01]  /*62bf0*/  ISETP.GE.AND P3, PT, R15, RZ, PT ;  /* 0x000000ff0f00720c */ /* 0x000fe20003f66270 */
[----:B------:R-:W-:Y:S02]  /*62c00*/  VIADD R15, R0, 0x1e1 ;  /* 0x000001e1000f7836 */ /* 0x000fe40000000000 */
[----:B------:R-:W-:Y:S02]  /*62c10*/  @P5 IMAD.MOV.U32 R16, RZ, RZ, R4 ;  /* 0x000000ffff105224 */ /* 0x000fe400078e0004 */
[----:B------:R-:W-:Y:S01]  /*62c20*/  @P5 IMAD.MOV.U32 R17, RZ, RZ, R5 ;  /* 0x000000ffff115224 */ /* 0x000fe200078e0005 */
[----:B------:R-:W-:-:S04]  /*62c30*/  IABS R14, R15 ;  /* 0x0000000f000e7213 */ /* 0x000fc80000000000 */
[----:B------:R1:W2:Y:S03]  /*62c40*/  @P5 LDG.E.U8 R66, desc[UR16][R16.64] ;  /* 0x0000001010425981 */ /* 0x0002a6000c1e1100 */
[----:B------:R-:W-:Y:S02]  /*62c50*/  @!P3 IMAD.MOV R13, RZ, RZ, -R13 ;  /* 0x000000ffff0db224 */ /* 0x000fe400078e0a0d */
[----:B-1----:R-:W-:-:S04]  /*62c60*/  IMAD.HI.U32 R16, R6, R14, RZ ;  /* 0x0000000e06107227 */ /* 0x002fc800078e00ff */
[----:B------:R-:W-:Y:S01]  /*62c70*/  IMAD.MOV R17, RZ, RZ, -R16 ;  /* 0x000000ffff117224 */ /* 0x000fe200078e0a10 */
[----:B------:R-:W-:-:S03]  /*62c80*/  SEL R16, R12, R13, !P4 ;  /* 0x0000000d0c107207 */ /* 0x000fc60006000000 */
[----:B------:R-:W-:-:S05]  /*62c90*/  IMAD R13, R7, R17, R14 ;  /* 0x00000011070d7224 */ /* 0x000fca00078e020e */
[----:B------:R-:W-:Y:S01]  /*62ca0*/  ISETP.GT.U32.AND P2, PT, R7, R13, PT ;  /* 0x0000000d0700720c */ /* 0x000fe20003f44070 */
[----:B0-----:R-:W-:Y:S01]  /*62cb0*/  IMAD R14, R16, UR4, RZ ;  /* 0x00000004100e7c24 */ /* 0x001fe2000f8e02ff */
[----:B------:R0:W-:Y:S01]  /*62cc0*/  STL [R1+0x1e24], R4 ;  /* 0x001e240401007387 */ /* 0x0001e20000100800 */
[----:B------:R-:W1:Y:S03]  /*62cd0*/  LDCU UR4, c[0x0][0x3b0] ;  /* 0x00007600ff0477ac */ /* 0x000e660008000800 */
[----:B------:R-:W-:-:S07]  /*62ce0*/  SHF.R.S32.HI R16, RZ, 0x1f, R14 ;  /* 0x0000001fff107819 */ /* 0x000fce000001140e */
[----:B------:R-:W-:Y:S01]  /*62cf0*/  @!P2 IMAD.IADD R13, R13, 0x1, -R7 ;  /* 0x000000010d0da824 */ /* 0x000fe200078e0a07 */
[----:B0-----:R-:W-:Y:S01]  /*62d00*/  IADD3 R4, P3, PT, R14, R8, RZ ;  /* 0x000000080e047210 */ /* 0x001fe20007f7e0ff */
[----:B------:R0:W-:Y:S03]  /*62d10*/  STL [R1+0x1e20], R5 ;  /* 0x001e200501007387 */ /* 0x0001e60000100800 */
[----:B------:R-:W-:Y:S01]  /*62d20*/  ISETP.GT.U32.AND P2, PT, R7, R13, PT ;  /* 0x0000000d0700720c */ /* 0x000fe20003f44070 */
[----:B0-----:R-:W-:Y:S01]  /*62d30*/  IMAD.X R5, R16, 0x1, R10, P3 ;  /* 0x0000000110057824 */ /* 0x001fe200018e060a */
[----:B------:R-:W-:Y:S01]  /*62d40*/  ISETP.GE.AND P3, PT, R15, RZ, PT ;  /* 0x000000ff0f00720c */ /* 0x000fe20003f66270 */
[----:B------:R0:W-:Y:S01]  /*62d50*/  STL [R1+0x2d64], R4 ;  /* 0x002d640401007387 */ /* 0x0001e20000100800 */
[----:B------:R-:W-:-:S09]  /*62d60*/  @P0 IMAD.MOV.U32 R18, RZ, RZ, R4 ;  /* 0x000000ffff120224 */ /* 0x000fd200078e0004 */
[----:B------:R-:W-:Y:S01]  /*62d70*/  @!P2 IMAD.IADD R13, R13, 0x1, -R7 ;  /* 0x000000010d0da824 */ /* 0x000fe200078e0a07 */
[----:B------:R1:W-:Y:S01]  /*62d80*/  STL [R1+0x2d60], R5 ;  /* 0x002d600501007387 */ /* 0x0003e20000100800 */
[----:B------:R-:W-:Y:S01]  /*62d90*/  @P0 IMAD.MOV.U32 R19, RZ, RZ, R5 ;  /* 0x000000ffff130224 */ /* 0x000fe200078e0005 */
[----:B0-----:R-:W-:Y:S01]  /*62da0*/  IADD3 R4, P6, PT, R14, R9, RZ ;  /* 0x000000090e047210 */ /* 0x001fe20007fde0ff */
[----:B------:R-:W-:Y:S02]  /*62db0*/  VIADD R17, R0, 0x1e3 ;  /* 0x000001e300117836 */ /* 0x000fe40000000000 */
[----:B------:R-:W-:Y:S01]  /*62dc0*/  @!P3 IMAD.MOV R13, RZ, RZ, -R13 ;  /* 0x000000ffff0db224 */ /* 0x000fe200078e0a0d */
[----:B------:R-:W2:Y:S01]  /*62dd0*/  @P0 LDG.E.U8 R65, desc[UR16][R18.64] ;  /* 0x0000001012410981 */ /* 0x000ea2000c1e1100 */
[----:B-1----:R-:W-:Y:S02]  /*62de0*/  IMAD.X R5, R16, 0x1, R11, P6 ;  /* 0x0000000110057824 */ /* 0x002fe400030e060b */
[----:B------:R-:W-:Y:S01]  /*62df0*/  @P5 IMAD.MOV.U32 R14, RZ, RZ, R4 ;  /* 0x000000ffff0e5224 */ /* 0x000fe200078e0004 */
[----:B------:R-:W-:Y:S01]  /*62e00*/  SEL R43, R12, R13, !P4 ;  /* 0x0000000d0c2b7207 */ /* 0x000fe20006000000 */
[----:B------:R-:W-:-:S02]  /*62e10*/  VIADD R16, R0, 0x1e2 ;  /* 0x000001e200107836 */ /* 0x000fc40000000000 */
[----:B------:R-:W-:Y:S02]  /*62e20*/  @P5 IMAD.MOV.U32 R15, RZ, RZ, R5 ;  /* 0x000000ffff0f5224 */ /* 0x000fe400078e0005 */
[----:B------:R-:W-:Y:S01]  /*62e30*/  IMAD R43, R43, UR4, RZ ;  /* 0x000000042b2b7c24 */ /* 0x000fe2000f8e02ff */
[----:B------:R0:W-:Y:S04]  /*62e40*/  STL [R1+0x2d6c], R4 ;  /* 0x002d6c0401007387 */ /* 0x0001e80000100800 */
[----:B------:R1:W2:Y:S01]  /*62e50*/  @P5 LDG.E.U8 R64, desc[UR16][R14.64] ;  /* 0x000000100e405981 */ /* 0x0002a2000c1e1100 */
[----:B------:R-:W-:Y:S02]  /*62e60*/  IMAD.MOV.U32 R47, RZ, RZ, R34 ;  /* 0x000000ffff2f7224 */ /* 0x000fe400078e0022 */
[----:B------:R-:W-:Y:S01]  /*62e70*/  IMAD.MOV.U32 R52, RZ, RZ, R21 ;  /* 0x000000ffff347224 */ /* 0x000fe200078e0015 */
[----:B------:R-:W-:Y:S01]  /*62e80*/  SHF.R.S32.HI R44, RZ, 0x1f, R43 ;  /* 0x0000001fff2c7819 */ /* 0x000fe2000001142b */
[----:B------:R-:W-:-:S02]  /*62e90*/  IMAD.MOV.U32 R86, RZ, RZ, R28 ;  /* 0x000000ffff567224 */ /* 0x000fc400078e001c */
[----:B------:R-:W-:Y:S02]  /*62ea0*/  IMAD.MOV.U32 R87, RZ, RZ, R27 ;  /* 0x000000ffff577224 */ /* 0x000fe400078e001b */
[----:B------:R-:W-:Y:S02]  /*62eb0*/  IMAD.MOV.U32 R91, RZ, RZ, R25 ;  /* 0x000000ffff5b7224 */ /* 0x000fe400078e0019 */
[----:B------:R-:W-:Y:S02]  /*62ec0*/  IMAD.MOV.U32 R88, RZ, RZ, R26 ;  /* 0x000000ffff587224 */ /* 0x000fe400078e001a */
[----:B------:R-:W-:Y:S02]  /*62ed0*/  IMAD.MOV.U32 R92, RZ, RZ, R23 ;  /* 0x000000ffff5c7224 */ /* 0x000fe400078e0017 */
[----:B------:R-:W-:Y:S01]  /*62ee0*/  IMAD.MOV.U32 R54, RZ, RZ, R22 ;  /* 0x000000ffff367224 */ /* 0x000fe200078e0016 */
[----:B-1----:R-:W-:Y:S02]  /*62ef0*/  IABS R15, R16 ;  /* 0x00000010000f7213 */ /* 0x002fe40000000000 */
[----:B0-----:R-:W-:Y:S01]  /*62f00*/  IADD3 R4, P2, PT, R43, R8, RZ ;  /* 0x000000082b047210 */ /* 0x001fe20007f5e0ff */
[----:B------:R0:W-:Y:S01]  /*62f10*/  STL [R1+0x2d68], R5 ;  /* 0x002d680501007387 */ /* 0x0001e20000100800 */
[----:B------:R-:W-:-:S02]  /*62f20*/  VIADD R38, R0, 0x1fa ;  /* 0x000001fa00267836 */ /* 0x000fc40000000000 */
[----:B------:R-:W-:Y:S02]  /*62f30*/  VIADD R40, R0, 0x1fb ;  /* 0x000001fb00287836 */ /* 0x000fe40000000000 */
[----:B------:R-:W-:Y:S01]  /*62f40*/  IMAD.HI.U32 R13, R6, R15, RZ ;  /* 0x0000000f060d7227 */ /* 0x000fe200078e00ff */
[----:B------:R-:W-:-:S03]  /*62f50*/  IABS R14, R17 ;  /* 0x00000011000e7213 */ /* 0x000fc60000000000 */
[----:B------:R-:W-:Y:S02]  /*62f60*/  IMAD.MOV.U32 R90, RZ, RZ, R42 ;  /* 0x000000ffff5a7224 */ /* 0x000fe400078e002a */
[----:B------:R-:W-:Y:S02]  /*62f70*/  IMAD.MOV.U32 R89, RZ, RZ, R41 ;  /* 0x000000ffff597224 */ /* 0x000fe400078e0029 */
[----:B------:R-:W-:Y:S02]  /*62f80*/  IMAD.MOV R13, RZ, RZ, -R13 ;  /* 0x000000ffff0d7224 */ /* 0x000fe400078e0a0d */
[----:B------:R-:W-:Y:S01]  /*62f90*/  IMAD.MOV.U32 R93, RZ, RZ, R45 ;  /* 0x000000ffff5d7224 */ /* 0x000fe200078e002d */
[----:B------:R-:W1:Y:S01]  /*62fa0*/  LDCU UR4, c[0x0][0x3b0] ;  /* 0x00007600ff0477ac */ /* 0x000e620008000800 */
[----:B0-----:R-:W-:Y:S02]  /*62fb0*/  IMAD.X R5, R44, 0x1, R10, P2 ;  /* 0x000000012c057824 */ /* 0x001fe400010e060a */
[----:B------:R-:W-:-:S02]  /*62fc0*/  @P0 IMAD.MOV.U32 R18, RZ, RZ, R4 ;  /* 0x000000ffff120224 */ /* 0x000fc400078e0004 */
[----:B------:R-:W-:Y:S02]  /*62fd0*/  IMAD R15, R7, R13, R15 ;  /* 0x0000000d070f7224 */ /* 0x000fe400078e020f */
[----:B------:R-:W-:Y:S02]  /*62fe0*/  @P0 IMAD.MOV.U32 R19, RZ, RZ, R5 ;  /* 0x000000ffff130224 */ /* 0x000fe400078e0005 */
[----:B------:R-:W-:-:S03]  /*62ff0*/  IMAD.HI.U32 R13, R6, R14, RZ ;  /* 0x0000000e060d7227 */ /* 0x000fc600078e00ff */
[----:B------:R0:W2:Y:S01]  /*63000*/  @P0 LDG.E.U8 R63, desc[UR16][R18.64] ;  /* 0x00000010123f0981 */ /* 0x0000a2000c1e1100 */
[----:B------:R-:W-:Y:S01]  /*63010*/  IMAD.MOV R13, RZ, RZ, -R13 ;  /* 0x000000ffff0d7224 */ /* 0x000fe200078e0a0d */
[----:B------:R-:W-:-:S03]  /*63020*/  ISETP.GT.U32.AND P3, PT, R7, R15, PT ;  /* 0x0000000f0700720c */ /* 0x000fc60003f64070 */
[----:B------:R-:W-:Y:S02]  /*63030*/  IMAD R14, R7, R13, R14 ;  /* 0x0000000d070e7224 */ /* 0x000fe400078e020e */
[----:B0-----:R-:W-:-:S03]  /*63040*/  VIADD R18, R0, 0x1e4 ;  /* 0x000001e400127836 */ /* 0x001fc60000000000 */
[----:B------:R-:W-:Y:S02]  /*63050*/  ISETP.GT.U32.AND P6, PT, R7, R14, PT ;  /* 0x0000000e0700720c */ /* 0x000fe40003fc4070 */
[----:B------:R-:W-:-:S05]  /*63060*/  IABS R13, R18 ;  /* 0x00000012000d7213 */ /* 0x000fca0000000000 */
[----:B------:R-:W-:-:S04]  /*63070*/  IMAD.HI.U32 R19, R6, R13, RZ ;  /* 0x0000000d06137227 */ /* 0x000fc800078e00ff */
[----:B------:R-:W-:Y:S02]  /*63080*/  IMAD.MOV R19, RZ, RZ, -R19 ;  /* 0x000000ffff137224 */ /* 0x000fe400078e0a13 */
[----:B------:R-:W-:Y:S02]  /*63090*/  @!P3 IMAD.IADD R15, R15, 0x1, -R7 ;  /* 0x000000010f0fb824 */ /* 0x000fe400078e0a07 */
[C---:B------:R-:W-:Y:S02]  /*630a0*/  IMAD R13, R7.reuse, R19, R13 ;  /* 0x00000013070d7224 */ /* 0x040fe400078e020d */
[----:B------:R-:W-:Y:S01]  /*630b0*/  @!P6 IMAD.IADD R14, R14, 0x1, -R7 ;  /* 0x000000010e0ee824 */ /* 0x000fe200078e0a07 */
[C---:B------:R-:W-:Y:S02]  /*630c0*/  ISETP.GT.U32.AND P3, PT, R7.reuse, R15, PT ;  /* 0x0000000f0700720c */ /* 0x040fe40003f64070 */
[----:B------:R-:W-:Y:S02]  /*630d0*/  ISETP.GT.U32.AND P6, PT, R7, R13, PT ;  /* 0x0000000d0700720c */ /* 0x000fe40003fc4070 */
[----:B------:R-:W-:-:S02]  /*630e0*/  ISETP.GE.AND P2, PT, R16, RZ, PT ;  /* 0x000000ff1000720c */ /* 0x000fc40003f46270 */
[----:B------:R-:W-:Y:S01]  /*630f0*/  IABS R16, R20 ;  /* 0x0000001400107213 */ /* 0x000fe20000000000 */
[----:B------:R-:W-:-:S06]  /*63100*/  VIADD R19, R0, 0x1e6 ;  /* 0x000001e600137836 */ /* 0x000fcc0000000000 */
[--C-:B------:R-:W-:Y:S01]  /*63110*/  @!P3 IMAD.IADD R15, R15, 0x1, -R7.reuse ;  /* 0x000000010f0fb824 */ /* 0x100fe200078e0a07 */
[----:B------:R-:W-:Y:S01]  /*63120*/  ISETP.GE.AND P3, PT, R17, RZ, PT ;  /* 0x000000ff1100720c */ /* 0x000fe20003f66270 */
[----:B------:R-:W-:Y:S02]  /*63130*/  @!P6 IMAD.IADD R13, R13, 0x1, -R7 ;  /* 0x000000010d0de824 */ /* 0x000fe400078e0a07 */
[----:B------:R-:W-:-:S04]  /*63140*/  IMAD.HI.U32 R17, R6, R16, RZ ;  /* 0x0000001006117227 */ /* 0x000fc800078e00ff */
[----:B------:R-:W-:Y:S01]  /*63150*/  IMAD.MOV.U32 R31, RZ, RZ, R15 ;  /* 0x000000ffff1f7224 */ /* 0x000fe200078e000f */
[C---:B------:R-:W-:Y:S01]  /*63160*/  ISETP.GT.U32.AND P6, PT, R7.reuse, R13, PT ;  /* 0x0000000d0700720c */ /* 0x040fe20003fc4070 */
[----:B------:R-:W-:Y:S02]  /*63170*/  IMAD.MOV R17, RZ, RZ, -R17 ;  /* 0x000000ffff117224 */ /* 0x000fe400078e0a11 */
[----:B------:R-:W-:Y:S01]  /*63180*/  @!P2 IMAD.MOV R31, RZ, RZ, -R31 ;  /* 0x000000ffff1fa224 */ /* 0x000fe200078e0a1f */
[C---:B------:R-:W-:Y:S01]  /*63190*/  ISETP.GT.U32.AND P2, PT, R7.reuse, R14, PT ;  /* 0x0000000e0700720c */ /* 0x040fe20003f44070 */
[----:B------:R-:W-:Y:S01]  /*631a0*/  IMAD R16, R7, R17, R16 ;  /* 0x0000001107107224 */ /* 0x000fe200078e0210 */
[----:B------:R-:W-:-:S05]  /*631b0*/  IABS R17, R19 ;  /* 0x0000001300117213 */ /* 0x000fca0000000000 */
[----:B------:R-:W-:Y:S02]  /*631c0*/  IMAD.MOV.U32 R15, RZ, RZ, R17 ;  /* 0x000000ffff0f7224 */ /* 0x000fe400078e0011 */
[----:B------:R-:W-:Y:S01]  /*631d0*/  @!P6 IMAD.IADD R13, R13, 0x1, -R7 ;  /* 0x000000010d0de824 */ /* 0x000fe200078e0a07 */
[----:B------:R-:W-:Y:S01]  /*631e0*/  ISETP.GT.U32.AND P6, PT, R7, R16, PT ;  /* 0x000000100700720c */ /* 0x000fe20003fc4070 */
[----:B------:R-:W-:-:S04]  /*631f0*/  IMAD.HI.U32 R17, R6, R15, RZ ;  /* 0x0000000f06117227 */ /* 0x000fc800078e00ff */
[----:B------:R-:W-:Y:S01]  /*63200*/  @!P2 IMAD.IADD R14, R14, 0x1, -R7 ;  /* 0x000000010e0ea824 */ /* 0x000fe200078e0a07 */
[----:B------:R-:W-:Y:S01]  /*63210*/  ISETP.GE.AND P2, PT, R18, RZ, PT ;  /* 0x000000ff1200720c */ /* 0x000fe20003f46270 */
[----:B------:R-:W-:Y:S02]  /*63220*/  VIADD R18, R0, 0x1e7 ;  /* 0x000001e700127836 */ /* 0x000fe40000000000 */
[----:B------:R-:W-:Y:S02]  /*63230*/  IMAD.MOV R17, RZ, RZ, -R17 ;  /* 0x000000ffff117224 */ /* 0x000fe400078e0a11 */
[----:B------:R-:W-:Y:S02]  /*63240*/  IMAD.MOV.U32 R37, RZ, RZ, R14 ;  /* 0x000000ffff257224 */ /* 0x000fe400078e000e */
[----:B------:R-:W-:Y:S01]  /*63250*/  IMAD R15, R7, R17, R15 ;  /* 0x00000011070f7224 */ /* 0x000fe200078e020f */
[----:B------:R-:W-:Y:S01]  /*63260*/  IABS R17, R18 ;  /* 0x0000001200117213 */ /* 0x000fe20000000000 */
[----:B------:R-:W-:-:S02]  /*63270*/  @!P3 IMAD.MOV R37, RZ, RZ, -R37 ;  /* 0x000000ffff25b224 */ /* 0x000fc400078e0a25 */
[----:B------:R-:W-:Y:S01]  /*63280*/  @!P6 IMAD.IADD R16, R16, 0x1, -R7 ;  /* 0x000000011010e824 */ /* 0x000fe200078e0a07 */
[C---:B------:R-:W-:Y:S01]  /*63290*/  ISETP.GT.U32.AND P3, PT, R7.reuse, R15, PT ;  /* 0x0000000f0700720c */ /* 0x040fe20003f64070 */
[----:B------:R-:W-:Y:S02]  /*632a0*/  IMAD.MOV.U32 R14, RZ, RZ, R17 ;  /* 0x000000ffff0e7224 */ /* 0x000fe400078e0011 */
[----:B------:R-:W-:Y:S01]  /*632b0*/  IMAD.MOV.U32 R36, RZ, RZ, R13 ;  /* 0x000000ffff247224 */ /* 0x000fe200078e000d */
[----:B------:R-:W-:Y:S01]  /*632c0*/  ISETP.GT.U32.AND P6, PT, R7, R16, PT ;  /* 0x000000100700720c */ /* 0x000fe20003fc4070 */
[----:B------:R-:W-:-:S04]  /*632d0*/  IMAD.HI.U32 R13, R6, R14, RZ ;  /* 0x0000000e060d7227 */ /* 0x000fc800078e00ff */
[----:B------:R-:W-:-:S04]  /*632e0*/  IMAD.MOV R13, RZ, RZ, -R13 ;  /* 0x000000ffff0d7224 */ /* 0x000fc800078e0a0d */
[----:B------:R-:W-:Y:S02]  /*632f0*/  IMAD R14, R7, R13, R14 ;  /* 0x0000000d070e7224 */ /* 0x000fe400078e020e */
[--C-:B------:R-:W-:Y:S02]  /*63300*/  @!P3 IMAD.IADD R15, R15, 0x1, -R7.reuse ;  /* 0x000000010f0fb824 */ /* 0x100fe400078e0a07 */
[----:B------:R-:W-:Y:S01]  /*63310*/  @!P6 IMAD.IADD R16, R16, 0x1, -R7 ;  /* 0x000000011010e824 */ /* 0x000fe200078e0a07 */
[C---:B------:R-:W-:Y:S02]  /*63320*/  ISETP.GT.U32.AND P6, PT, R7.reuse, R14, PT ;  /* 0x0000000e0700720c */ /* 0x040fe40003fc4070 */
[----:B------:R-:W-:Y:S01]  /*63330*/  ISETP.GT.U32.AND P3, PT, R7, R15, PT ;  /* 0x0000000f0700720c */ /* 0x000fe20003f64070 */
[----:B------:R-:W-:Y:S02]  /*63340*/  VIADD R17, R0, 0x1e9 ;  /* 0x000001e900117836 */ /* 0x000fe40000000000 */
[----:B------:R-:W-:Y:S01]  /*63350*/  @!P2 IMAD.MOV R36, RZ, RZ, -R36 ;  /* 0x000000ffff24a224 */ /* 0x000fe200078e0a24 */
[----:B------:R-:W-:-:S02]  /*63360*/  ISETP.GE.AND P2, PT, R20, RZ, PT ;  /* 0x000000ff1400720c */ /* 0x000fc40003f46270 */
[----:B------:R-:W-:-:S05]  /*63370*/  IABS R13, R17 ;  /* 0x00000011000d7213 */ /* 0x000fca0000000000 */
[--C-:B------:R-:W-:Y:S02]  /*63380*/  @!P6 IMAD.IADD R14, R14, 0x1, -R7.reuse ;  /* 0x000000010e0ee824 */ /* 0x100fe400078e0a07 */
[----:B------:R-:W-:Y:S01]  /*63390*/  @!P3 IMAD.IADD R15, R15, 0x1, -R7 ;  /* 0x000000010f0fb824 */ /* 0x000fe200078e0a07 */
[----:B------:R-:W-:Y:S01]  /*633a0*/  ISETP.GE.AND P3, PT, R19, RZ, PT ;  /* 0x000000ff1300720c */ /* 0x000fe20003f66270 */
[----:B------:R-:W-:-:S04]  /*633b0*/  IMAD.HI.U32 R19, R6, R13, RZ ;  /* 0x0000000d06137227 */ /* 0x000fc800078e00ff */
[----:B------:R-:W-:Y:S01]  /*633c0*/  IMAD.MOV.U32 R34, RZ, RZ, R15 ;  /* 0x000000ffff227224 */ /* 0x000fe200078e000f */
[C---:B------:R-:W-:Y:S01]  /*633d0*/  ISETP.GT.U32.AND P6, PT, R7.reuse, R14, PT ;  /* 0x0000000e0700720c */ /* 0x040fe20003fc4070 */
[----:B------:R-:W-:Y:S02]  /*633e0*/  VIADD R15, R0, 0x1ea ;  /* 0x000001ea000f7836 */ /* 0x000fe40000000000 */
[----:B------:R-:W-:Y:S02]  /*633f0*/  IMAD.MOV R19, RZ, RZ, -R19 ;  /* 0x000000ffff137224 */ /* 0x000fe400078e0a13 */
[----:B------:R-:W-:Y:S01]  /*63400*/  IMAD.MOV.U32 R35, RZ, RZ, R16 ;  /* 0x000000ffff237224 */ /* 0x000fe200078e0010 */
[----:B------:R-:W-:Y:S01]  /*63410*/  IABS R16, R15 ;  /* 0x0000000f00107213 */ /* 0x000fe20000000000 */
[----:B------:R-:W-:Y:S02]  /*63420*/  IMAD R13, R7, R19, R13 ;  /* 0x00000013070d7224 */ /* 0x000fe400078e020d */
[----:B------:R-:W-:Y:S01]  /*63430*/  @!P2 IMAD.MOV R35, RZ, RZ, -R35 ;  /* 0x000000ffff23a224 */ /* 0x000fe200078e0a23 */
[----:B------:R-:W-:Y:S01]  /*63440*/  ISETP.GE.AND P2, PT, R18, RZ, PT ;  /* 0x000000ff1200720c */ /* 0x000fe20003f46270 */
[----:B------:R-:W-:-:S04]  /*63450*/  IMAD.HI.U32 R18, R6, R16, RZ ;  /* 0x0000001006127227 */ /* 0x000fc800078e00ff */
[----:B------:R-:W-:Y:S01]  /*63460*/  @!P6 IMAD.IADD R14, R14, 0x1, -R7 ;  /* 0x000000010e0ee824 */ /* 0x000fe200078e0a07 */
[C---:B------:R-:W-:Y:S01]  /*63470*/  ISETP.GT.U32.AND P6, PT, R7.reuse, R13, PT ;  /* 0x0000000d0700720c */ /* 0x040fe20003fc4070 */
[----:B------:R-:W-:Y:S02]  /*63480*/  IMAD.MOV R18, RZ, RZ, -R18 ;  /* 0x000000ffff127224 */ /* 0x000fe400078e0a12 */
[----:B------:R-:W-:Y:S02]  /*63490*/  IMAD.MOV.U32 R33, RZ, RZ, R14 ;  /* 0x000000ffff217224 */ /* 0x000fe400078e000e */
[----:B------:R-:W-:Y:S02]  /*634a0*/  IMAD R16, R7, R18, R16 ;  /* 0x0000001207107224 */ /* 0x000fe400078e0210 */
[----:B------:R-:W-:-:S03]  /*634b0*/  @!P2 IMAD.MOV R33, RZ, RZ, -R33 ;  /* 0x000000ffff21a224 */ /* 0x000fc600078e0a21 */
[----:B------:R-:W-:-:S03]  /*634c0*/  ISETP.GT.U32.AND P2, PT, R7, R16, PT ;  /* 0x000000100700720c */ /* 0x000fc60003f44070 */
[--C-:B------:R-:W-:Y:S02]  /*634d0*/  @!P6 IMAD.IADD R13, R13, 0x1, -R7.reuse ;  /* 0x000000010d0de824 */ /* 0x100fe400078e0a07 */
[----:B------:R-:W-:Y:S02]  /*634e0*/  VIADD R19, R0, 0x1eb ;  /* 0x000001eb00137836 */ /* 0x000fe40000000000 */
[----:B------:R-:W-:Y:S01]  /*634f0*/  @!P3 IMAD.MOV R34, RZ, RZ, -R34 ;  /* 0x000000ffff22b224 */ /* 0x000fe200078e0a22 */
[----:B------:R-:W-:Y:S02]  /*63500*/  ISETP.GE.AND P3, PT, R17, RZ, PT ;  /* 0x000000ff1100720c */ /* 0x000fe40003f66270 */
[----:B------:R-:W-:Y:S02]  /*63510*/  ISETP.GT.U32.AND P6, PT, R7, R13, PT ;  /* 0x0000000d0700720c */ /* 0x000fe40003fc4070 */
[----:B------:R-:W-:Y:S01]  /*63520*/  IABS R17, R19 ;  /* 0x0000001300117213 */ /* 0x000fe20000000000 */
[----:B------:R-:W-:-:S04]  /*63530*/  @!P2 IMAD.IADD R16, R16, 0x1, -R7 ;  /* 0x000000011010a824 */ /* 0x000fc800078e0a07 */
[----:B------:R-:W-:-:S04]  /*63540*/  IMAD.HI.U32 R14, R6, R17, RZ ;  /* 0x00000011060e7227 */ /* 0x000fc800078e00ff */
[----:B------:R-:W-:Y:S01]  /*63550*/  VIADD R18, R0, 0x1ec ;  /* 0x000001ec00127836 */ /* 0x000fe20000000000 */
[----:B------:R-:W-:Y:S01]  /*63560*/  ISETP.GT.U32.AND P2, PT, R7, R16, PT ;  /* 0x000000100700720c */ /* 0x000fe20003f44070 */
[----:B------:R-:W-:Y:S02]  /*63570*/  IMAD.MOV R14, RZ, RZ, -R14 ;  /* 0x000000ffff0e7224 */ /* 0x000fe400078e0a0e */
[----:B------:R-:W-:Y:S01]  /*63580*/  @!P6 IMAD.IADD R13, R13, 0x1, -R7 ;  /* 0x000000010d0de824 */ /* 0x000fe200078e0a07 */
[----:B------:R-:W-:Y:S01]  /*63590*/  ISETP.GE.AND P6, PT, R15, RZ, PT ;  /* 0x000000ff0f00720c */ /* 0x000fe20003fc6270 */
[----:B------:R-:W-:Y:S01]  /*635a0*/  IMAD R15, R7, R14, R17 ;  /* 0x0000000e070f7224 */ /* 0x000fe200078e0211 */
[----:B------:R-:W-:Y:S01]  /*635b0*/  IABS R14, R18 ;  /* 0x00000012000e7213 */ /* 0x000fe20000000000 */
[----:B------:R-:W-:-:S04]  /*635c0*/  IMAD.MOV.U32 R32, RZ, RZ, R13 ;  /* 0x000000ffff207224 */ /* 0x000fc800078e000d */
[----:B------:R-:W-:-:S04]  /*635d0*/  IMAD.HI.U32 R13, R6, R14, RZ ;  /* 0x0000000e060d7227 */ /* 0x000fc800078e00ff */
[----:B------:R-:W-:Y:S01]  /*635e0*/  @!P2 IMAD.IADD R16, R16, 0x1, -R7 ;  /* 0x000000011010a824 */ /* 0x000fe200078e0a07 */
[----:B------:R-:W-:Y:S01]  /*635f0*/  ISETP.GE.AND P2, PT, R19, RZ, PT ;  /* 0x000000ff1300720c */ /* 0x000fe20003f46270 */
[----:B------:R-:W-:Y:S02]  /*63600*/  VIADD R19, R0, 0x1ed ;  /* 0x000001ed00137836 */ /* 0x000fe40000000000 */
[----:B------:R-:W-:Y:S02]  /*63610*/  IMAD.MOV R13, RZ, RZ, -R13 ;  /* 0x000000ffff0d7224 */ /* 0x000fe400078e0a0d */
[----:B------:R-:W-:Y:S02]  /*63620*/  @!P3 IMAD.MOV R32, RZ, RZ, -R32 ;  /* 0x000000ffff20b224 */ /* 0x000fe400078e0a20 */
[----:B------:R-:W-:Y:S01]  /*63630*/  IMAD.MOV.U32 R30, RZ, RZ, R16 ;  /* 0x000000ffff1e7224 */ /* 0x000fe200078e0010 */
[C---:B------:R-:W-:Y:S01]  /*63640*/  ISETP.GT.U32.AND P3, PT, R7.reuse, R15, PT ;  /* 0x0000000f0700720c */ /* 0x040fe20003f64070 */
[----:B------:R-:W-:Y:S01]  /*63650*/  IMAD R14, R7, R13, R14 ;  /* 0x0000000d070e7224 */ /* 0x000fe200078e020e */
[----:B------:R-:W-:Y:S01]  /*63660*/  IABS R13, R19 ;  /* 0x00000013000d7213 */ /* 0x000fe20000000000 */
[----:B------:R-:W-:-:S03]  /*63670*/  @!P6 IMAD.MOV R30, RZ, RZ, -R30 ;  /* 0x000000ffff1ee224 */ /* 0x000fc600078e0a1e */
[----:B------:R-:W-:Y:S01]  /*63680*/  ISETP.GT.U32.AND P6, PT, R7, R14, PT ;  /* 0x0000000e0700720c */ /* 0x000fe20003fc4070 */
[----:B------:R-:W-:-:S04]  /*63690*/  IMAD.HI.U32 R16, R6, R13, RZ ;  /* 0x0000000d06107227 */ /* 0x000fc800078e00ff */
[----:B------:R-:W-:Y:S02]  /*636a0*/  IMAD.MOV R16, RZ, RZ, -R16 ;  /* 0x000000ffff107224 */ /* 0x000fe400078e0a10 */
[----:B------:R-:W-:Y:S02]  /*636b0*/  @!P3 IMAD.IADD R15, R15, 0x1, -R7 ;  /* 0x000000010f0fb824 */ /* 0x000fe400078e0a07 */
[----:B------:R-:W-:-:S03]  /*636c0*/  IMAD R13, R7, R16, R13 ;  /* 0x00000010070d7224 */ /* 0x000fc600078e020d */
[C---:B------:R-:W-:Y:S01]  /*636d0*/  ISETP.GT.U32.AND P3, PT, R7.reuse, R15, PT ;  /* 0x0000000f0700720c */ /* 0x040fe20003f64070 */
[----:B------:R-:W-:Y:S01]  /*636e0*/  @!P6 IMAD.IADD R14, R14, 0x1, -R7 ;  /* 0x000000010e0ee824 */ /* 0x000fe200078e0a07 */
[----:B------:R-:W-:Y:S01]  /*636f0*/  ISETP.GT.U32.AND P6, PT, R7, R13, PT ;  /* 0x0000000d0700720c */ /* 0x000fe20003fc4070 */
[----:B------:R-:W-:-:S05]  /*63700*/  VIADD R21, R0, 0x1ee ;  /* 0x000001ee00157836 */ /* 0x000fca0000000000 */
[----:B------:R-:W-:-:S05]  /*63710*/  IABS R17, R21 ;  /* 0x0000001500117213 */ /* 0x000fca0000000000 */
[--C-:B------:R-:W-:Y:S02]  /*63720*/  @!P3 IMAD.IADD R15, R15, 0x1, -R7.reuse ;  /* 0x000000010f0fb824 */ /* 0x100fe400078e0a07 */
[----:B------:R-:W-:Y:S02]  /*63730*/  @!P6 IMAD.IADD R13, R13, 0x1, -R7 ;  /* 0x000000010d0de824 */ /* 0x000fe400078e0a07 */
[----:B------:R-:W-:Y:S02]  /*63740*/  IMAD.MOV.U32 R29, RZ, RZ, R15 ;  /* 0x000000ffff1d7224 */ /* 0x000fe400078e000f */
[----:B------:R-:W-:Y:S01]  /*63750*/  IMAD.HI.U32 R16, R6, R17, RZ ;  /* 0x0000001106107227 */ /* 0x000fe200078e00ff */
[----:B------:R-:W-:-:S03]  /*63760*/  ISETP.GT.U32.AND P6, PT, R7, R13, PT ;  /* 0x0000000d0700720c */ /* 0x000fc60003fc4070 */
[----:B------:R-:W-:Y:S01]  /*63770*/  @!P2 IMAD.MOV R29, RZ, RZ, -R29 ;  /* 0x000000ffff1da224 */ /* 0x000fe200078e0a1d */
[C---:B------:R-:W-:Y:S01]  /*63780*/  ISETP.GT.U32.AND P2, PT, R7.reuse, R14, PT ;  /* 0x0000000e0700720c */ /* 0x040fe20003f44070 */
[----:B------:R-:W-:Y:S02]  /*63790*/  IMAD.MOV R16, RZ, RZ, -R16 ;  /* 0x000000ffff107224 */ /* 0x000fe400078e0a10 */
[----:B------:R-:W-:Y:S02]  /*637a0*/  VIADD R20, R0, 0x1ef ;  /* 0x000001ef00147836 */ /* 0x000fe40000000000 */
[----:B------:R-:W-:-:S03]  /*637b0*/  IMAD R17, R7, R16, R17 ;  /* 0x0000001007117224 */ /* 0x000fc600078e0211 */
[----:B------:R-:W-:Y:S02]  /*637c0*/  IABS R16, R20 ;  /* 0x0000001400107213 */ /* 0x000fe40000000000 */
[----:B------:R-:W-:Y:S01]  /*637d0*/  ISETP.GE.AND P3, PT, R18, RZ, PT ;  /* 0x000000ff1200720c */ /* 0x000fe20003f66270 */
        /* <DEDUP_REMOVED lines=10> */
[----:B------:R-:W-:-:S02]  /*63880*/  IMAD.MOV.U32 R27, RZ, RZ, R13 ;  /* 0x000000ffff1b7224 */ /* 0x000fc400078e000d */
[----:B------:R-:W-:Y:S02]  /*63890*/  @!P3 IMAD.MOV R28, RZ, RZ, -R28 ;  /* 0x000000ffff1cb224 */ /* 0x000fe400078e0a1c */
[----:B------:R-:W-:Y:S01]  /*638a0*/  @!P6 IMAD.IADD R17, R17, 0x1, -R7 ;  /* 0x000000011111e824 */ /* 0x000fe200078e0a07 */
[C---:B------:R-:W-:Y:S01]  /*638b0*/  ISETP.GT.U32.AND P3, PT, R7.reuse, R16, PT ;  /* 0x000000100700720c */ /* 0x040fe20003f64070 */
[----:B------:R-:W-:Y:S02]  /*638c0*/  IMAD.MOV.U32 R14, RZ, RZ, R15 ;  /* 0x000000ffff0e7224 */ /* 0x000fe400078e000f */
[----:B------:R-:W-:Y:S01]  /*638d0*/  @!P2 IMAD.MOV R27, RZ, RZ, -R27 ;  /* 0x000000ffff1ba224 */ /* 0x000fe200078e0a1b */
[----:B------:R-:W-:Y:S01]  /*638e0*/  ISETP.GT.U32.AND P2, PT, R7, R17, PT ;  /* 0x000000110700720c */ /* 0x000fe20003f44070 */
[----:B------:R-:W-:-:S04]  /*638f0*/  IMAD.HI.U32 R13, R6, R14, RZ ;  /* 0x0000000e060d7227 */ /* 0x000fc800078e00ff */
[----:B------:R-:W-:-:S04]  /*63900*/  IMAD.MOV R13, RZ, RZ, -R13 ;  /* 0x000000ffff0d7224 */ /* 0x000fc800078e0a0d */
[--C-:B------:R-:W-:Y:S02]  /*63910*/  @!P3 IMAD.IADD R16, R16, 0x1, -R7.reuse ;  /* 0x000000011010b824 */ /* 0x100fe400078e0a07 */
[----:B------:R-:W-:Y:S02]  /*63920*/  IMAD R13, R7, R13, R14 ;  /* 0x0000000d070d7224 */ /* 0x000fe400078e020e */
[----:B------:R-:W-:Y:S01]  /*63930*/  @!P2 IMAD.IADD R17, R17, 0x1, -R7 ;  /* 0x000000011111a824 */ /* 0x000fe200078e0a07 */
[C---:B------:R-:W-:Y:S02]  /*63940*/  ISETP.GT.U32.AND P3, PT, R7.reuse, R16, PT ;  /* 0x000000100700720c */ /* 0x040fe40003f64070 */
[----:B------:R-:W-:Y:S01]  /*63950*/  ISETP.GT.U32.AND P2, PT, R7, R13, PT ;  /* 0x0000000d0700720c */ /* 0x000fe20003f44070 */
[----:B------:R-:W-:-:S05]  /*63960*/  VIADD R14, R0, 0x1f2 ;  /* 0x000001f2000e7836 */ /* 0x000fca0000000000 */
[----:B------:R-:W-:-:S05]  /*63970*/  IABS R15, R14 ;  /* 0x0000000e000f7213 */ /* 0x000fca0000000000 */
[--C-:B------:R-:W-:Y:S02]  /*63980*/  @!P3 IMAD.IADD R16, R16, 0x1, -R7.reuse ;  /* 0x000000011010b824 */ /* 0x100fe400078e0a07 */
[----:B------:R-:W-:Y:S01]  /*63990*/  @!P2 IMAD.IADD R13, R13, 0x1, -R7 ;  /* 0x000000010d0da824 */ /* 0x000fe200078e0a07 */
[----:B------:R-:W-:Y:S01]  /*639a0*/  ISETP.GE.AND P3, PT, R20, RZ, PT ;  /* 0x000000ff1400720c */ /* 0x000fe20003f66270 */
[----:B------:R-:W-:-:S03]  /*639b0*/  IMAD.HI.U32 R19, R6, R15, RZ ;  /* 0x0000000f06137227 */ /* 0x000fc600078e00ff */
[----:B------:R-:W-:Y:S01]  /*639c0*/  ISETP.GT.U32.AND P2, PT, R7, R13, PT ;  /* 0x0000000d0700720c */ /* 0x000fe20003f44070 */
[----:B------:R-:W-:Y:S02]  /*639d0*/  IMAD.MOV R19, RZ, RZ, -R19 ;  /* 0x000000ffff137224 */ /* 0x000fe400078e0a13 */
[----:B------:R-:W-:Y:S01]  /*639e0*/  IMAD.MOV.U32 R25, RZ, RZ, R16 ;  /* 0x000000ffff197224 */ /* 0x000fe200078e0010 */
[----:B------:R-:W-:Y:S01]  /*639f0*/  ISETP.GE.AND P6, PT, R21, RZ, PT ;  /* 0x000000ff1500720c */ /* 0x000fe20003fc6270 */
[----:B------:R-:W-:-:S04]  /*63a00*/  IMAD R15, R7, R19, R15 ;  /* 0x00000013070f7224 */ /* 0x000fc800078e020f */
[----:B------:R-:W-:Y:S01]  /*63a10*/  @!P3 IMAD.MOV R25, RZ, RZ, -R25 ;  /* 0x000000ffff19b224 */ /* 0x000fe200078e0a19 */
[----:B------:R-:W-:Y:S01]  /*63a20*/  ISETP.GE.AND P3, PT, R14, RZ, PT ;  /* 0x000000ff0e00720c */ /* 0x000fe20003f66270 */
[----:B------:R-:W-:Y:S02]  /*63a30*/  VIADD R14, R0, 0x1f3 ;  /* 0x000001f3000e7836 */ /* 0x000fe40000000000 */
[----:B------:R-:W-:Y:S01]  /*63a40*/  @!P2 IMAD.IADD R13, R13, 0x1, -R7 ;  /* 0x000000010d0da824 */ /* 0x000fe200078e0a07 */
[----:B------:R-:W-:Y:S01]  /*63a50*/  ISETP.GT.U32.AND P2, PT, R7, R15, PT ;  /* 0x0000000f0700720c */ /* 0x000fe20003f44070 */
[----:B------:R-:W-:Y:S01]  /*63a60*/  IMAD.MOV.U32 R26, RZ, RZ, R17 ;  /* 0x000000ffff1a7224 */ /* 0x000fe200078e0011 */
[----:B------:R-:W-:-:S03]  /*63a70*/  IABS R16, R14 ;  /* 0x0000000e00107213 */ /* 0x000fc60000000000 */
[----:B------:R-:W-:Y:S01]  /*63a80*/  @!P6 IMAD.MOV R26, RZ, RZ, -R26 ;  /* 0x000000ffff1ae224 */ /* 0x000fe200078e0a1a */
[----:B------:R-:W-:Y:S01]  /*63a90*/  ISETP.GE.AND P6, PT, R18, RZ, PT ;  /* 0x000000ff1200720c */ /* 0x000fe20003fc6270 */
[----:B------:R-:W-:Y:S01]  /*63aa0*/  IMAD.HI.U32 R19, R6, R16, RZ ;  /* 0x0000001006137227 */ /* 0x000fe200078e00ff */
[----:B------:R-:W-:Y:S04]  /*63ab0*/  STL [R1+0x2d74], R4 ;  /* 0x002d740401007387 */ /* 0x000fe80000100800 */
[----:B------:R0:W-:Y:S01]  /*63ac0*/  STL [R1+0x2d70], R5 ;  /* 0x002d700501007387 */ /* 0x0001e20000100800 */
[----:B------:R-:W-:Y:S02]  /*63ad0*/  IMAD.MOV R19, RZ, RZ, -R19 ;  /* 0x000000ffff137224 */ /* 0x000fe400078e0a13 */
[----:B------:R-:W-:-:S02]  /*63ae0*/  @!P2 IMAD.IADD R15, R15, 0x1, -R7 ;  /* 0x000000010f0fa824 */ /* 0x000fc400078e0a07 */
[C---:B------:R-:W-:Y:S02]  /*63af0*/  IMAD R16, R7.reuse, R19, R16 ;  /* 0x0000001307107224 */ /* 0x040fe400078e0210 */
[----:B------:R-:W-:Y:S02]  /*63b00*/  VIADD R18, R0, 0x1f4 ;  /* 0x000001f400127836 */ /* 0x000fe40000000000 */
[----:B0-----:R-:W-:Y:S02]  /*63b10*/  IMAD.MOV.U32 R5, RZ, RZ, R24 ;  /* 0x000000ffff057224 */ /* 0x001fe400078e0018 */
[----:B------:R-:W-:Y:S01]  /*63b20*/  IMAD.MOV.U32 R24, RZ, RZ, R13 ;  /* 0x000000ffff187224 */ /* 0x000fe200078e000d */
[----:B------:R-:W-:-:S03]  /*63b30*/  ISETP.GT.U32.AND P2, PT, R7, R15, PT ;  /* 0x0000000f0700720c */ /* 0x000fc60003f44070 */
[----:B------:R-:W-:Y:S01]  /*63b40*/  @!P6 IMAD.MOV R24, RZ, RZ, -R24 ;  /* 0x000000ffff18e224 */ /* 0x000fe200078e0a18 */
[----:B------:R-:W-:Y:S02]  /*63b50*/  ISETP.GT.U32.AND P6, PT, R7, R16, PT ;  /* 0x000000100700720c */ /* 0x000fe40003fc4070 */
[----:B------:R-:W-:-:S05]  /*63b60*/  IABS R17, R18 ;  /* 0x0000001200117213 */ /* 0x000fca0000000000 */
[----:B------:R-:W-:-:S04]  /*63b70*/  IMAD.HI.U32 R13, R6, R17, RZ ;  /* 0x00000011060d7227 */ /* 0x000fc800078e00ff */
[----:B------:R-:W-:Y:S02]  /*63b80*/  @!P2 IMAD.IADD R15, R15, 0x1, -R7 ;  /* 0x000000010f0fa824 */ /* 0x000fe400078e0a07 */
[----:B------:R-:W-:Y:S01]  /*63b90*/  IMAD.MOV R13, RZ, RZ, -R13 ;  /* 0x000000ffff0d7224 */ /* 0x000fe200078e0a0d */
[----:B------:R-:W-:Y:S01]  /*63ba0*/  ISETP.GE.AND P2, PT, R14, RZ, PT ;  /* 0x000000ff0e00720c */ /* 0x000fe20003f46270 */
[----:B------:R-:W-:Y:S02]  /*63bb0*/  @!P6 IMAD.IADD R16, R16, 0x1, -R7 ;  /* 0x000000011010e824 */ /* 0x000fe400078e0a07 */
[C---:B------:R-:W-:Y:S02]  /*63bc0*/  IMAD R14, R7.reuse, R13, R17 ;  /* 0x0000000d070e7224 */ /* 0x040fe400078e0211 */
[----:B------:R-:W-:Y:S02]  /*63bd0*/  IMAD.MOV.U32 R23, RZ, RZ, R15 ;  /* 0x000000ffff177224 */ /* 0x000fe400078e000f */
[----:B------:R-:W-:Y:S01]  /*63be0*/  VIADD R17, R0, 0x1f5 ;  /* 0x000001f500117836 */ /* 0x000fe20000000000 */
[C---:B------:R-:W-:Y:S01]  /*63bf0*/  ISETP.GT.U32.AND P6, PT, R7.reuse, R16, PT ;  /* 0x000000100700720c */ /* 0x040fe20003fc4070 */
[----:B------:R-:W-:Y:S01]  /*63c00*/  @!P3 IMAD.MOV R23, RZ, RZ, -R23 ;  /* 0x000000ffff17b224 */ /* 0x000fe200078e0a17 */
[----:B------:R-:W-:-:S02]  /*63c10*/  ISETP.GT.U32.AND P3, PT, R7, R14, PT ;  /* 0x0000000e0700720c */ /* 0x000fc40003f64070 */
[----:B------:R-:W-:-:S05]  /*63c20*/  IABS R13, R17 ;  /* 0x00000011000d7213 */ /* 0x000fca0000000000 */
[----:B------:R-:W-:-:S04]  /*63c30*/  IMAD.HI.U32 R15, R6, R13, RZ ;  /* 0x0000000d060f7227 */ /* 0x000fc800078e00ff */
[----:B------:R-:W-:Y:S01]  /*63c40*/  @!P6 IMAD.IADD R16, R16, 0x1, -R7 ;  /* 0x000000011010e824 */ /* 0x000fe200078e0a07 */
[----:B------:R-:W-:Y:S01]  /*63c50*/  ISETP.GE.AND P6, PT, R18, RZ, PT ;  /* 0x000000ff1200720c */ /* 0x000fe20003fc6270 */
[----:B------:R-:W-:Y:S02]  /*63c60*/  IMAD.MOV R15, RZ, RZ, -R15 ;  /* 0x000000ffff0f7224 */ /* 0x000fe400078e0a0f */
[----:B------:R-:W-:Y:S02]  /*63c70*/  VIADD R18, R0, 0x1f6 ;  /* 0x000001f600127836 */ /* 0x000fe40000000000 */
[----:B------:R-:W-:Y:S02]  /*63c80*/  @!P3 IMAD.IADD R14, R14, 0x1, -R7 ;  /* 0x000000010e0eb824 */ /* 0x000fe400078e0a07 */
[----:B------:R-:W-:Y:S02]  /*63c90*/  IMAD.MOV.U32 R22, RZ, RZ, R16 ;  /* 0x000000ffff167224 */ /* 0x000fe400078e0010 */
[----:B------:R-:W-:Y:S01]  /*63ca0*/  IMAD R13, R7, R15, R13 ;  /* 0x0000000f070d7224 */ /* 0x000fe200078e020d */
[----:B------:R-:W-:-:S02]  /*63cb0*/  IABS R15, R18 ;  /* 0x00000012000f7213 */ /* 0x000fc40000000000 */
[C---:B------:R-:W-:Y:S01]  /*63cc0*/  ISETP.GT.U32.AND P3, PT, R7.reuse, R14, PT ;  /* 0x0000000e0700720c */ /* 0x040fe20003f64070 */
[----:B------:R-:W-:Y:S01]  /*63cd0*/  @!P2 IMAD.MOV R22, RZ, RZ, -R22 ;  /* 0x000000ffff16a224 */ /* 0x000fe200078e0a16 */
[----:B------:R-:W-:Y:S01]  /*63ce0*/  ISETP.GT.U32.AND P2, PT, R7, R13, PT ;  /* 0x0000000d0700720c */ /* 0x000fe20003f44070 */
[----:B------:R-:W-:-:S04]  /*63cf0*/  IMAD.MOV.U32 R16, RZ, RZ, R15 ;  /* 0x000000ffff107224 */ /* 0x000fc800078e000f */
[----:B------:R-:W-:-:S04]  /*63d00*/  IMAD.HI.U32 R15, R6, R16, RZ ;  /* 0x00000010060f7227 */ /* 0x000fc800078e00ff */
[----:B------:R-:W-:Y:S02]  /*63d10*/  IMAD.MOV R15, RZ, RZ, -R15 ;  /* 0x000000ffff0f7224 */ /* 0x000fe400078e0a0f */
[--C-:B------:R-:W-:Y:S02]  /*63d20*/  @!P3 IMAD.IADD R14, R14, 0x1, -R7.reuse ;  /* 0x000000010e0eb824 */ /* 0x100fe400078e0a07 */
[----:B------:R-:W-:Y:S02]  /*63d30*/  @!P2 IMAD.IADD R13, R13, 0x1, -R7 ;  /* 0x000000010d0da824 */ /* 0x000fe400078e0a07 */
[----:B------:R-:W-:Y:S02]  /*63d40*/  IMAD R16, R7, R15, R16 ;  /* 0x0000000f07107224 */ /* 0x000fe400078e0210 */
[----:B------:R-:W-:-:S04]  /*63d50*/  IMAD.MOV.U32 R21, RZ, RZ, R14 ;  /* 0x000000ffff157224 */ /* 0x000fc800078e000e */
[----:B------:R-:W-:Y:S01]  /*63d60*/  @!P6 IMAD.MOV R21, RZ, RZ, -R21 ;  /* 0x000000ffff15e224 */ /* 0x000fe200078e0a15 */
[C---:B------:R-:W-:Y:S02]  /*63d70*/  ISETP.GT.U32.AND P6, PT, R7.reuse, R16, PT ;  /* 0x000000100700720c */ /* 0x040fe40003fc4070 */
[----:B------:R-:W-:Y:S01]  /*63d80*/  ISETP.GT.U32.AND P2, PT, R7, R13, PT ;  /* 0x0000000d0700720c */ /* 0x000fe20003f44070 */
[----:B------:R-:W-:Y:S01]  /*63d90*/  VIADD R14, R0, 0x1f7 ;  /* 0x000001f7000e7836 */ /* 0x000fe20000000000 */
[----:B------:R-:W-:-:S04]  /*63da0*/  ISETP.GE.AND P3, PT, R17, RZ, PT ;  /* 0x000000ff1100720c */ /* 0x000fc80003f66270 */
[----:B------:R-:W-:-:S05]  /*63db0*/  IABS R15, R14 ;  /* 0x0000000e000f7213 */ /* 0x000fca0000000000 */
[--C-:B------:R-:W-:Y:S02]  /*63dc0*/  @!P6 IMAD.IADD R16, R16, 0x1, -R7.reuse ;  /* 0x000000011010e824 */ /* 0x100fe400078e0a07 */
[----:B------:R-:W-:Y:S02]  /*63dd0*/  @!P2 IMAD.IADD R13, R13, 0x1, -R7 ;  /* 0x000000010d0da824 */ /* 0x000fe400078e0a07 */
[----:B------:R-:W-:-:S04]  /*63de0*/  IMAD.HI.U32 R17, R6, R15, RZ ;  /* 0x0000000f06117227 */ /* 0x000fc800078e00ff */
[----:B------:R-:W-:Y:S01]  /*63df0*/  IMAD.MOV.U32 R20, RZ, RZ, R13 ;  /* 0x000000ffff147224 */ /* 0x000fe200078e000d */
[----:B------:R-:W-:Y:S01]  /*63e00*/  ISETP.GT.U32.AND P6, PT, R7, R16, PT ;  /* 0x000000100700720c */ /* 0x000fe20003fc4070 */
[----:B------:R-:W-:-:S04]  /*63e10*/  IMAD.MOV R13, RZ, RZ, -R17 ;  /* 0x000000ffff0d7224 */ /* 0x000fc800078e0a11 */
[C---:B------:R-:W-:Y:S02]  /*63e20*/  IMAD R15, R7.reuse, R13, R15 ;  /* 0x0000000d070f7224 */ /* 0x040fe400078e020f */
[----:B------:R-:W-:Y:S02]  /*63e30*/  VIADD R13, R0, 0x1f9 ;  /* 0x000001f9000d7836 */ /* 0x000fe40000000000 */
[----:B------:R-:W-:Y:S01]  /*63e40*/  @!P3 IMAD.MOV R20, RZ, RZ, -R20 ;  /* 0x000000ffff14b224 */ /* 0x000fe200078e0a14 */
[----:B------:R-:W-:Y:S02]  /*63e50*/  ISETP.GE.AND P3, PT, R14, RZ, PT ;  /* 0x000000ff0e00720c */ /* 0x000fe40003f66270 */
[----:B------:R-:W-:Y:S01]  /*63e60*/  IABS R14, R13 ;  /* 0x0000000d000e7213 */ /* 0x000fe20000000000 */
[----:B------:R-:W-:Y:S01]  /*63e70*/  @!P6 IMAD.IADD R16, R16, 0x1, -R7 ;  /* 0x000000011010e824 */ /* 0x000fe200078e0a07 */
[----:B------:R-:W-:Y:S02]  /*63e80*/  ISETP.GT.U32.AND P6, PT, R7, R15, PT ;  /* 0x0000000f0700720c */ /* 0x000fe40003fc4070 */
[----:B------:R-:W-:Y:S01]  /*63e90*/  ISETP.GE.AND P2, PT, R18, RZ, PT ;  /* 0x000000ff1200720c */ /* 0x000fe20003f46270 */
[----:B------:R-:W-:-:S04]  /*63ea0*/  IMAD.HI.U32 R18, R6, R14, RZ ;  /* 0x0000000e06127227 */ /* 0x000fc800078e00ff */
[----:B------:R-:W-:Y:S02]  /*63eb0*/  IMAD.MOV R18, RZ, RZ, -R18 ;  /* 0x000000ffff127224 */ /* 0x000fe400078e0a12 */
[----:B------:R-:W-:Y:S02]  /*63ec0*/  IMAD.MOV.U32 R19, RZ, RZ, R16 ;  /* 0x000000ffff137224 */ /* 0x000fe400078e0010 */
[----:B------:R-:W-:Y:S02]  /*63ed0*/  IMAD R14, R7, R18, R14 ;  /* 0x00000012070e7224 */ /* 0x000fe400078e020e */
[----:B------:R-:W-:Y:S02]  /*63ee0*/  @!P6 IMAD.IADD R15, R15, 0x1, -R7 ;  /* 0x000000010f0fe824 */ /* 0x000fe400078e0a07 */
[----:B------:R-:W-:Y:S01]  /*63ef0*/  @!P2 IMAD.MOV R19, RZ, RZ, -R19 ;  /* 0x000000ffff13a224 */ /* 0x000fe200078e0a13 */
[----:B------:R-:W-:Y:S02]  /*63f00*/  ISETP.GT.U32.AND P2, PT, R7, R14, PT ;  /* 0x0000000e0700720c */ /* 0x000fe40003f44070 */
[----:B------:R-:W-:-:S02]  /*63f10*/  IABS R17, R38 ;  /* 0x0000002600117213 */ /* 0x000fc40000000000 */
[----:B------:R-:W-:-:S03]  /*63f20*/  ISETP.GT.U32.AND P6, PT, R7, R15, PT ;  /* 0x0000000f0700720c */ /* 0x000fc60003fc4070 */
[----:B------:R-:W-:Y:S01]  /*63f30*/  IMAD.HI.U32 R18, R6, R17, RZ ;  /* 0x0000001106127227 */ /* 0x000fe200078e00ff */
[----:B------:R-:W-:-:S03]  /*63f40*/  IABS R16, R40 ;  /* 0x0000002800107213 */ /* 0x000fc60000000000 */
[----:B------:R-:W-:Y:S02]  /*63f50*/  IMAD.MOV R18, RZ, RZ, -R18 ;  /* 0x000000ffff127224 */ /* 0x000fe400078e0a12 */
[----:B------:R-:W-:-:S04]  /*63f60*/  @!P2 IMAD.IADD R14, R14, 0x1, -R7 ;  /* 0x000000010e0ea824 */ /* 0x000fc800078e0a07 */
[----:B------:R-:W-:Y:S01]  /*63f70*/  @!P6 IMAD.IADD R15, R15, 0x1, -R7 ;  /* 0x000000010f0fe824 */ /* 0x000fe200078e0a07 */
[----:B------:R-:W-:Y:S01]  /*63f80*/  ISETP.GE.AND P6, PT, R13, RZ, PT ;  /* 0x000000ff0d00720c */ /* 0x000fe20003fc6270 */
[C---:B------:R-:W-:Y:S01]  /*63f90*/  IMAD R13, R7.reuse, R18, R17 ;  /* 0x00000012070d7224 */ /* 0x040fe200078e0211 */
[----:B------:R-:W-:Y:S01]  /*63fa0*/  ISETP.GT.U32.AND P2, PT, R7, R14, PT ;  /* 0x0000000e0700720c */ /* 0x000fe20003f44070 */
[----:B------:R-:W-:-:S04]  /*63fb0*/  IMAD.HI.U32 R17, R6, R16, RZ ;  /* 0x0000001006117227 */ /* 0x000fc800078e00ff */
[----:B------:R-:W-:Y:S02]  /*63fc0*/  VIADD R42, R0, 0x1fc ;  /* 0x000001fc002a7836 */ /* 0x000fe40000000000 */
[----:B------:R-:W-:Y:S02]  /*63fd0*/  IMAD.MOV R17, RZ, RZ, -R17 ;  /* 0x000000ffff117224 */ /* 0x000fe400078e0a11 */
[----:B------:R-:W-:Y:S02]  /*63fe0*/  IMAD.MOV.U32 R18, RZ, RZ, R15 ;  /* 0x000000ffff127224 */ /* 0x000fe400078e000f */
[C---:B------:R-:W-:Y:S01]  /*63ff0*/  IMAD R16, R7.reuse, R17, R16 ;  /* 0x0000001107107224 */ /* 0x040fe200078e0210 */
[----:B------:R-:W-:Y:S01]  /*64000*/  IABS R15, R42 ;  /* 0x0000002a000f7213 */ /* 0x000fe20000000000 */
[----:B------:R-:W-:Y:S01]  /*64010*/  @!P3 IMAD.MOV R18, RZ, RZ, -R18 ;  /* 0x000000ffff12b224 */ /* 0x000fe200078e0a12 */
[C---:B------:R-:W-:Y:S01]  /*64020*/  ISETP.GT.U32.AND P3, PT, R7.reuse, R13, PT ;  /* 0x0000000d0700720c */ /* 0x040fe20003f64070 */
[----:B------:R-:W-:Y:S01]  /*64030*/  @!P2 IMAD.IADD R14, R14, 0x1, -R7 ;  /* 0x000000010e0ea824 */ /* 0x000fe200078e0a07 */
[----:B------:R-:W-:Y:S01]  /*64040*/  ISETP.GT.U32.AND P2, PT, R7, R16, PT ;  /* 0x000000100700720c */ /* 0x000fe20003f44070 */
[----:B------:R-:W-:-:S04]  /*64050*/  IMAD.HI.U32 R17, R6, R15, RZ ;  /* 0x0000000f06117227 */ /* 0x000fc800078e00ff */
[----:B------:R-:W-:-:S04]  /*64060*/  IMAD.MOV R17, RZ, RZ, -R17 ;  /* 0x000000ffff117224 */ /* 0x000fc800078e0a11 */
[----:B------:R-:W-:Y:S02]  /*64070*/  IMAD R15, R7, R17, R15 ;  /* 0x00000011070f7224 */ /* 0x000fe400078e020f */
[----:B------:R-:W-:Y:S02]  /*64080*/  IMAD.MOV.U32 R17, RZ, RZ, R14 ;  /* 0x000000ffff117224 */ /* 0x000fe400078e000e */
[--C-:B------:R-:W-:Y:S02]  /*64090*/  @!P3 IMAD.IADD R13, R13, 0x1, -R7.reuse ;  /* 0x000000010d0db824 */ /* 0x100fe400078e0a07 */
[----:B------:R-:W-:Y:S02]  /*640a0*/  @!P2 IMAD.IADD R16, R16, 0x1, -R7 ;  /* 0x000000011010a824 */ /* 0x000fe400078e0a07 */
[----:B------:R-:W-:Y:S01]  /*640b0*/  @!P6 IMAD.MOV R17, RZ, RZ, -R17 ;  /* 0x000000ffff11e224 */ /* 0x000fe200078e0a11 */
[C---:B------:R-:W-:Y:S02]  /*640c0*/  ISETP.GT.U32.AND P6, PT, R7.reuse, R13, PT ;  /* 0x0000000d0700720c */ /* 0x040fe40003fc4070 */
[----:B------:R-:W-:Y:S01]  /*640d0*/  ISETP.GT.U32.AND P2, PT, R7, R16, PT ;  /* 0x000000100700720c */ /* 0x000fe20003f44070 */
[----:B------:R-:W-:-:S02]  /*640e0*/  IMAD.MOV.U32 R4, RZ, RZ, R39 ;  /* 0x000000ffff047224 */ /* 0x000fc400078e0027 */
[C---:B------:R-:W-:Y:S02]  /*640f0*/  VIADD R39, R0.reuse, 0x1fd ;  /* 0x000001fd00277836 */ /* 0x040fe40000000000 */
[----:B------:R-:W-:Y:S01]  /*64100*/  VIADD R41, R0, 0x1fe ;  /* 0x000001fe00297836 */ /* 0x000fe20000000000 */
[----:B------:R-:W-:Y:S02]  /*64110*/  ISETP.GE.AND P3, PT, R38, RZ, PT ;  /* 0x000000ff2600720c */ /* 0x000fe40003f66270 */
[----:B------:R-:W-:Y:S02]  /*64120*/  IABS R14, R39 ;  /* 0x00000027000e7213 */ /* 0x000fe40000000000 */
[----:B------:R-:W-:Y:S01]  /*64130*/  IABS R38, R41 ;  /* 0x0000002900267213 */ /* 0x000fe20000000000 */
[--C-:B------:R-:W-:Y:S01]  /*64140*/  @!P6 IMAD.IADD R13, R13, 0x1, -R7.reuse ;  /* 0x000000010d0de824 */ /* 0x100fe200078e0a07 */
[----:B------:R-:W-:Y:S01]  /*64150*/  ISETP.GE.AND P6, PT, R40, RZ, PT ;  /* 0x000000ff2800720c */ /* 0x000fe20003fc6270 */
[----:B------:R-:W-:-:S02]  /*64160*/  @!P2 IMAD.IADD R16, R16, 0x1, -R7 ;  /* 0x000000011010a824 */ /* 0x000fc400078e0a07 */
[----:B------:R-:W-:Y:S01]  /*64170*/  IMAD.HI.U32 R40, R6, R14, RZ ;  /* 0x0000000e06287227 */ /* 0x000fe200078e00ff */
[----:B------:R-:W-:-:S03]  /*64180*/  ISETP.GT.U32.AND P2, PT, R7, R15, PT ;  /* 0x0000000f0700720c */ /* 0x000fc60003f44070 */
[----:B------:R-:W-:-:S04]  /*64190*/  IMAD.HI.U32 R6, R6, R38, RZ ;  /* 0x0000002606067227 */ /* 0x000fc800078e00ff */
[----:B------:R-:W-:Y:S02]  /*641a0*/  IMAD.MOV R40, RZ, RZ, -R40 ;  /* 0x000000ffff287224 */ /* 0x000fe400078e0a28 */
[----:B------:R-:W-:Y:S02]  /*641b0*/  @!P3 IMAD.MOV R13, RZ, RZ, -R13 ;  /* 0x000000ffff0db224 */ /* 0x000fe400078e0a0d */
[----:B------:R-:W-:Y:S01]  /*641c0*/  IMAD.MOV R6, RZ, RZ, -R6 ;  /* 0x000000ffff067224 */ /* 0x000fe200078e0a06 */
[----:B------:R-:W-:Y:S01]  /*641d0*/  IADD3 R45, P3, PT, R43, R9, RZ ;  /* 0x000000092b2d7210 */ /* 0x000fe20007f7e0ff */
[C---:B------:R-:W-:Y:S02]  /*641e0*/  IMAD R14, R7.reuse, R40, R14 ;  /* 0x00000028070e7224 */ /* 0x040fe400078e020e */
[----:B------:R-:W-:Y:S02]  /*641f0*/  IMAD R6, R7, R6, R38 ;  /* 0x0000000607067224 */ /* 0x000fe400078e0226 */
[----:B------:R-:W-:-:S02]  /*64200*/  IMAD.X R44, R44, 0x1, R11, P3 ;  /* 0x000000012c2c7824 */ /* 0x000fc400018e060b */
[----:B------:R-:W-:Y:S01]  /*64210*/  @!P2 IMAD.IADD R15, R15, 0x1, -R7 ;  /* 0x000000010f0fa824 */ /* 0x000fe200078e0a07 */
[C---:B------:R-:W-:Y:S02]  /*64220*/  ISETP.GT.U32.AND P2, PT, R7.reuse, R14, PT ;  /* 0x0000000e0700720c */ /* 0x040fe40003f44070 */
[----:B------:R-:W-:Y:S01]  /*64230*/  ISETP.GT.U32.AND P3, PT, R7, R6, PT ;  /* 0x000000060700720c */ /* 0x000fe20003f64070 */
[----:B------:R-:W0:Y:S01]  /*64240*/  S2R R2, SR_TID.X ;  /* 0x0000000000027919 */ /* 0x000e220000002100 */
[----:B------:R-:W-:Y:S01]  /*64250*/  @!P6 IMAD.MOV R16, RZ, RZ, -R16 ;  /* 0x000000ffff10e224 */ /* 0x000fe200078e0a10 */
[----:B------:R-:W-:-:S08]  /*64260*/  SEL R31, R12, R31, !P4 ;  /* 0x0000001f0c1f7207 */ /* 0x000fd00006000000 */
[--C-:B------:R-:W-:Y:S02]  /*64270*/  @!P2 IMAD.IADD R14, R14, 0x1, -R7.reuse ;  /* 0x000000010e0ea824 */ /* 0x100fe400078e0a07 */
[--C-:B------:R-:W-:Y:S01]  /*64280*/  @!P3 IMAD.IADD R6, R6, 0x1, -R7.reuse ;  /* 0x000000010606b824 */ /* 0x100fe200078e0a07 */
[C---:B------:R-:W-:Y:S02]  /*64290*/  ISETP.GT.U32.AND P2, PT, R7.reuse, R15, PT ;  /* 0x0000000f0700720c */ /* 0x040fe40003f44070 */
[C---:B------:R-:W-:Y:S02]  /*642a0*/  ISETP.GT.U32.AND P6, PT, R7.reuse, R14, PT ;  /* 0x0000000e0700720c */ /* 0x040fe40003fc4070 */
[----:B------:R-:W-:Y:S01]  /*642b0*/  ISETP.GT.U32.AND P3, PT, R7, R6, PT ;  /* 0x000000060700720c */ /* 0x000fe20003f64070 */
[----:B-1----:R-:W-:Y:S01]  /*642c0*/  IMAD R31, R31, UR4, RZ ;  /* 0x000000041f1f7c24 */ /* 0x002fe2000f8e02ff */
[----:B------:R-:W-:Y:S07]  /*642d0*/  STL [R1+0xf34], R45 ;  /* 0x000f342d01007387 */ /* 0x000fee0000100800 */
[----:B------:R-:W-:-:S02]  /*642e0*/  @!P2 IMAD.IADD R15, R15, 0x1, -R7 ;  /* 0x000000010f0fa824 */ /* 0x000fc400078e0a07 */
[--C-:B------:R-:W-:Y:S02]  /*642f0*/  @!P6 IMAD.IADD R14, R14, 0x1, -R7.reuse ;  /* 0x000000010e0ee824 */ /* 0x100fe400078e0a07 */
[----:B------:R-:W-:Y:S01]  /*64300*/  @!P3 IMAD.IADD R6, R6, 0x1, -R7 ;  /* 0x000000010606b824 */ /* 0x000fe200078e0a07 */
[----:B------:R-:W-:Y:S02]  /*64310*/  SHF.R.S32.HI R7, RZ, 0x1f, R31 ;  /* 0x0000001fff077819 */ /* 0x000fe4000001141f */
[----:B------:R-:W-:Y:S02]  /*64320*/  IADD3 R38, P3, PT, R31, R8, RZ ;  /* 0x000000081f267210 */ /* 0x000fe40007f7e0ff */
[----:B0-----:R-:W-:Y:S01]  /*64330*/  LOP3.LUT R2, R2, 0x7f, RZ, 0xc0, !PT ;  /* 0x0000007f02027812 */ /* 0x001fe200078ec0ff */
[----:B------:R-:W-:Y:S02]  /*64340*/  IMAD.MOV.U32 R83, RZ, RZ, R88 ;  /* 0x000000ffff537224 */ /* 0x000fe400078e0058 */
[----:B------:R-:W-:Y:S01]  /*64350*/  IMAD.MOV.U32 R82, RZ, RZ, R4 ;  /* 0x000000ffff527224 */ /* 0x000fe200078e0004 */
[----:B------:R-:W0:Y:S01]  /*64360*/  LDCU UR4, c[0x0][0x3b0] ;  /* 0x00007600ff0477ac */ /* 0x000e220008000800 */
[----:B------:R-:W-:Y:S01]  /*64370*/  IMAD.X R69, R7, 0x1, R10, P3 ;  /* 0x0000000107457824 */ /* 0x000fe200018e060a */
[----:B------:R-:W-:Y:S01]  /*64380*/  IADD3 R31, P3, PT, R31, R9, RZ ;  /* 0x000000091f1f7210 */ /* 0x000fe20007f7e0ff */
[----:B------:R-:W-:Y:S04]  /*64390*/  STL [R1+0xf30], R44 ;  /* 0x000f302c01007387 */ /* 0x000fe80000100800 */
[----:B------:R-:W-:Y:S01]  /*643a0*/  STL [R1+0xe4c], R38 ;  /* 0x000e4c2601007387 */ /* 0x000fe20000100800 */
[----:B------:R-:W-:-:S03]  /*643b0*/  IMAD.X R7, R7, 0x1, R11, P3 ;  /* 0x0000000107077824 */ /* 0x000fc600018e060b */
[----:B------:R-:W-:Y:S04]  /*643c0*/  STL [R1+0xe48], R69 ;  /* 0x000e484501007387 */ /* 0x000fe80000100800 */
[----:B------:R-:W-:Y:S01]  /*643d0*/  STL [R1+0xe44], R31 ;  /* 0x000e441f01007387 */ /* 0x000fe20000100800 */
[----:B------:R-:W-:-:S03]  /*643e0*/  IMAD.MOV.U32 R88, RZ, RZ, R92 ;  /* 0x000000ffff587224 */ /* 0x000fc600078e005c */
[----:B------:R-:W-:Y:S04]  /*643f0*/  STL [R1+0xe40], R7 ;  /* 0x000e400701007387 */ /* 0x000fe80000100800 */
[----:B------:R-:W2:Y:S04]  /*64400*/  LDL.LU R79, [R1+0xba4] ;  /* 0x000ba400014f7983 */ /* 0x000ea80000300800 */
[----:B------:R-:W2:Y:S04]  /*64410*/  LDL.LU R84, [R1+0xba0] ;  /* 0x000ba00001547983 */ /* 0x000ea80000300800 */
[----:B------:R1:W-:Y:S02]  /*64420*/  STS.U8 [R2+UR6+0x19000], R82 ;  /* 0x0190005202007988 */ /* 0x0003e40008000006 */
[----:B-1----:R-:W-:-:S02]  /*64430*/  IMAD.MOV.U32 R82, RZ, RZ, R88 ;  /* 0x000000ffff527224 */ /* 0x002fc400078e0058 */
[----:B------:R-:W3:Y:S01]  /*64440*/  LDL.LU R88, [R1+0xb80] ;  /* 0x000b800001587983 */ /* 0x000ee20000300800 */
[----:B------:R-:W-:Y:S02]  /*64450*/  ISETP.GE.AND P3, PT, R41, RZ, PT ;  /* 0x000000ff2900720c */ /* 0x000fe40003f66270 */
[----:B------:R-:W-:Y:S02]  /*64460*/  ISETP.GE.AND P2, PT, R42, RZ, PT ;  /* 0x000000ff2a00720c */ /* 0x000fe40003f46270 */
[----:B------:R-:W-:Y:S02]  /*64470*/  ISETP.GE.AND P6, PT, R39, RZ, PT ;  /* 0x000000ff2700720c */ /* 0x000fe40003fc6270 */
[----:B------:R-:W-:Y:S02]  /*64480*/  @P5 LOP3.LUT R45, R45, R44, RZ, 0x3c, !PT ;  /* 0x0000002c2d2d5212 */ /* 0x000fe400078e3cff */
[----:B------:R-:W-:Y:S01]  /*64490*/  PRMT R61, RZ, 0x7610, R61 ;  /* 0x00007610ff3d7816 */ /* 0x000fe2000000003d */
[----:B------:R-:W-:Y:S01]  /*644a0*/  @P0 IMAD.MOV.U32 R39, RZ, RZ, R69 ;  /* 0x000000ffff270224 */ /* 0x000fe200078e0045 */
[----:B------:R-:W-:-:S02]  /*644b0*/  SEL R37, R12, R37, !P4 ;  /* 0x000000250c257207 */ /* 0x000fc40006000000 */
[C---:B------:R-:W-:Y:S02]  /*644c0*/  @P5 LOP3.LUT R44, R45.reuse, R44, RZ, 0x3c, !PT ;  /* 0x0000002c2d2c5212 */ /* 0x040fe400078e3cff */
[----:B------:R-:W-:Y:S02]  /*644d0*/  PRMT R62, RZ, 0x7610, R62 ;  /* 0x00007610ff3e7816 */ /* 0x000fe4000000003e */
[----:B------:R-:W-:Y:S01]  /*644e0*/  PRMT R60, RZ, 0x7610, R60 ;  /* 0x00007610ff3c7816 */ /* 0x000fe2000000003c */
[----:B------:R1:W4:Y:S01]  /*644f0*/  @P0 LDG.E.U8 R61, desc[UR16][R38.64] ;  /* 0x00000010263d0981 */ /* 0x000322000c1e1100 */
[----:B------:R-:W-:Y:S01]  /*64500*/  @!P3 IMAD.MOV R6, RZ, RZ, -R6 ;  /* 0x000000ffff06b224 */ /* 0x000fe200078e0a06 */
[----:B------:R-:W-:Y:S01]  /*64510*/  @P5 LOP3.LUT R45, R45, R44, RZ, 0x3c, !PT ;  /* 0x0000002c2d2d5212 */ /* 0x000fe200078e3cff */
[----:B------:R-:W-:Y:S02]  /*64520*/  @!P2 IMAD.MOV R15, RZ, RZ, -R15 ;  /* 0x000000ffff0fa224 */ /* 0x000fe400078e0a0f */
[----:B------:R-:W-:Y:S01]  /*64530*/  @!P6 IMAD.MOV R14, RZ, RZ, -R14 ;  /* 0x000000ffff0ee224 */ /* 0x000fe200078e0a0e */
[----:B------:R-:W-:Y:S01]  /*64540*/  SEL R69, R12, R6, !P4 ;  /* 0x000000060c457207 */ /* 0x000fe20006000000 */
[----:B-1----:R-:W-:-:S02]  /*64550*/  @P5 IMAD.MOV.U32 R38, RZ, RZ, R31 ;  /* 0x000000ffff265224 */ /* 0x002fc400078e001f */
[----:B------:R-:W-:Y:S02]  /*64560*/  @P5 IMAD.MOV.U32 R39, RZ, RZ, R7 ;  /* 0x000000ffff275224 */ /* 0x000fe400078e0007 */
[----:B0-----:R-:W-:Y:S01]  /*64570*/  IMAD R6, R37, UR4, RZ ;  /* 0x0000000425067c24 */ /* 0x001fe2000f8e02ff */
[----:B------:R0:W4:Y:S01]  /*64580*/  @P5 LDG.E.U8 R62, desc[UR16][R44.64] ;  /* 0x000000102c3e5981 */ /* 0x000122000c1e1100 */
[----:B------:R-:W-:Y:S02]  /*64590*/  IMAD.MOV.U32 R80, RZ, RZ, R54 ;  /* 0x000000ffff507224 */ /* 0x000fe400078e0036 */
[----:B------:R-:W-:Y:S02]  /*645a0*/  IMAD.MOV.U32 R81, RZ, RZ, R53 ;  /* 0x000000ffff517224 */ /* 0x000fe400078e0035 */
[----:B------:R-:W-:Y:S02]  /*645b0*/  IMAD.MOV.U32 R92, RZ, RZ, R52 ;  /* 0x000000ffff5c7224 */ /* 0x000fe400078e0034 */
[----:B------:R-:W-:-:S02]  /*645c0*/  IMAD.MOV.U32 R4, RZ, RZ, R47 ;  /* 0x000000ffff047224 */ /* 0x000fc400078e002f */
[----:B------:R-:W-:Y:S01]  /*645d0*/  IMAD.MOV.U32 R78, RZ, RZ, R46 ;  /* 0x000000ffff4e7224 */ /* 0x000fe200078e002e */
[----:B------:R1:W4:Y:S01]  /*645e0*/  @P5 LDG.E.U8 R60, desc[UR16][R38.64] ;  /* 0x00000010263c5981 */ /* 0x000322000c1e1100 */
        /* <DEDUP_REMOVED lines=8> */
[C---:B0-----:R-:W-:Y:S02]  /*64670*/  SEL R44, R12.reuse, R25, !P4 ;  /* 0x000000190c2c7207 */ /* 0x041fe40006000000 */
[C---:B-1----:R-:W-:Y:S02]  /*64680*/  SEL R38, R12.reuse, R34, !P4 ;  /* 0x000000220c267207 */ /* 0x042fe40006000000 */
        /* <DEDUP_REMOVED lines=12> */
[----:B------:R-:W-:Y:S01]  /*64750*/  SEL R70, R12, R14, !P4 ;  /* 0x0000000e0c467207 */ /* 0x000fe20006000000 */
[----:B------:R-:W0:Y:S01]  /*64760*/  LDCU UR4, c[0x0][0x3b0] ;  /* 0x00007600ff0477ac */ /* 0x000e220008000800 */
[----:B------:R-:W-:-:S02]  /*64770*/  SHF.R.S32.HI R7, RZ, 0x1f, R6 ;  /* 0x0000001fff077819 */ /* 0x000fc40000011406 */
[----:B------:R-:W-:-:S05]  /*64780*/  IADD3 R12, P2, PT, R6, R8, RZ ;  /* 0x00000008060c7210 */ /* 0x000fca0007f5e0ff */
[C---:B------:R-:W-:Y:S01]  /*64790*/  IMAD.X R13, R7.reuse, 0x1, R10, P2 ;  /* 0x00000001070d7824 */ /* 0x040fe200010e060a */
[----:B------:R-:W-:Y:S02]  /*647a0*/  IADD3 R6, P2, PT, R6, R9, RZ ;  /* 0x0000000906067210 */ /* 0x000fe40007f5e0ff */
[----:B------:R-:W-:Y:S01]  /*647b0*/  PRMT R25, RZ, 0x7610, R25 ;  /* 0x00007610ff197816 */ /* 0x000fe20000000019 */
[----:B------:R-:W-:Y:S02]  /*647c0*/  STL [R1+0xe54], R12 ;  /* 0x000e540c01007387 */ /* 0x000fe40000100800 */
[----:B------:R-:W-:Y:S01]  /*647d0*/  IMAD.X R7, R7, 0x1, R11, P2 ;  /* 0x0000000107077824 */ /* 0x000fe200010e060b */
[----:B------:R-:W-:Y:S01]  /*647e0*/  PRMT R26, RZ, 0x7610, R26 ;  /* 0x00007610ff1a7816 */ /* 0x000fe2000000001a */
[----:B------:R-:W-:Y:S04]  /*647f0*/  STL [R1+0xe50], R13 ;  /* 0x000e500d01007387 */ /* 0x000fe80000100800 */
[----:B------:R0:W-:Y:S04]  /*64800*/  STL [R1+0xe5c], R6 ;  /* 0x000e5c0601007387 */ /* 0x0001e80000100800 */
[----:B------:R0:W4:Y:S04]  /*64810*/  @P5 LDG.E.U8 R25, desc[UR16][R6.64] ;  /* 0x0000001006195981 */ /* 0x000128000c1e1100 */
[----:B------:R1:W4:Y:S04]  /*64820*/  @P0 LDG.E.U8 R26, desc[UR16][R12.64] ;  /* 0x000000100c1a0981 */ /* 0x000328000c1e1100 */
[----:B------:R1:W-:Y:S01]  /*64830*/  STL [R1+0xe58], R7 ;  /* 0x000e580701007387 */ /* 0x0003e20000100800 */
[----:B0-----:R-:W-:Y:S01]  /*64840*/  IMAD R6, R36, UR4, RZ ;  /* 0x0000000424067c24 */ /* 0x001fe2000f8e02ff */
[----:B------:R-:W0:Y:S04]  /*64850*/  LDCU UR4, c[0x0][0x3b0] ;  /* 0x00007600ff0477ac */ /* 0x000e280008000800 */
[----:B-1----:R-:W-:-:S02]  /*64860*/  SHF.R.S32.HI R7, RZ, 0x1f, R6 ;  /* 0x0000001fff077819 */ /* 0x002fc40000011406 */
[----:B------:R-:W-:-:S05]  /*64870*/  IADD3 R12, P2, PT, R6, R8, RZ ;  /* 0x00000008060c7210 */ /* 0x000fca0007f5e0ff */
[----:B------:R-:W-:Y:S01]  /*64880*/  IMAD.X R13, R7, 0x1, R10, P2 ;  /* 0x00000001070d7824 */ /* 0x000fe200010e060a */
[----:B--2---:R1:W-:Y:S02]  /*64890*/  STS.U8 [R2+UR6+0x19400], R84 ;  /* 0x0194005402007988 */ /* 0x0043e40008000006 */
[----:B-1----:R-:W-:Y:S02]  /*648a0*/  IMAD.MOV.U32 R84, RZ, RZ, R85 ;  /* 0x000000ffff547224 */ /* 0x002fe400078e0055 */
[----:B------:R-:W-:Y:S02]  /*648b0*/  IMAD.MOV.U32 R85, RZ, RZ, R86 ;  /* 0x000000ffff557224 */ /* 0x000fe400078e0056 */
[----:B------:R-:W-:Y:S01]  /*648c0*/  IMAD.MOV.U32 R86, RZ, RZ, R87 ;  /* 0x000000ffff567224 */ /* 0x000fe200078e0057 */
[----:B---3--:R1:W-:Y:S04]  /*648d0*/  STS.U8 [R2+UR6+0x19c00], R88 ;  /* 0x019c005802007988 */ /* 0x0083e80008000006 */
[----:B------:R-:W2:Y:S04]  /*648e0*/  LDL.LU R87, [R1+0xb6c] ;  /* 0x000b6c0001577983 */ /* 0x000ea80000300800 */
[----:B------:R-:W-:Y:S04]  /*648f0*/  STL [R1+0xe3c], R12 ;  /* 0x000e3c0c01007387 */ /* 0x000fe80000100800 */
[----:B------:R-:W-:Y:S01]  /*64900*/  STL [R1+0xe38], R13 ;  /* 0x000e380d01007387 */ /* 0x000fe20000100800 */
[----:B-1----:R-:W-:-:S02]  /*64910*/  IMAD.MOV.U32 R88, RZ, RZ, R89 ;  /* 0x000000ffff587224 */ /* 0x002fc400078e0059 */
[----:B------:R-:W-:Y:S02]  /*64920*/  IMAD.MOV.U32 R89, RZ, RZ, R90 ;  /* 0x000000ffff597224 */ /* 0x000fe400078e005a */
[----:B------:R-:W-:Y:S02]  /*64930*/  IMAD.MOV.U32 R90, RZ, RZ, R5 ;  /* 0x000000ffff5a7224 */ /* 0x000fe400078e0005 */
[----:B------:R-:W3:Y:S01]  /*64940*/  LDL.LU R5, [R1+0xb14] ;  /* 0x000b140001057983 */ /* 0x000ee20000300800 */
[----:B------:R-:W-:Y:S02]  /*64950*/  IADD3 R6, P2, PT, R6, R9, RZ ;  /* 0x0000000906067210 */ /* 0x000fe40007f5e0ff */
[----:B------:R-:W-:-:S03]  /*64960*/  PRMT R34, RZ, 0x7610, R34 ;  /* 0x00007610ff227816 */ /* 0x000fc60000000022 */
[----:B------:R-:W-:Y:S01]  /*64970*/  IMAD.X R7, R7, 0x1, R11, P2 ;  /* 0x0000000107077824 */ /* 0x000fe200010e060b */
[----:B------:R-:W-:Y:S01]  /*64980*/  PRMT R35, RZ, 0x7610, R35 ;  /* 0x00007610ff237816 */ /* 0x000fe20000000023 */
[----:B------:R0:W-:Y:S04]  /*64990*/  STL [R1+0xe34], R6 ;  /* 0x000e340601007387 */ /* 0x0001e80000100800 */
[----:B------:R0:W2:Y:S04]  /*649a0*/  @P5 LDG.E.U8 R34, desc[UR16][R6.64] ;  /* 0x0000001006225981 */ /* 0x0000a8000c1e1100 */
[----:B------:R1:W-:Y:S04]  /*649b0*/  STL [R1+0xe30], R7 ;  /* 0x000e300701007387 */ /* 0x0003e80000100800 */
[----:B------:R1:W2:Y:S01]  /*649c0*/  @P0 LDG.E.U8 R35, desc[UR16][R12.64] ;  /* 0x000000100c230981 */ /* 0x0002a2000c1e1100 */
[----:B0-----:R-:W-:Y:S01]  /*649d0*/  IMAD R6, R31, UR4, RZ ;  /* 0x000000041f067c24 */ /* 0x001fe2000f8e02ff */
[----:B------:R-:W0:Y:S04]  /*649e0*/  LDCU UR4, c[0x0][0x3b0] ;  /* 0x00007600ff0477ac */ /* 0x000e280008000800 */
[----:B-1----:R-:W-:-:S02]  /*649f0*/  SHF.R.S32.HI R7, RZ, 0x1f, R6 ;  /* 0x0000001fff077819 */ /* 0x002fc40000011406 */
[----:B------:R-:W-:-:S05]  /*64a00*/  IADD3 R12, P2, PT, R6, R8, RZ ;  /* 0x00000008060c7210 */ /* 0x000fca0007f5e0ff */
[C---:B------:R-:W-:Y:S01]  /*64a10*/  IMAD.X R13, R7.reuse, 0x1, R10, P2 ;  /* 0x00000001070d7824 */ /* 0x040fe200010e060a */
[----:B------:R-:W-:Y:S02]  /*64a20*/  IADD3 R6, P2, PT, R6, R9, RZ ;  /* 0x0000000906067210 */ /* 0x000fe40007f5e0ff */
[----:B------:R-:W-:Y:S01]  /*64a30*/  PRMT R42, RZ, 0x7610, R42 ;  /* 0x00007610ff2a7816 */ /* 0x000fe2000000002a */
[----:B------:R-:W-:Y:S02]  /*64a40*/  STL [R1+0xe64], R12 ;  /* 0x000e640c01007387 */ /* 0x000fe40000100800 */
[----:B------:R-:W-:Y:S02]  /*64a50*/  IMAD.X R7, R7, 0x1, R11, P2 ;  /* 0x0000000107077824 */ /* 0x000fe400010e060b */
[----:B------:R-:W-:Y:S04]  /*64a60*/  STL [R1+0xe60], R13 ;  /* 0x000e600d01007387 */ /* 0x000fe80000100800 */
[----:B------:R0:W-:Y:S04]  /*64a70*/  STL [R1+0xe6c], R6 ;  /* 0x000e6c0601007387 */ /* 0x0001e80000100800 */
[----:B------:R0:W2:Y:S01]  /*64a80*/  @P5 LDG.E.U8 R42, desc[UR16][R6.64] ;  /* 0x00000010062a5981 */ /* 0x0000a2000c1e1100 */
[----:B------:R-:W-:-:S03]  /*64a90*/  PRMT R43, RZ, 0x7610, R43 ;  /* 0x00007610ff2b7816 */ /* 0x000fc6000000002b */
[----:B------:R1:W-:Y:S04]  /*64aa0*/  STL [R1+0xe68], R7 ;  /* 0x000e680701007387 */ /* 0x0003e80000100800 */
[----:B------:R1:W2:Y:S01]  /*64ab0*/  @P0 LDG.E.U8 R43, desc[UR16][R12.64] ;  /* 0x000000100c2b0981 */ /* 0x0002a2000c1e1100 */
[----:B0-----:R-:W-:-:S03]  /*64ac0*/  IMAD R6, R38, UR4, RZ ;  /* 0x0000000426067c24 */ /* 0x001fc6000f8e02ff */
[----:B------:R-:W-:Y:S04]  /*64ad0*/  STS.U8 [R2+UR6+0x1ac00], R90 ;  /* 0x01ac005a02007988 */ /* 0x000fe80008000006 */
[----:B------:R-:W-:Y:S04]  /*64ae0*/  STS.U8 [R2+UR6+0x13000], R91 ;  /* 0x0130005b02007988 */ /* 0x000fe80008000006 */
[----:B------:R-:W-:Y:S01]  /*64af0*/  STS.U8 [R2+UR6+0x13800], R4 ;  /* 0x0138000402007988 */ /* 0x000fe20008000006 */
[----:B------:R-:W0:Y:S01]  /*64b00*/  LDCU UR4, c[0x0][0x3b0] ;  /* 0x00007600ff0477ac */ /* 0x000e220008000800 */
[----:B-1----:R-:W-:-:S02]  /*64b10*/  SHF.R.S32.HI R7, RZ, 0x1f, R6 ;  /* 0x0000001fff077819 */ /* 0x002fc40000011406 */
[----:B---3--:R1:W-:Y:S02]  /*64b20*/  STS.U8 [R2+UR6+0x1b000], R5 ;  /* 0x01b0000502007988 */ /* 0x0083e40008000006 */
[----:B-1----:R-:W-:-:S05]  /*64b30*/  IADD3 R5, P2, PT, R6, R8, RZ ;  /* 0x0000000806057210 */ /* 0x002fca0007f5e0ff */
[C---:B------:R-:W-:Y:S01]  /*64b40*/  IMAD.X R12, R7.reuse, 0x1, R10, P2 ;  /* 0x00000001070c7824 */ /* 0x040fe200010e060a */
[----:B------:R-:W-:Y:S01]  /*64b50*/  STL [R1+0xe2c], R5 ;  /* 0x000e2c0501007387 */ /* 0x000fe20000100800 */
[----:B------:R-:W-:Y:S02]  /*64b60*/  IADD3 R6, P2, PT, R6, R9, RZ ;  /* 0x0000000906067210 */ /* 0x000fe40007f5e0ff */
[----:B------:R-:W-:Y:S01]  /*64b70*/  @P0 IMAD.MOV.U32 R13, RZ, RZ, R12 ;  /* 0x000000ffff0d0224 */ /* 0x000fe200078e000c */
[----:B------:R1:W-:Y:S04]  /*64b80*/  STL [R1+0xe28], R12 ;  /* 0x000e280c01007387 */ /* 0x0003e80000100800 */
[----:B------:R-:W3:Y:S04]  /*64b90*/  LDL.LU R90, [R1+0xad0] ;  /* 0x000ad000015a7983 */ /* 0x000ee80000300800 */
[----:B------:R-:W4:Y:S01]  /*64ba0*/  LDL.LU R91, [R1+0xacc] ;  /* 0x000acc00015b7983 */ /* 0x000f220000300800 */
[----:B------:R-:W-:-:S02]  /*64bb0*/  IMAD.X R7, R7, 0x1, R11, P2 ;  /* 0x0000000107077824 */ /* 0x000fc400010e060b */
[----:B-1----:R-:W-:Y:S02]  /*64bc0*/  @P0 IMAD.MOV.U32 R12, RZ, RZ, R5 ;  /* 0x000000ffff0c0224 */ /* 0x002fe400078e0005 */
[----:B------:R-:W4:Y:S04]  /*64bd0*/  LDL.LU R5, [R1+0xac4] ;  /* 0x000ac40001057983 */ /* 0x000f280000300800 */
[----:B------:R0:W-:Y:S04]  /*64be0*/  STL [R1+0xe24], R6 ;  /* 0x000e240601007387 */ /* 0x0001e80000100800 */
[----:B------:R1:W-:Y:S04]  /*64bf0*/  STL [R1+0xe20], R7 ;  /* 0x000e200701007387 */ /* 0x0003e80000100800 */
[----:B------:R-:W4:Y:S01]  /*64c00*/  LDL.LU R4, [R1+0xae0] ;  /* 0x000ae00001047983 */ /* 0x000f220000300800 */
[----:B------:R-:W-:-:S02]  /*64c10*/  PRMT R50, RZ, 0x7610, R50 ;  /* 0x00007610ff327816 */ /* 0x000fc40000000032 */
[----:B------:R-:W-:-:S04]  /*64c20*/  PRMT R51, RZ, 0x7610, R51 ;  /* 0x00007610ff337816 */ /* 0x000fc80000000033 */
[----:B------:R0:W4:Y:S04]  /*64c30*/  @P5 LDG.E.U8 R50, desc[UR16][R6.64] ;  /* 0x0000001006325981 */ /* 0x000128000c1e1100 */
[----:B------:R1:W4:Y:S01]  /*64c40*/  @P0 LDG.E.U8 R51, desc[UR16][R12.64] ;  /* 0x000000100c330981 */ /* 0x000322000c1e1100 */
[----:B0-----:R-:W-:Y:S01]  /*64c50*/  IMAD R6, R33, UR4, RZ ;  /* 0x0000000421067c24 */ /* 0x001fe2000f8e02ff */
[----:B------:R-:W0:Y:S04]  /*64c60*/  LDCU UR4, c[0x0][0x3b0] ;  /* 0x00007600ff0477ac */ /* 0x000e280008000800 */
[----:B-1----:R-:W-:-:S02]  /*64c70*/  SHF.R.S32.HI R7, RZ, 0x1f, R6 ;  /* 0x0000001fff077819 */ /* 0x002fc40000011406 */
[----:B------:R-:W-:-:S05]  /*64c80*/  IADD3 R12, P2, PT, R6, R8, RZ ;  /* 0x00000008060c7210 */ /* 0x000fca0007f5e0ff */
[----:B------:R-:W-:Y:S01]  /*64c90*/  IMAD.X R13, R7, 0x1, R10, P2 ;  /* 0x00000001070d7824 */ /* 0x000fe200010e060a */
[----:B------:R-:W-:Y:S04]  /*64ca0*/  STL [R1+0xe74], R12 ;  /* 0x000e740c01007387 */ /* 0x000fe80000100800 */
[----:B------:R1:W-:Y:S04]  /*64cb0*/  STS.U8 [R2+UR6+0x12c00], R89 ;  /* 0x012c005902007988 */ /* 0x0003e80008000006 */
[----:B------:R-:W-:Y:S04]  /*64cc0*/  STL [R1+0xe70], R13 ;  /* 0x000e700d01007387 */ /* 0x000fe80000100800 */
[----:B------:R0:W-:Y:S04]  /*64cd0*/  STS.U8 [R2+UR6+0x13400], R92 ;  /* 0x0134005c02007988 */ /* 0x0001e80008000006 */
[----:B------:R2:W-:Y:S01]  /*64ce0*/  STS.U8 [R2+UR6+0x1b400], R93 ;  /* 0x01b4005d02007988 */ /* 0x0005e20008000006 */
[----:B------:R-:W-:-:S03]  /*64cf0*/  IADD3 R6, P2, PT, R6, R9, RZ ;  /* 0x0000000906067210 */ /* 0x000fc60007f5e0ff */
[----:B-1----:R-:W4:Y:S04]  /*64d00*/  LDL.LU R89, [R1+0xaf4] ;  /* 0x000af40001597983 */ /* 0x002f280000300800 */
[----:B0-----:R-:W4:Y:S04]  /*64d10*/  LDL.LU R92, [R1+0xadc] ;  /* 0x000adc00015c7983 */ /* 0x001f280000300800 */
[----:B--2---:R-:W2:Y:S04]  /*64d20*/  LDL.LU R93, [R1+0xad8] ;  /* 0x000ad800015d7983 */ /* 0x004ea80000300800 */
[----:B------:R0:W-:Y:S01]  /*64d30*/  STS.U8 [R2+UR6+0x1bc00], R58 ;  /* 0x01bc003a02007988 */ /* 0x0001e20008000006 */
[----:B------:R-:W-:-:S03]  /*64d40*/  IMAD.X R7, R7, 0x1, R11, P2 ;  /* 0x0000000107077824 */ /* 0x000fc600010e060b */
[----:B------:R1:W-:Y:S04]  /*64d50*/  STS.U8 [R2+UR6+0x1b800], R59 ;  /* 0x01b8003b02007988 */ /* 0x0003e80008000006 */
[----:B------:R1:W-:Y:S01]  /*64d60*/  STL [R1+0xe7c], R6 ;  /* 0x000e7c0601007387 */ /* 0x0003e20000100800 */
[----:B0-----:R-:W-:Y:S02]  /*64d70*/  PRMT R58, RZ, 0x7610, R58 ;  /* 0x00007610ff3a7816 */ /* 0x001fe4000000003a */
[----:B-1----:R-:W-:-:S04]  /*64d80*/  PRMT R59, RZ, 0x7610, R59 ;  /* 0x00007610ff3b7816 */ /* 0x002fc8000000003b */
[----:B------:R0:W2:Y:S04]  /*64d90*/  @P5 LDG.E.U8 R58, desc[UR16][R6.64] ;  /* 0x00000010063a5981 */ /* 0x0000a8000c1e1100 */
[----:B------:R1:W2:Y:S04]  /*64da0*/  @P0 LDG.E.U8 R59, desc[UR16][R12.64] ;  /* 0x000000100c3b0981 */ /* 0x0002a8000c1e1100 */
[----:B------:R1:W-:Y:S01]  /*64db0*/  STL [R1+0xe78], R7 ;  /* 0x000e780701007387 */ /* 0x0003e20000100800 */
[----:B0-----:R-:W-:-:S03]  /*64dc0*/  IMAD R6, R32, UR4, RZ ;  /* 0x0000000420067c24 */ /* 0x001fc6000f8e02ff */
[----:B------:R-:W-:Y:S01]  /*64dd0*/  STS.U8 [R2+UR6+0x12800], R87 ;  /* 0x0128005702007988 */ /* 0x000fe20008000006 */
[----:B------:R-:W0:Y:S01]  /*64de0*/  LDCU UR4, c[0x0][0x3b0] ;  /* 0x00007600ff0477ac */ /* 0x000e220008000800 */
[----:B-1----:R-:W-:Y:S02]  /*64df0*/  SHF.R.S32.HI R7, RZ, 0x1f, R6 ;  /* 0x0000001fff077819 */ /* 0x002fe40000011406 */
[----:B------:R-:W-:-:S05]  /*64e00*/  IADD3 R12, P2, PT, R6, R8, RZ ;  /* 0x00000008060c7210 */ /* 0x000fca0007f5e0ff */
[C---:B------:R-:W-:Y:S01]  /*64e10*/  IMAD.X R13, R7.reuse, 0x1, R10, P2 ;  /* 0x00000001070d7824 */ /* 0x040fe200010e060a */
[----:B------:R-:W-:Y:S01]  /*64e20*/  IADD3 R6, P2, PT, R6, R9, RZ ;  /* 0x0000000906067210 */ /* 0x000fe20007f5e0ff */
[----:B---3--:R-:W-:Y:S04]  /*64e30*/  STS.U8 [R2+UR6+0x14000], R90 ;  /* 0x0140005a02007988 */ /* 0x008fe80008000006 */
[----:B----4-:R-:W-:Y:S04]  /*64e40*/  STS.U8 [R2+UR6+0x1c000], R91 ;  /* 0x01c0005b02007988 */ /* 0x010fe80008000006 */
[----:B------:R1:W-:Y:S04]  /*64e50*/  STS.U8 [R2+UR6+0x14400], R5 ;  /* 0x0144000502007988 */ /* 0x0003e80008000006 */
[----:B-1----:R-:W3:Y:S04]  /*64e60*/  LDL.LU R5, [R1+0xaf0] ;  /* 0x000af00001057983 */ /* 0x002ee80000300800 */
[----:B------:R-:W-:Y:S04]  /*64e70*/  STL [R1+0xe84], R12 ;  /* 0x000e840c01007387 */ /* 0x000fe80000100800 */
[----:B------:R-:W-:Y:S04]  /*64e80*/  STL [R1+0xe80], R13 ;  /* 0x000e800d01007387 */ /* 0x000fe80000100800 */
[----:B------:R-:W4:Y:S04]  /*64e90*/  LDL.LU R87, [R1+0xb10] ;  /* 0x000b100001577983 */ /* 0x000f280000300800 */
[----:B------:R-:W4:Y:S04]  /*64ea0*/  LDL.LU R90, [R1+0xaec] ;  /* 0x000aec00015a7983 */ /* 0x000f280000300800 */
[----:B------:R-:W-:Y:S04]  /*64eb0*/  STL [R1+0xe8c], R6 ;  /* 0x000e8c0601007387 */ /* 0x000fe80000100800 */
[----:B------:R1:W-:Y:S04]  /*64ec0*/  STS.U8 [R2+UR6+0x1c800], R4 ;  /* 0x01c8000402007988 */ /* 0x0003e80008000006 */
[----:B------:R-:W4:Y:S04]  /*64ed0*/  LDL.LU R91, [R1+0xae8] ;  /* 0x000ae800015b7983 */ /* 0x000f280000300800 */
[----:B-1----:R-:W4:Y:S01]  /*64ee0*/  LDL.LU R4, [R1+0xad4] ;  /* 0x000ad40001047983 */ /* 0x002f220000300800 */
[----:B------:R-:W-:Y:S01]  /*64ef0*/  IMAD.X R7, R7, 0x1, R11, P2 ;  /* 0x0000000107077824 */ /* 0x000fe200010e060b */
[----:B------:R-:W-:-:S02]  /*64f00*/  PRMT R23, RZ, 0x7610, R23 ;  /* 0x00007610ff177816 */ /* 0x000fc40000000017 */
[----:B------:R-:W-:Y:S02]  /*64f10*/  PRMT R24, RZ, 0x7610, R24 ;  /* 0x00007610ff187816 */ /* 0x000fe40000000018 */
[----:B------:R1:W-:Y:S04]  /*64f20*/  STL [R1+0xe88], R7 ;  /* 0x000e880701007387 */ /* 0x0003e80000100800 */
[----:B------:R0:W4:Y:S04]  /*64f30*/  @P5 LDG.E.U8 R23, desc[UR16][R6.64] ;  /* 0x0000001006175981 */ /* 0x000128000c1e1100 */
[----:B------:R1:W4:Y:S01]  /*64f40*/  @P0 LDG.E.U8 R24, desc[UR16][R12.64] ;  /* 0x000000100c180981 */ /* 0x000322000c1e1100 */
[----:B0-----:R-:W-:-:S03]  /*64f50*/  IMAD R6, R30, UR4, RZ ;  /* 0x000000041e067c24 */ /* 0x001fc6000f8e02ff */
[----:B------:R-:W-:Y:S04]  /*64f60*/  STS.U8 [R2+UR6+0x1a800], R88 ;  /* 0x01a8005802007988 */ /* 0x000fe80008000006 */
[----:B--2---:R0:W-:Y:S04]  /*64f70*/  STS.U8 [R2+UR6+0x15000], R93 ;  /* 0x0150005d02007988 */ /* 0x0041e80008000006 */
[----:B------:R2:W-:Y:S04]  /*64f80*/  STS.U8 [R2+UR6+0x14c00], R89 ;  /* 0x014c005902007988 */ /* 0x0005e80008000006 */
[----:B------:R2:W-:Y:S01]  /*64f90*/  STS.U8 [R2+UR6+0x1cc00], R92 ;  /* 0x01cc005c02007988 */ /* 0x0005e20008000006 */
[----:B-1----:R-:W-:-:S02]  /*64fa0*/  SHF.R.S32.HI R7, RZ, 0x1f, R6 ;  /* 0x0000001fff077819 */ /* 0x002fc40000011406 */
[C---:B------:R-:W-:Y:S01]  /*64fb0*/  IADD3 R12, P2, PT, R6.reuse, R8, RZ ;  /* 0x00000008060c7210 */ /* 0x040fe20007f5e0ff */
[----:B------:R-:W1:Y:S01]  /*64fc0*/  LDCU UR4, c[0x0][0x3b0] ;  /* 0x00007600ff0477ac */ /* 0x000e620008000800 */
[----:B0-----:R-:W4:Y:S03]  /*64fd0*/  LDL.LU R93, [R1+0xb0c] ;  /* 0x000b0c00015d7983 */ /* 0x001f260000300800 */
[C---:B------:R-:W-:Y:S01]  /*64fe0*/  IMAD.X R13, R7.reuse, 0x1, R10, P2 ;  /* 0x00000001070d7824 */ /* 0x040fe200010e060a */
[----:B------:R-:W-:Y:S01]  /*64ff0*/  IADD3 R6, P2, PT, R6, R9, RZ ;  /* 0x0000000906067210 */ /* 0x000fe20007f5e0ff */
[----:B------:R-:W-:Y:S04]  /*65000*/  STL [R1+0xe1c], R12 ;  /* 0x000e1c0c01007387 */ /* 0x000fe80000100800 */
[----:B------:R-:W-:Y:S04]  /*65010*/  STL [R1+0xe18], R13 ;  /* 0x000e180d01007387 */ /* 0x000fe80000100800 */
[----:B------:R-:W4:Y:S04]  /*65020*/  LDL.LU R88, [R1+0xb34] ;  /* 0x000b340001587983 */ /* 0x000f280000300800 */
[----:B--2---:R-:W2:Y:S04]  /*65030*/  LDL.LU R89, [R1+0xb08] ;  /* 0x000b080001597983 */ /* 0x004ea80000300800 */
[----:B------:R-:W-:Y:S04]  /*65040*/  STL [R1+0xe14], R6 ;  /* 0x000e140601007387 */ /* 0x000fe80000100800 */
[----:B------:R-:W2:Y:S01]  /*65050*/  LDL.LU R92, [R1+0xb00] ;  /* 0x000b0000015c7983 */ /* 0x000ea20000300800 */
[----:B------:R-:W-:-:S03]  /*65060*/  IMAD.X R7, R7, 0x1, R11, P2 ;  /* 0x0000000107077824 */ /* 0x000fc600010e060b */
[----:B---3--:R0:W-:Y:S04]  /*65070*/  STS.U8 [R2+UR6+0x15400], R5 ;  /* 0x0154000502007988 */ /* 0x0081e80008000006 */
[----:B0-----:R-:W3:Y:S04]  /*65080*/  LDL.LU R5, [R1+0xae4] ;  /* 0x000ae40001057983 */ /* 0x001ee80000300800 */
[----:B------:R-:W-:Y:S04]  /*65090*/  STL [R1+0xe10], R7 ;  /* 0x000e100701007387 */ /* 0x000fe80000100800 */
[----:B----4-:R0:W-:Y:S04]  /*650a0*/  STS.U8 [R2+UR6+0x15c00], R4 ;  /* 0x015c000402007988 */ /* 0x0101e80008000006 */
[----:B0-----:R-:W4:Y:S01]  /*650b0*/  LDL.LU R4, [R1+0xb30] ;  /* 0x000b300001047983 */ /* 0x001f220000300800 */
[----:B------:R-:W-:-:S02]  /*650c0*/  PRMT R21, RZ, 0x7610, R21 ;  /* 0x00007610ff157816 */ /* 0x000fc40000000015 */
[----:B------:R-:W-:-:S04]  /*650d0*/  PRMT R22, RZ, 0x7610, R22 ;  /* 0x00007610ff167816 */ /* 0x000fc80000000016 */
[----:B------:R1:W4:Y:S04]  /*650e0*/  @P5 LDG.E.U8 R21, desc[UR16][R6.64] ;  /* 0x0000001006155981 */ /* 0x000328000c1e1100 */
[----:B------:R0:W4:Y:S01]  /*650f0*/  @P0 LDG.E.U8 R22, desc[UR16][R12.64] ;  /* 0x000000100c160981 */ /* 0x000122000c1e1100 */
[----:B-1----:R-:W-:-:S03]  /*65100*/  IMAD R6, R29, UR4, RZ ;  /* 0x000000041d067c24 */ /* 0x002fc6000f8e02ff */
[----:B------:R1:W-:Y:S01]  /*65110*/  STS.U8 [R2+UR6+0x1d400], R87 ;  /* 0x01d4005702007988 */ /* 0x0003e20008000006 */
[----:B------:R-:W1:Y:S01]  /*65120*/  LDCU UR4, c[0x0][0x3b0] ;  /* 0x00007600ff0477ac */ /* 0x000e620008000800 */
[----:B------:R-:W-:Y:S02]  /*65130*/  SHF.R.S32.HI R7, RZ, 0x1f, R6 ;  /* 0x0000001fff077819 */ /* 0x000fe40000011406 */
[----:B0-----:R-:W-:-:S05]  /*65140*/  IADD3 R12, P2, PT, R6, R8, RZ ;  /* 0x00000008060c7210 */ /* 0x001fca0007f5e0ff */
[C---:B------:R-:W-:Y:S01]  /*65150*/  IMAD.X R13, R7.reuse, 0x1, R10, P2 ;  /* 0x00000001070d7824 */ /* 0x040fe200010e060a */
[----:B------:R-:W-:Y:S01]  /*65160*/  IADD3 R6, P2, PT, R6, R9, RZ ;  /* 0x0000000906067210 */ /* 0x000fe20007f5e0ff */
[----:B------:R-:W-:Y:S04]  /*65170*/  STL [R1+0xe94], R12 ;  /* 0x000e940c01007387 */ /* 0x000fe80000100800 */
[----:B------:R-:W-:Y:S04]  /*65180*/  STL [R1+0xe90], R13 ;  /* 0x000e900d01007387 */ /* 0x000fe80000100800 */
[----:B------:R0:W-:Y:S04]  /*65190*/  STS.U8 [R2+UR6+0x15800], R90 ;  /* 0x0158005a02007988 */ /* 0x0001e80008000006 */
[----:B-1----:R-:W4:Y:S04]  /*651a0*/  LDL.LU R87, [R1+0xb44] ;  /* 0x000b440001577983 */ /* 0x002f280000300800 */
[----:B------:R1:W-:Y:S04]  /*651b0*/  STS.U8 [R2+UR6+0x1d800], R91 ;  /* 0x01d8005b02007988 */ /* 0x0003e80008000006 */
[----:B------:R1:W-:Y:S04]  /*651c0*/  STS.U8 [R2+UR6+0x1dc00], R93 ;  /* 0x01dc005d02007988 */ /* 0x0003e80008000006 */
[----:B0-----:R-:W4:Y:S04]  /*651d0*/  LDL.LU R90, [R1+0xb2c] ;  /* 0x000b2c00015a7983 */ /* 0x001f280000300800 */
[----:B------:R0:W-:Y:S04]  /*651e0*/  STL [R1+0xe9c], R6 ;  /* 0x000e9c0601007387 */ /* 0x0001e80000100800 */
[----:B-1----:R-:W4:Y:S04]  /*651f0*/  LDL.LU R91, [R1+0xb20] ;  /* 0x000b2000015b7983 */ /* 0x002f280000300800 */
[----:B------:R-:W4:Y:S01]  /*65200*/  LDL.LU R93, [R1+0xafc] ;  /* 0x000afc00015d7983 */ /* 0x000f220000300800 */
[----:B------:R-:W-:Y:S01]  /*65210*/  PRMT R19, RZ, 0x7610, R19 ;  /* 0x00007610ff137816 */ /* 0x000fe20000000013 */
[----:B------:R-:W-:Y:S01]  /*65220*/  IMAD.X R7, R7, 0x1, R11, P2 ;  /* 0x0000000107077824 */ /* 0x000fe200010e060b */
[----:B------:R-:W-:-:S04]  /*65230*/  PRMT R20, RZ, 0x7610, R20 ;  /* 0x00007610ff147816 */ /* 0x000fc80000000014 */
[----:B------:R0:W4:Y:S04]  /*65240*/  @P5 LDG.E.U8 R19, desc[UR16][R6.64] ;  /* 0x0000001006135981 */ /* 0x000128000c1e1100 */
[----:B------:R1:W4:Y:S04]  /*65250*/  @P0 LDG.E.U8 R20, desc[UR16][R12.64] ;  /* 0x000000100c140981 */ /* 0x000328000c1e1100 */
[----:B------:R1:W-:Y:S01]  /*65260*/  STL [R1+0xe98], R7 ;  /* 0x000e980701007387 */ /* 0x0003e20000100800 */
[----:B0-----:R-:W-:-:S03]  /*65270*/  IMAD R6, R28, UR4, RZ ;  /* 0x000000041c067c24 */ /* 0x001fc6000f8e02ff */
[----:B------:R-:W-:Y:S04]  /*65280*/  STS.U8 [R2+UR6+0x16000], R88 ;  /* 0x0160005802007988 */ /* 0x000fe80008000006 */
[----:B--2---:R-:W-:Y:S04]  /*65290*/  STS.U8 [R2+UR6+0x1e000], R89 ;  /* 0x01e0005902007988 */ /* 0x004fe80008000006 */
[----:B------:R-:W-:Y:S01]  /*652a0*/  STS.U8 [R2+UR6+0x16400], R92 ;  /* 0x0164005c02007988 */ /* 0x000fe20008000006 */
[----:B------:R-:W0:Y:S01]  /*652b0*/  LDCU UR4, c[0x0][0x3b0] ;  /* 0x00007600ff0477ac */ /* 0x000e220008000800 */
[----:B-1----:R-:W-:-:S02]  /*652c0*/  SHF.R.S32.HI R7, RZ, 0x1f, R6 ;  /* 0x0000001fff077819 */ /* 0x002fc40000011406 */
[----:B------:R-:W-:-:S05]  /*652d0*/  IADD3 R12, P2, PT, R6, R8, RZ ;  /* 0x00000008060c7210 */ /* 0x000fca0007f5e0ff */
[----:B------:R-:W-:Y:S01]  /*652e0*/  IMAD.X R13, R7, 0x1, R10, P2 ;  /* 0x00000001070d7824 */ /* 0x000fe200010e060a */
[----:B---3--:R1:W-:Y:S04]  /*652f0*/  STS.U8 [R2+UR6+0x1e400], R5 ;  /* 0x01e4000502007988 */ /* 0x0083e80008000006 */
[----:B-1----:R-:W2:Y:S04]  /*65300*/  LDL.LU R5, [R1+0xb40] ;  /* 0x000b400001057983 */ /* 0x002ea80000300800 */
[----:B------:R-:W-:Y:S04]  /*65310*/  STL [R1+0xe0c], R12 ;  /* 0x000e0c0c01007387 */ /* 0x000fe80000100800 */
[----:B------:R-:W-:Y:S04]  /*65320*/  STL [R1+0xe08], R13 ;  /* 0x000e080d01007387 */ /* 0x000fe80000100800 */
[----:B------:R-:W3:Y:S04]  /*65330*/  LDL.LU R88, [R1+0xb50] ;  /* 0x000b500001587983 */ /* 0x000ee80000300800 */
[----:B------:R-:W3:Y:S04]  /*65340*/  LDL.LU R89, [R1+0xb3c] ;  /* 0x000b3c0001597983 */ /* 0x000ee80000300800 */
[----:B----4-:R1:W-:Y:S04]  /*65350*/  STS.U8 [R2+UR6+0x16800], R4 ;  /* 0x0168000402007988 */ /* 0x0103e80008000006 */
[----:B------:R-:W4:Y:S04]  /*65360*/  LDL.LU R92, [R1+0xb38] ;  /* 0x000b3800015c7983 */ /* 0x000f280000300800 */
[----:B-1----:R-:W3:Y:S01]  /*65370*/  LDL.LU R4, [R1+0xb1c] ;  /* 0x000b1c0001047983 */ /* 0x002ee20000300800 */
[----:B------:R-:W-:-:S02]  /*65380*/  IADD3 R6, P2, PT, R6, R9, RZ ;  /* 0x0000000906067210 */ /* 0x000fc40007f5e0ff */
[----:B------:R-:W-:-:S03]  /*65390*/  PRMT R32, RZ, 0x7610, R32 ;  /* 0x00007610ff207816 */ /* 0x000fc60000000020 */
[----:B------:R-:W-:Y:S01]  /*653a0*/  IMAD.X R7, R7, 0x1, R11, P2 ;  /* 0x0000000107077824 */ /* 0x000fe200010e060b */
[----:B------:R-:W-:Y:S01]  /*653b0*/  PRMT R33, RZ, 0x7610, R33 ;  /* 0x00007610ff217816 */ /* 0x000fe20000000021 */
[----:B------:R0:W-:Y:S04]  /*653c0*/  STL [R1+0xe04], R6 ;  /* 0x000e040601007387 */ /* 0x0001e80000100800 */
[----:B------:R0:W4:Y:S04]  /*653d0*/  @P5 LDG.E.U8 R32, desc[UR16][R6.64] ;  /* 0x0000001006205981 */ /* 0x000128000c1e1100 */
[----:B------:R1:W-:Y:S04]  /*653e0*/  STL [R1+0xe00], R7 ;  /* 0x000e000701007387 */ /* 0x0003e80000100800 */
[----:B------:R1:W4:Y:S01]  /*653f0*/  @P0 LDG.E.U8 R33, desc[UR16][R12.64] ;  /* 0x000000100c210981 */ /* 0x000322000c1e1100 */
[----:B0-----:R-:W-:Y:S01]  /*65400*/  IMAD R6, R27, UR4, RZ ;  /* 0x000000041b067c24 */ /* 0x001fe2000f8e02ff */
[----:B------:R-:W0:Y:S04]  /*65410*/  LDCU UR4, c[0x0][0x3b0] ;  /* 0x00007600ff0477ac */ /* 0x000e280008000800 */
[----:B-1----:R-:W-:-:S02]  /*65420*/  SHF.R.S32.HI R7, RZ, 0x1f, R6 ;  /* 0x0000001fff077819 */ /* 0x002fc40000011406 */
[C---:B------:R-:W-:Y:S01]  /*65430*/  IADD3 R12, P2, PT, R6.reuse, R8, RZ ;  /* 0x00000008060c7210 */ /* 0x040fe20007f5e0ff */
[----:B------:R1:W-:Y:S04]  /*65440*/  STS.U8 [R2+UR6+0x17000], R93 ;  /* 0x0170005d02007988 */ /* 0x0003e80008000006 */
[----:B------:R-:W-:Y:S01]  /*65450*/  IMAD.X R13, R7, 0x1, R10, P2 ;  /* 0x00000001070d7824 */ /* 0x000fe200010e060a */
[----:B-1----:R-:W4:Y:S04]  /*65460*/  LDL.LU R93, [R1+0xb4c] ;  /* 0x000b4c00015d7983 */ /* 0x002f280000300800 */
[----:B------:R-:W-:Y:S04]  /*65470*/  STL [R1+0xea4], R12 ;  /* 0x000ea40c01007387 */ /* 0x000fe80000100800 */
[----:B------:R1:W-:Y:S04]  /*65480*/  STS.U8 [R2+UR6+0x16c00], R90 ;  /* 0x016c005a02007988 */ /* 0x0003e80008000006 */
[----:B------:R-:W-:Y:S04]  /*65490*/  STL [R1+0xea0], R13 ;  /* 0x000ea00d01007387 */ /* 0x000fe80000100800 */
[----:B------:R0:W-:Y:S04]  /*654a0*/  STS.U8 [R2+UR6+0x1ec00], R91 ;  /* 0x01ec005b02007988 */ /* 0x0001e80008000006 */
[----:B-1----:R-:W4:Y:S04]  /*654b0*/  LDL.LU R90, [R1+0xb28] ;  /* 0x000b2800015a7983 */ /* 0x002f280000300800 */
[----:B0-----:R-:W4:Y:S01]  /*654c0*/  LDL.LU R91, [R1+0xd7c] ;  /* 0x000d7c00015b7983 */ /* 0x001f220000300800 */
[----:B------:R-:W-:-:S05]  /*654d0*/  IADD3 R6, P2, PT, R6, R9, RZ ;  /* 0x0000000906067210 */ /* 0x000fca0007f5e0ff */
[----:B------:R-:W-:Y:S01]  /*654e0*/  IMAD.X R7, R7, 0x1, R11, P2 ;  /* 0x0000000107077824 */ /* 0x000fe200010e060b */
[----:B--2---:R0:W-:Y:S04]  /*654f0*/  STS.U8 [R2+UR6+0x1f000], R5 ;  /* 0x01f0000502007988 */ /* 0x0041e80008000006 */
[----:B0-----:R-:W2:Y:S04]  /*65500*/  LDL.LU R5, [R1+0xd90] ;  /* 0x000d900001057983 */ /* 0x001ea80000300800 */
[----:B------:R-:W-:Y:S04]  /*65510*/  STL [R1+0xeac], R6 ;  /* 0x000eac0601007387 */ /* 0x000fe80000100800 */
[----:B------:R-:W-:Y:S04]  /*65520*/  STL [R1+0xea8], R7 ;  /* 0x000ea80701007387 */ /* 0x000fe80000100800 */
[----:B---3--:R0:W-:Y:S04]  /*65530*/  STS.U8 [R2+UR6+0x1f800], R4 ;  /* 0x01f8000402007988 */ /* 0x0081e80008000006 */
[----:B0-----:R-:W3:Y:S01]  /*65540*/  LDL.LU R4, [R1+0xd94] ;  /* 0x000d940001047983 */ /* 0x001ee20000300800 */
[----:B------:R-:W-:-:S02]  /*65550*/  PRMT R40, RZ, 0x7610, R40 ;  /* 0x00007610ff287816 */ /* 0x000fc40000000028 */
[----:B------:R-:W-:Y:S01]  /*65560*/  PRMT R41, RZ, 0x7610, R41 ;  /* 0x00007610ff297816 */ /* 0x000fe20000000029 */
[----:B------:R0:W-:Y:S04]  /*65570*/  STS.U8 [R2+UR6+0x1c400], R3 ;  /* 0x01c4000302007988 */ /* 0x0001e80008000006 */
[----:B------:R1:W3:Y:S04]  /*65580*/  @P5 LDG.E.U8 R40, desc[UR16][R6.64] ;  /* 0x0000001006285981 */ /* 0x0002e8000c1e1100 */
[----:B------:R1:W3:Y:S01]  /*65590*/  @P0 LDG.E.U8 R41, desc[UR16][R12.64] ;  /* 0x000000100c290981 */ /* 0x0002e2000c1e1100 */
[----:B0-----:R-:W0:Y:S01]  /*655a0*/  S2R R3, SR_TID.X ;  /* 0x0000000000037919 */ /* 0x001e220000002100 */
[----:B-1----:R-:W-:Y:S01]  /*655b0*/  IMAD R6, R39, UR4, RZ ;  /* 0x0000000427067c24 */ /* 0x002fe2000f8e02ff */
[----:B------:R-:W1:Y:S04]  /*655c0*/  LDCU UR4, c[0x0][0x3b0] ;  /* 0x00007600ff0477ac */ /* 0x000e680008000800 */
[----:B------:R-:W-:-:S02]  /*655d0*/  SHF.R.S32.HI R7, RZ, 0x1f, R6 ;  /* 0x0000001fff077819 */ /* 0x000fc40000011406 */
[----:B------:R-:W-:-:S05]  /*655e0*/  IADD3 R12, P2, PT, R6, R8, RZ ;  /* 0x00000008060c7210 */ /* 0x000fca0007f5e0ff */
[----:B------:R-:W-:Y:S01]  /*655f0*/  IMAD.X R13, R7, 0x1, R10, P2 ;  /* 0x00000001070d7824 */ /* 0x000fe200010e060a */
[----:B------:R-:W-:Y:S01]  /*65600*/  IADD3 R6, P2, PT, R6, R9, RZ ;  /* 0x0000000906067210 */ /* 0x000fe20007f5e0ff */
[----:B------:R-:W-:Y:S04]  /*65610*/  STL [R1+0xdfc], R12 ;  /* 0x000dfc0c01007387 */ /* 0x000fe80000100800 */
[----:B------:R0:W-:Y:S04]  /*65620*/  STS.U8 [R2+UR6+0x1e800], R87 ;  /* 0x01e8005702007988 */ /* 0x0001e80008000006 */
[----:B------:R-:W-:Y:S04]  /*65630*/  STL [R1+0xdf8], R13 ;  /* 0x000df80d01007387 */ /* 0x000fe80000100800 */
[----:B------:R0:W-:Y:S04]  /*65640*/  STS.U8 [R2+UR6+0x17400], R88 ;  /* 0x0174005802007988 */ /* 0x0001e80008000006 */
[----:B----4-:R4:W-:Y:S04]  /*65650*/  STS.U8 [R2+UR6+0x17800], R92 ;  /* 0x0178005c02007988 */ /* 0x0109e80008000006 */
[----:B------:R1:W-:Y:S01]  /*65660*/  STS.U8 [R2+UR6+0x17c00], R93 ;  /* 0x017c005d02007988 */ /* 0x0003e20008000006 */
[----:B------:R-:W-:-:S03]  /*65670*/  PRMT R48, RZ, 0x7610, R48 ;  /* 0x00007610ff307816 */ /* 0x000fc60000000030 */
[----:B0-----:R-:W3:Y:S04]  /*65680*/  LDL.LU R87, [R1+0xda8] ;  /* 0x000da80001577983 */ /* 0x001ee80000300800 */
[----:B------:R-:W3:Y:S04]  /*65690*/  LDL.LU R88, [R1+0xda4] ;  /* 0x000da40001587983 */ /* 0x000ee80000300800 */
[----:B------:R0:W-:Y:S04]  /*656a0*/  STL [R1+0xdf4], R6 ;  /* 0x000df40601007387 */ /* 0x0001e80000100800 */
[----:B----4-:R-:W4:Y:S04]  /*656b0*/  LDL.LU R92, [R1+0xdb0] ;  /* 0x000db000015c7983 */ /* 0x010f280000300800 */
[----:B-1----:R-:W4:Y:S01]  /*656c0*/  LDL.LU R93, [R1+0xdac] ;  /* 0x000dac00015d7983 */ /* 0x002f220000300800 */
[----:B------:R-:W-:Y:S01]  /*656d0*/  IMAD.X R7, R7, 0x1, R11, P2 ;  /* 0x0000000107077824 */ /* 0x000fe200010e060b */
[----:B------:R-:W-:-:S04]  /*656e0*/  PRMT R49, RZ, 0x7610, R49 ;  /* 0x00007610ff317816 */ /* 0x000fc80000000031 */
[----:B------:R0:W4:Y:S01]  /*656f0*/  @P5 LDG.E.U8 R48, desc[UR16][R6.64] ;  /* 0x0000001006305981 */ /* 0x000122000c1e1100 */
[----:B------:R-:W-:-:S03]  /*65700*/  LOP3.LUT R3, R3, 0x7f, RZ, 0xc0, !PT ;  /* 0x0000007f03037812 */ /* 0x000fc600078ec0ff */
[----:B------:R-:W-:Y:S04]  /*65710*/  STS.U8 [R2+UR6+0x11000], R78 ;  /* 0x0110004e02007988 */ /* 0x000fe80008000006 */
[----:B------:R-:W-:Y:S04]  /*65720*/  STS.U8 [R2+UR6+0x11400], R79 ;  /* 0x0114004f02007988 */ /* 0x000fe80008000006 */
[----:B------:R-:W-:Y:S04]  /*65730*/  STS.U8 [R2+UR6+0x11800], R80 ;  /* 0x0118005002007988 */ /* 0x000fe80008000006 */
[----:B------:R-:W-:Y:S04]  /*65740*/  STS.U8 [R2+UR6+0x19800], R81 ;  /* 0x0198005102007988 */ /* 0x000fe80008000006 */
[----:B------:R-:W-:Y:S04]  /*65750*/  STS.U8 [R2+UR6+0x11c00], R82 ;  /* 0x011c005202007988 */ /* 0x000fe80008000006 */
[----:B------:R-:W-:Y:S04]  /*65760*/  STS.U8 [R2+UR6+0x12000], R83 ;  /* 0x0120005302007988 */ /* 0x000fe80008000006 */
[----:B------:R-:W-:Y:S04]  /*65770*/  STS.U8 [R2+UR6+0x1a000], R84 ;  /* 0x01a0005402007988 */ /* 0x000fe80008000006 */
[----:B------:R-:W-:Y:S01]  /*65780*/  STS.U8 [R2+UR6+0x12400], R85 ;  /* 0x0124005502007988 */ /* 0x000fe20008000006 */
[----:B0-----:R-:W-:-:S03]  /*65790*/  IMAD R6, R44, UR4, RZ ;  /* 0x000000042c067c24 */ /* 0x001fc6000f8e02ff */
[----:B------:R-:W-:Y:S04]  /*657a0*/  STS.U8 [R2+UR6+0x1a400], R86 ;  /* 0x01a4005602007988 */ /* 0x000fe80008000006 */
[----:B------:R-:W-:Y:S04]  /*657b0*/  STS.U8 [R2+UR6+0x13c00], R56 ;  /* 0x013c003802007988 */ /* 0x000fe80008000006 */
[----:B------:R-:W-:Y:S04]  /*657c0*/  STS.U8 [R2+UR6+0x14800], R55 ;  /* 0x0148003702007988 */ /* 0x000fe80008000006 */
[----:B------:R-:W-:Y:S04]  /*657d0*/  STS.U8 [R2+UR6+0x1d000], R57 ;  /* 0x01d0003902007988 */ /* 0x000fe80008000006 */
[----:B------:R-:W-:Y:S04]  /*657e0*/  STS.U8 [R2+UR6+0x1f400], R89 ;  /* 0x01f4005902007988 */ /* 0x000fe80008000006 */
[----:B------:R0:W-:Y:S04]  /*657f0*/  STL [R1+0xdf0], R7 ;  /* 0x000df00701007387 */ /* 0x0001e80000100800 */
[----:B------:R1:W-:Y:S01]  /*65800*/  STS.U8 [R2+UR6+0x1fc00], R90 ;  /* 0x01fc005a02007988 */ /* 0x0003e20008000006 */
[----:B------:R-:W-:-:S03]  /*65810*/  LOP3.LUT R3, R3, 0x10, RZ, 0x3c, !PT ;  /* 0x0000001003037812 */ /* 0x000fc600078e3cff */
[----:B------:R1:W4:Y:S01]  /*65820*/  @P0 LDG.E.U8 R49, desc[UR16][R12.64] ;  /* 0x000000100c310981 */ /* 0x000322000c1e1100 */
[----:B------:R-:W2:Y:S01]  /*65830*/  LDCU UR4, c[0x0][0x3b0] ;  /* 0x00007600ff0477ac */ /* 0x000ea20008000800 */
[----:B0-----:R-:W-:Y:S02]  /*65840*/  SHF.R.S32.HI R7, RZ, 0x1f, R6 ;  /* 0x0000001fff077819 */ /* 0x001fe40000011406 */
[----:B-1----:R-:W-:-:S05]  /*65850*/  IADD3 R2, P2, PT, R6, R8, RZ ;  /* 0x0000000806027210 */ /* 0x002fca0007f5e0ff */
[----:B------:R-:W-:-:S04]  /*65860*/  IMAD.X R12, R7, 0x1, R10, P2 ;  /* 0x00000001070c7824 */ /* 0x000fc800010e060a */
[----:B------:R-:W-:Y:S01]  /*65870*/  @P0 IMAD.MOV.U32 R13, RZ, RZ, R12 ;  /* 0x000000ffff0d0224 */ /* 0x000fe200078e000c */
[----:B------:R-:W-:Y:S04]  /*65880*/  STS.U8 [R3+UR6+0xa480], R91 ;  /* 0x00a4805b03007988 */ /* 0x000fe80008000006 */
[----:B--2---:R0:W-:Y:S04]  /*65890*/  STS.U8 [R3+UR6+0x2080], R5 ;  /* 0x0020800503007988 */ /* 0x0041e80008000006 */
[----:B0-----:R-:W2:Y:S04]  /*658a0*/  LDL.LU R5, [R1+0xdb4] ;  /* 0x000db40001057983 */ /* 0x001ea80000300800 */
[----:B------:R-:W-:Y:S04]  /*658b0*/  STL [R1+0xeb4], R2 ;  /* 0x000eb40201007387 */ /* 0x000fe80000100800 */
[----:B------:R0:W-:Y:S04]  /*658c0*/  STL [R1+0xeb0], R12 ;  /* 0x000eb00c01007387 */ /* 0x0001e80000100800 */
[----:B------:R-:W2:Y:S04]  /*658d0*/  LDL.LU R89, [R1+0xdb8] ;  /* 0x000db80001597983 */ /* 0x000ea80000300800 */
[----:B------:R-:W2:Y:S04]  /*658e0*/  LDL.LU R90, [R1+0xdc0] ;  /* 0x000dc000015a7983 */ /* 0x000ea80000300800 */
[----:B---3--:R1:W-:Y:S01]  /*658f0*/  STS.U8 [R3+UR6+0xa080], R4 ;  /* 0x00a0800403007988 */ /* 0x0083e20008000006 */
[----:B0-----:R-:W-:Y:S01]  /*65900*/  @P0 IMAD.MOV.U32 R12, RZ, RZ, R2 ;  /* 0x000000ffff0c0224 */ /* 0x001fe200078e0002 */
[----:B------:R-:W-:-:S05]  /*65910*/  IADD3 R2, P2, PT, R6, R9, RZ ;  /* 0x0000000906027210 */ /* 0x000fca0007f5e0ff */
[----:B------:R-:W-:Y:S04]  /*65920*/  STL [R1+0xebc], R2 ;  /* 0x000ebc0201007387 */ /* 0x000fe80000100800 */
[----:B------:R-:W3:Y:S04]  /*65930*/  LDL.LU R91, [R1+0xdbc] ;  /* 0x000dbc00015b7983 */ /* 0x000ee80000300800 */
[----:B-1----:R-:W3:Y:S01]  /*65940*/  LDL.LU R4, [R1+0xdc4] ;  /* 0x000dc40001047983 */ /* 0x002ee20000300800 */
[----:B------:R-:W-:Y:S01]  /*65950*/  IMAD.X R6, R7, 0x1, R11, P2 ;  /* 0x0000000107067824 */ /* 0x000fe200010e060b */
[----:B------:R-:W-:-:S03]  /*65960*/  PRMT R56, RZ, 0x7610, R56 ;  /* 0x00007610ff387816 */ /* 0x000fc60000000038 */
[----:B------:R-:W-:Y:S01]  /*65970*/  @P5 IMAD.MOV.U32 R7, RZ, RZ, R6 ;  /* 0x000000ffff075224 */ /* 0x000fe200078e0006 */
[----:B------:R0:W-:Y:S01]  /*65980*/  STL [R1+0xeb8], R6 ;  /* 0x000eb80601007387 */ /* 0x0001e20000100800 */
[----:B------:R-:W-:-:S06]  /*65990*/  PRMT R57, RZ, 0x7610, R57 ;  /* 0x00007610ff397816 */ /* 0x000fcc0000000039 */
[----:B------:R-:W3:Y:S01]  /*659a0*/  @P0 LDG.E.U8 R57, desc[UR16][R12.64] ;  /* 0x000000100c390981 */ /* 0x000ee2000c1e1100 */
[----:B0-----:R-:W-:-:S05]  /*659b0*/  @P5 IMAD.MOV.U32 R6, RZ, RZ, R2 ;  /* 0x000000ffff065224 */ /* 0x001fca00078e0002 */
[----:B------:R0:W3:Y:S02]  /*659c0*/  @P5 LDG.E.U8 R56, desc[UR16][R6.64] ;  /* 0x0000001006385981 */ /* 0x0000e4000c1e1100 */
[----:B0-----:R-:W-:Y:S02]  /*659d0*/  IMAD R6, R45, UR4, RZ ;  /* 0x000000042d067c24 */ /* 0x001fe4000f8e02ff */
[----:B----4-:R0:W-:Y:S04]  /*659e0*/  STS.U8 [R3+UR6+0x9880], R93 ;  /* 0x0098805d03007988 */ /* 0x0101e80008000006 */
[----:B------:R1:W-:Y:S04]  /*659f0*/  STS.U8 [R3+UR6+0x1c80], R87 ;  /* 0x001c805703007988 */ /* 0x0003e80008000006 */
[----:B------:R4:W-:Y:S04]  /*65a00*/  STS.U8 [R3+UR6+0x9c80], R88 ;  /* 0x009c805803007988 */ /* 0x0009e80008000006 */
[----:B------:R-:W-:Y:S01]  /*65a10*/  STS.U8 [R3+UR6+0x1880], R92 ;  /* 0x0018805c03007988 */ /* 0x000fe20008000006 */
[----:B------:R-:W-:-:S02]  /*65a20*/  SHF.R.S32.HI R7, RZ, 0x1f, R6 ;  /* 0x0000001fff077819 */ /* 0x000fc40000011406 */
[C---:B------:R-:W-:Y:S01]  /*65a30*/  IADD3 R2, P2, PT, R6.reuse, R8, RZ ;  /* 0x0000000806027210 */ /* 0x040fe20007f5e0ff */
[----:B------:R-:W2:Y:S01]  /*65a40*/  LDCU UR4, c[0x0][0x3b0] ;  /* 0x00007600ff0477ac */ /* 0x000ea20008000800 */
[----:B0-----:R-:W3:Y:S03]  /*65a50*/  LDL.LU R93, [R1+0xdc8] ;  /* 0x000dc800015d7983 */ /* 0x001ee60000300800 */
[----:B------:R-:W-:Y:S01]  /*65a60*/  IMAD.X R12, R7, 0x1, R10, P2 ;  /* 0x00000001070c7824 */ /* 0x000fe200010e060a */
[----:B------:R-:W-:Y:S03]  /*65a70*/  STL [R1+0xec4], R2 ;  /* 0x000ec40201007387 */ /* 0x000fe60000100800 */
[----:B------:R-:W-:Y:S01]  /*65a80*/  @P0 IMAD.MOV.U32 R13, RZ, RZ, R12 ;  /* 0x000000ffff0d0224 */ /* 0x000fe200078e000c */
[----:B------:R0:W-:Y:S04]  /*65a90*/  STL [R1+0xec0], R12 ;  /* 0x000ec00c01007387 */ /* 0x0001e80000100800 */
[----:B-1----:R-:W3:Y:S04]  /*65aa0*/  LDL.LU R87, [R1+0xdd0] ;  /* 0x000dd00001577983 */ /* 0x002ee80000300800 */
[----:B----4-:R-:W4:Y:S01]  /*65ab0*/  LDL.LU R88, [R1+0xdcc] ;  /* 0x000dcc0001587983 */ /* 0x010f220000300800 */
[----:B0-----:R-:W-:Y:S01]  /*65ac0*/  @P0 IMAD.MOV.U32 R12, RZ, RZ, R2 ;  /* 0x000000ffff0c0224 */ /* 0x001fe200078e0002 */
[----:B------:R-:W-:-:S05]  /*65ad0*/  IADD3 R2, P2, PT, R6, R9, RZ ;  /* 0x0000000906027210 */ /* 0x000fca0007f5e0ff */
[----:B------:R-:W-:Y:S04]  /*65ae0*/  STL [R1+0xecc], R2 ;  /* 0x000ecc0201007387 */ /* 0x000fe80000100800 */
[----:B------:R-:W4:Y:S01]  /*65af0*/  LDL.LU R92, [R1+0xdd8] ;  /* 0x000dd800015c7983 */ /* 0x000f220000300800 */
[----:B------:R-:W-:-:S03]  /*65b00*/  IMAD.X R6, R7, 0x1, R11, P2 ;  /* 0x0000000107067824 */ /* 0x000fc600010e060b */
[----:B--2---:R0:W-:Y:S04]  /*65b10*/  STS.U8 [R3+UR6+0x1480], R5 ;  /* 0x0014800503007988 */ /* 0x0041e80008000006 */
[----:B0-----:R-:W2:Y:S04]  /*65b20*/  LDL.LU R5, [R1+0xdd4] ;  /* 0x000dd40001057983 */ /* 0x001ea80000300800 */
[----:B------:R-:W-:Y:S04]  /*65b30*/  STL [R1+0xec8], R6 ;  /* 0x000ec80601007387 */ /* 0x000fe80000100800 */
[----:B---3--:R0:W-:Y:S04]  /*65b40*/  STS.U8 [R3+UR6+0xc80], R4 ;  /* 0x000c800403007988 */ /* 0x0081e80008000006 */
[----:B0-----:R-:W3:Y:S01]  /*65b50*/  LDL.LU R4, [R1+0xddc] ;  /* 0x000ddc0001047983 */ /* 0x001ee20000300800 */
[----:B------:R-:W-:Y:S01]  /*65b60*/  PRMT R17, RZ, 0x7610, R17 ;  /* 0x00007610ff117816 */ /* 0x000fe20000000011 */
[----:B------:R-:W-:-:S02]  /*65b70*/  @P5 IMAD.MOV.U32 R7, RZ, RZ, R6 ;  /* 0x000000ffff075224 */ /* 0x000fc400078e0006 */
[----:B------:R-:W-:Y:S01]  /*65b80*/  @P5 IMAD.MOV.U32 R6, RZ, RZ, R2 ;  /* 0x000000ffff065224 */ /* 0x000fe200078e0002 */
[----:B------:R-:W-:-:S04]  /*65b90*/  PRMT R18, RZ, 0x7610, R18 ;  /* 0x00007610ff127816 */ /* 0x000fc80000000012 */
[----:B------:R0:W3:Y:S04]  /*65ba0*/  @P5 LDG.E.U8 R17, desc[UR16][R6.64] ;  /* 0x0000001006115981 */ /* 0x0000e8000c1e1100 */
[----:B------:R1:W3:Y:S01]  /*65bb0*/  @P0 LDG.E.U8 R18, desc[UR16][R12.64] ;  /* 0x000000100c120981 */ /* 0x0002e2000c1e1100 */
[----:B0-----:R-:W-:Y:S01]  /*65bc0*/  IMAD R6, R46, UR4, RZ ;  /* 0x000000042e067c24 */ /* 0x001fe2000f8e02ff */
[----:B------:R-:W0:Y:S04]  /*65bd0*/  LDCU UR4, c[0x0][0x3b0] ;  /* 0x00007600ff0477ac */ /* 0x000e280008000800 */
[----:B------:R-:W-:-:S02]  /*65be0*/  SHF.R.S32.HI R7, RZ, 0x1f, R6 ;  /* 0x0000001fff077819 */ /* 0x000fc40000011406 */
[----:B------:R-:W-:-:S05]  /*65bf0*/  IADD3 R2, P2, PT, R6, R8, RZ ;  /* 0x0000000806027210 */ /* 0x000fca0007f5e0ff */
[----:B-1----:R-:W-:Y:S01]  /*65c00*/  IMAD.X R12, R7, 0x1, R10, P2 ;  /* 0x00000001070c7824 */ /* 0x002fe200010e060a */
[----:B------:R-:W-:Y:S03]  /*65c10*/  STL [R1+0xdec], R2 ;  /* 0x000dec0201007387 */ /* 0x000fe60000100800 */
[----:B------:R-:W-:Y:S01]  /*65c20*/  @P0 IMAD.MOV.U32 R13, RZ, RZ, R12 ;  /* 0x000000ffff0d0224 */ /* 0x000fe200078e000c */
[----:B------:R1:W-:Y:S04]  /*65c30*/  STL [R1+0xde8], R12 ;  /* 0x000de80c01007387 */ /* 0x0003e80000100800 */
[----:B------:R0:W-:Y:S04]  /*65c40*/  STS.U8 [R3+UR6+0x9480], R89 ;  /* 0x0094805903007988 */ /* 0x0001e80008000006 */
[----:B------:R0:W-:Y:S01]  /*65c50*/  STS.U8 [R3+UR6+0x1080], R90 ;  /* 0x0010805a03007988 */ /* 0x0001e20008000006 */
[----:B-1----:R-:W-:Y:S01]  /*65c60*/  @P0 IMAD.MOV.U32 R12, RZ, RZ, R2 ;  /* 0x000000ffff0c0224 */ /* 0x002fe200078e0002 */
[----:B------:R-:W-:-:S02]  /*65c70*/  IADD3 R2, P2, PT, R6, R9, RZ ;  /* 0x0000000906027210 */ /* 0x000fc40007f5e0ff */
[----:B0-----:R-:W3:Y:S04]  /*65c80*/  LDL.LU R89, [R1+0xee0] ;  /* 0x000ee00001597983 */ /* 0x001ee80000300800 */
[----:B------:R-:W3:Y:S01]  /*65c90*/  LDL.LU R90, [R1+0xd98] ;  /* 0x000d9800015a7983 */ /* 0x000ee20000300800 */
[----:B------:R-:W-:-:S03]  /*65ca0*/  IMAD.X R6, R7, 0x1, R11, P2 ;  /* 0x0000000107067824 */ /* 0x000fc600010e060b */
[----:B------:R0:W-:Y:S04]  /*65cb0*/  STS.U8 [R3+UR6+0x9080], R91 ;  /* 0x0090805b03007988 */ /* 0x0001e80008000006 */
[----:B------:R-:W-:Y:S04]  /*65cc0*/  STL [R1+0xde4], R2 ;  /* 0x000de40201007387 */ /* 0x000fe80000100800 */
[----:B------:R1:W-:Y:S01]  /*65cd0*/  STS.U8 [R3+UR6+0x8c80], R93 ;  /* 0x008c805d03007988 */ /* 0x0003e20008000006 */
[----:B------:R-:W-:Y:S01]  /*65ce0*/  PRMT R15, RZ, 0x7610, R15 ;  /* 0x00007610ff0f7816 */ /* 0x000fe2000000000f */
[----:B------:R-:W-:-:S02]  /*65cf0*/  @P5 IMAD.MOV.U32 R7, RZ, RZ, R6 ;  /* 0x000000ffff075224 */ /* 0x000fc400078e0006 */
[----:B0-----:R-:W3:Y:S04]  /*65d00*/  LDL.LU R91, [R1+0xc4c] ;  /* 0x000c4c00015b7983 */ /* 0x001ee80000300800 */
[----:B-1----:R-:W3:Y:S04]  /*65d10*/  LDL.LU R93, [R1+0xcb0] ;  /* 0x000cb000015d7983 */ /* 0x002ee80000300800 */
[----:B------:R0:W-:Y:S01]  /*65d20*/  STL [R1+0xde0], R6 ;  /* 0x000de00601007387 */ /* 0x0001e20000100800 */
[----:B------:R-:W-:-:S06]  /*65d30*/  PRMT R16, RZ, 0x7610, R16 ;  /* 0x00007610ff107816 */ /* 0x000fcc0000000010 */
[----:B------:R-:W3:Y:S01]  /*65d40*/  @P0 LDG.E.U8 R16, desc[UR16][R12.64] ;  /* 0x000000100c100981 */ /* 0x000ee2000c1e1100 */
[----:B0-----:R-:W-:-:S05]  /*65d50*/  @P5 IMAD.MOV.U32 R6, RZ, RZ, R2 ;  /* 0x000000ffff065224 */ /* 0x001fca00078e0002 */
[----:B------:R0:W3:Y:S02]  /*65d60*/  @P5 LDG.E.U8 R15, desc[UR16][R6.64] ;  /* 0x00000010060f5981 */ /* 0x0000e4000c1e1100 */
[----:B0-----:R-:W-:Y:S02]  /*65d70*/  IMAD R6, R47, UR4, RZ ;  /* 0x000000042f067c24 */ /* 0x001fe4000f8e02ff */
[----:B------:R-:W-:Y:S04]  /*65d80*/  STS.U8 [R3+UR6+0x880], R87 ;  /* 0x0008805703007988 */ /* 0x000fe80008000006 */
[----:B----4-:R-:W-:Y:S04]  /*65d90*/  STS.U8 [R3+UR6+0x8880], R88 ;  /* 0x0088805803007988 */ /* 0x010fe80008000006 */
[----:B------:R-:W-:Y:S01]  /*65da0*/  STS.U8 [R3+UR6+0x480], R92 ;  /* 0x0004805c03007988 */ /* 0x000fe20008000006 */
[----:B------:R-:W0:Y:S01]  /*65db0*/  LDCU UR4, c[0x0][0x3b0] ;  /* 0x00007600ff0477ac */ /* 0x000e220008000800 */
[----:B------:R-:W-:-:S02]  /*65dc0*/  SHF.R.S32.HI R7, RZ, 0x1f, R6 ;  /* 0x0000001fff077819 */ /* 0x000fc40000011406 */
[----:B------:R-:W-:-:S05]  /*65dd0*/  IADD3 R2, P2, PT, R6, R8, RZ ;  /* 0x0000000806027210 */ /* 0x000fca0007f5e0ff */
[----:B------:R-:W-:-:S04]  /*65de0*/  IMAD.X R12, R7, 0x1, R10, P2 ;  /* 0x00000001070c7824 */ /* 0x000fc800010e060a */
[----:B------:R-:W-:Y:S01]  /*65df0*/  @P0 IMAD.MOV.U32 R13, RZ, RZ, R12 ;  /* 0x000000ffff0d0224 */ /* 0x000fe200078e000c */
[----:B--2---:R1:W-:Y:S04]  /*65e00*/  STS.U8 [R3+UR6+0x8480], R5 ;  /* 0x0084800503007988 */ /* 0x0043e80008000006 */
[----:B-1----:R-:W2:Y:S04]  /*65e10*/  LDL.LU R5, [R1+0xcb4] ;  /* 0x000cb40001057983 */ /* 0x002ea80000300800 */
[----:B------:R-:W-:Y:S04]  /*65e20*/  STL [R1+0xed4], R2 ;  /* 0x000ed40201007387 */ /* 0x000fe80000100800 */
[----:B------:R1:W-:Y:S04]  /*65e30*/  STL [R1+0xed0], R12 ;  /* 0x000ed00c01007387 */ /* 0x0003e80000100800 */
[----:B------:R-:W4:Y:S04]  /*65e40*/  LDL.LU R87, [R1+0xcbc] ;  /* 0x000cbc0001577983 */ /* 0x000f280000300800 */
[----:B------:R-:W4:Y:S01]  /*65e50*/  LDL.LU R88, [R1+0xcb8] ;  /* 0x000cb80001587983 */ /* 0x000f220000300800 */
[----:B-1----:R-:W-:Y:S01]  /*65e60*/  @P0 IMAD.MOV.U32 R12, RZ, RZ, R2 ;  /* 0x000000ffff0c0224 */ /* 0x002fe200078e0002 */
[----:B------:R-:W-:-:S02]  /*65e70*/  IADD3 R2, P2, PT, R6, R9, RZ ;  /* 0x0000000906027210 */ /* 0x000fc40007f5e0ff */
[----:B---3--:R1:W-:Y:S04]  /*65e80*/  STS.U8 [R3+UR6+0x80], R4 ;  /* 0x0000800403007988 */ /* 0x0083e80008000006 */
        /* <DEDUP_REMOVED lines=8> */
[----:B------:R-:W4:Y:S01]  /*65f10*/  @P0 LDG.E.U8 R31, desc[UR16][R12.64] ;  /* 0x000000100c1f0981 */ /* 0x000f22000c1e1100 */
[----:B-1----:R-:W-:-:S05]  /*65f20*/  @P5 IMAD.MOV.U32 R6, RZ, RZ, R2 ;  /* 0x000000ffff065224 */ /* 0x002fca00078e0002 */
[----:B------:R0:W4:Y:S02]  /*65f30*/  @P5 LDG.E.U8 R30, desc[UR16][R6.64] ;  /* 0x00000010061e5981 */ /* 0x000124000c1e1100 */
[----:B0-----:R-:W-:Y:S02]  /*65f40*/  IMAD R6, R52, UR4, RZ ;  /* 0x0000000434067c24 */ /* 0x001fe4000f8e02ff */
[----:B------:R-:W-:Y:S04]  /*65f50*/  STS.U8 [R3+UR6+0x8080], R89 ;  /* 0x0080805903007988 */ /* 0x000fe80008000006 */
[----:B------:R-:W-:Y:S01]  /*65f60*/  STS.U8 [R3+UR6+0x2480], R90 ;  /* 0x0024805a03007988 */ /* 0x000fe20008000006 */
[----:B------:R-:W0:Y:S01]  /*65f70*/  LDCU UR4, c[0x0][0x3b0] ;  /* 0x00007600ff0477ac */ /* 0x000e220008000800 */
[----:B------:R-:W-:-:S02]  /*65f80*/  SHF.R.S32.HI R7, RZ, 0x1f, R6 ;  /* 0x0000001fff077819 */ /* 0x000fc40000011406 */
[----:B------:R-:W-:Y:S01]  /*65f90*/  IADD3 R2, P2, PT, R6, R8, RZ ;  /* 0x0000000806027210 */ /* 0x000fe20007f5e0ff */
[----:B------:R1:W-:Y:S04]  /*65fa0*/  STS.U8 [R3+UR6+0x4480], R93 ;  /* 0x0044805d03007988 */ /* 0x0003e80008000006 */
[----:B------:R-:W-:Y:S01]  /*65fb0*/  IMAD.X R12, R7, 0x1, R10, P2 ;  /* 0x00000001070c7824 */ /* 0x000fe200010e060a */
[----:B-1----:R-:W4:Y:S04]  /*65fc0*/  LDL.LU R93, [R1+0xd34] ;  /* 0x000d3400015d7983 */ /* 0x002f280000300800 */
[----:B------:R-:W-:Y:S04]  /*65fd0*/  STL [R1+0xddc], R2 ;  /* 0x000ddc0201007387 */ /* 0x000fe80000100800 */
[----:B------:R1:W-:Y:S01]  /*65fe0*/  STL [R1+0xdd8], R12 ;  /* 0x000dd80c01007387 */ /* 0x0003e20000100800 */
[----:B------:R-:W-:-:S03]  /*65ff0*/  @P0 IMAD.MOV.U32 R13, RZ, RZ, R12 ;  /* 0x000000ffff0d0224 */ /* 0x000fc600078e000c */
[----:B------:R-:W4:Y:S04]  /*66000*/  LDL.LU R89, [R1+0xd38] ;  /* 0x000d380001597983 */ /* 0x000f280000300800 */
[----:B------:R-:W4:Y:S04]  /*66010*/  LDL.LU R90, [R1+0xd40] ;  /* 0x000d4000015a7983 */ /* 0x000f280000300800 */
[----:B------:R0:W-:Y:S01]  /*66020*/  STS.U8 [R3+UR6+0xc880], R91 ;  /* 0x00c8805b03007988 */ /* 0x0001e20008000006 */
[----:B-1----:R-:W-:Y:S01]  /*66030*/  @P0 IMAD.MOV.U32 R12, RZ, RZ, R2 ;  /* 0x000000ffff0c0224 */ /* 0x002fe200078e0002 */
[----:B------:R-:W-:-:S05]  /*66040*/  IADD3 R2, P2, PT, R6, R9, RZ ;  /* 0x0000000906027210 */ /* 0x000fca0007f5e0ff */
[----:B------:R-:W-:Y:S04]  /*66050*/  STL [R1+0xdd4], R2 ;  /* 0x000dd40201007387 */ /* 0x000fe80000100800 */
[----:B0-----:R-:W4:Y:S01]  /*66060*/  LDL.LU R91, [R1+0xd3c] ;  /* 0x000d3c00015b7983 */ /* 0x001f220000300800 */
        /* <DEDUP_REMOVED lines=20> */
[----:B----4-:R4:W-:Y:S04]  /*661b0*/  STS.U8 [R3+UR6+0x4080], R87 ;  /* 0x0040805703007988 */ /* 0x0109e80008000006 */
[----:B------:R0:W-:Y:S01]  /*661c0*/  STS.U8 [R3+UR6+0xc080], R88 ;  /* 0x00c0805803007988 */ /* 0x0001e20008000006 */
[----:B-1----:R-:W-:Y:S01]  /*661d0*/  @P0 IMAD.MOV.U32 R12, RZ, RZ, R2 ;  /* 0x000000ffff0c0224 */ /* 0x002fe200078e0002 */
[----:B------:R-:W-:-:S02]  /*661e0*/  IADD3 R2, P2, PT, R6, R9, RZ ;  /* 0x0000000906027210 */ /* 0x000fc40007f5e0ff */
[----:B----4-:R-:W4:Y:S04]  /*661f0*/  LDL.LU R87, [R1+0xd8c] ;  /* 0x000d8c0001577983 */ /* 0x010f280000300800 */
[----:B0-----:R-:W4:Y:S01]  /*66200*/  LDL.LU R88, [R1+0xd88] ;  /* 0x000d880001587983 */ /* 0x001f220000300800 */
[----:B------:R-:W-:-:S03]  /*66210*/  IMAD.X R6, R7, 0x1, R11, P2 ;  /* 0x0000000107067824 */ /* 0x000fc600010e060b */
[----:B------:R0:W-:Y:S04]  /*66220*/  STS.U8 [R3+UR6+0x3c80], R92 ;  /* 0x003c805c03007988 */ /* 0x0001e80008000006 */
[----:B------:R-:W-:Y:S04]  /*66230*/  STL [R1+0xeec], R2 ;  /* 0x000eec0201007387 */ /* 0x000fe80000100800 */
[----:B------:R1:W-:Y:S01]  /*66240*/  STS.U8 [R3+UR6+0x3880], R93 ;  /* 0x0038805d03007988 */ /* 0x0003e20008000006 */
[----:B------:R-:W-:Y:S01]  /*66250*/  PRMT R46, RZ, 0x7610, R46 ;  /* 0x00007610ff2e7816 */ /* 0x000fe2000000002e */
[----:B------:R-:W-:-:S02]  /*66260*/  @P5 IMAD.MOV.U32 R7, RZ, RZ, R6 ;  /* 0x000000ffff075224 */ /* 0x000fc400078e0006 */
[----:B0-----:R-:W4:Y:S04]  /*66270*/  LDL.LU R92, [R1+0xda0] ;  /* 0x000da000015c7983 */ /* 0x001f280000300800 */
[----:B-1----:R-:W4:Y:S04]  /*66280*/  LDL.LU R93, [R1+0xd9c] ;  /* 0x000d9c00015d7983 */ /* 0x002f280000300800 */
[----:B------:R0:W-:Y:S01]  /*66290*/  STL [R1+0xee8], R6 ;  /* 0x000ee80601007387 */ /* 0x0001e20000100800 */
[----:B------:R-:W-:-:S06]  /*662a0*/  PRMT R47, RZ, 0x7610, R47 ;  /* 0x00007610ff2f7816 */ /* 0x000fcc000000002f */
[----:B------:R-:W4:Y:S01]  /*662b0*/  @P0 LDG.E.U8 R47, desc[UR16][R12.64] ;  /* 0x000000100c2f0981 */ /* 0x000f22000c1e1100 */
[----:B0-----:R-:W-:-:S05]  /*662c0*/  @P5 IMAD.MOV.U32 R6, RZ, RZ, R2 ;  /* 0x000000ffff065224 */ /* 0x001fca00078e0002 */
[----:B------:R0:W4:Y:S02]  /*662d0*/  @P5 LDG.E.U8 R46, desc[UR16][R6.64] ;  /* 0x00000010062e5981 */ /* 0x000124000c1e1100 */
[----:B0-----:R-:W-:Y:S02]  /*662e0*/  IMAD R6, R54, UR4, RZ ;  /* 0x0000000436067c24 */ /* 0x001fe4000f8e02ff */
[----:B------:R-:W-:Y:S04]  /*662f0*/  STS.U8 [R3+UR6+0xb880], R89 ;  /* 0x00b8805903007988 */ /* 0x000fe80008000006 */
[----:B------:R-:W-:Y:S04]  /*66300*/  STS.U8 [R3+UR6+0x3480], R90 ;  /* 0x0034805a03007988 */ /* 0x000fe80008000006 */
        /* <DEDUP_REMOVED lines=10> */
[----:B------:R-:W2:Y:S04]  /*663b0*/  LDL.LU R89, [R1+0xc48] ;  /* 0x000c480001597983 */ /* 0x000ea80000300800 */
[----:B------:R-:W2:Y:S01]  /*663c0*/  LDL.LU R90, [R1+0xc44] ;  /* 0x000c4400015a7983 */ /* 0x000ea20000300800 */
        /* <DEDUP_REMOVED lines=12> */
[----:B-1----:R-:W-:-:S05]  /*66490*/  @P5 IMAD.MOV.U32 R6, RZ, RZ, R2 ;  /* 0x000000ffff065224 */ /* 0x002fca00078e0002 */
[----:B------:R0:W3:Y:S02]  /*664a0*/  @P5 LDG.E.U8 R54, desc[UR16][R6.64] ;  /* 0x0000001006365981 */ /* 0x0000e4000c1e1100 */
[----:B0-----:R-:W-:Y:S01]  /*664b0*/  IMAD R6, R75, UR4, RZ ;  /* 0x000000044b067c24 */ /* 0x001fe2000f8e02ff */
[----:B------:R-:W0:Y:S04]  /*664c0*/  LDCU UR4, c[0x0][0x3b0] ;  /* 0x00007600ff0477ac */ /* 0x000e280008000800 */
[----:B------:R-:W-:Y:S02]  /*664d0*/  SHF.R.S32.HI R7, RZ, 0x1f, R6 ;  /* 0x0000001fff077819 */ /* 0x000fe40000011406 */
[----:B------:R-:W-:-:S05]  /*664e0*/  IADD3 R2, P2, PT, R6, R8, RZ ;  /* 0x0000000806027210 */ /* 0x000fca0007f5e0ff */
[----:B------:R-:W-:Y:S01]  /*664f0*/  IMAD.X R12, R7, 0x1, R10, P2 ;  /* 0x00000001070c7824 */ /* 0x000fe200010e060a */
[----:B----4-:R1:W-:Y:S03]  /*66500*/  STS.U8 [R3+UR6+0x2880], R92 ;  /* 0x0028805c03007988 */ /* 0x0103e60008000006 */
[----:B------:R-:W-:Y:S01]  /*66510*/  @P0 IMAD.MOV.U32 R13, RZ, RZ, R12 ;  /* 0x000000ffff0d0224 */ /* 0x000fe200078e000c */
[----:B-1----:R-:W4:Y:S04]  /*66520*/  LDL.LU R92, [R1+0xc34] ;  /* 0x000c3400015c7983 */ /* 0x002f280000300800 */
[----:B------:R-:W-:Y:S04]  /*66530*/  STL [R1+0xef4], R2 ;  /* 0x000ef40201007387 */ /* 0x000fe80000100800 */
[----:B------:R1:W-:Y:S04]  /*66540*/  STL [R1+0xef0], R12 ;  /* 0x000ef00c01007387 */ /* 0x0003e80000100800 */
[----:B------:R0:W-:Y:S04]  /*66550*/  STS.U8 [R3+UR6+0x2c80], R87 ;  /* 0x002c805703007988 */ /* 0x0001e80008000006 */
[----:B------:R0:W-:Y:S04]  /*66560*/  STS.U8 [R3+UR6+0xac80], R88 ;  /* 0x00ac805803007988 */ /* 0x0001e80008000006 */
[----:B------:R0:W-:Y:S01]  /*66570*/  STS.U8 [R3+UR6+0xa880], R93 ;  /* 0x00a8805d03007988 */ /* 0x0001e20008000006 */
[----:B-1----:R-:W-:Y:S01]  /*66580*/  @P0 IMAD.MOV.U32 R12, RZ, RZ, R2 ;  /* 0x000000ffff0c0224 */ /* 0x002fe200078e0002 */
[----:B------:R-:W-:-:S02]  /*66590*/  IADD3 R2, P2, PT, R6, R9, RZ ;  /* 0x0000000906027210 */ /* 0x000fc40007f5e0ff */
[----:B0-----:R-:W4:Y:S04]  /*665a0*/  LDL.LU R87, [R1+0xc40] ;  /* 0x000c400001577983 */ /* 0x001f280000300800 */
[----:B------:R-:W4:Y:S04]  /*665b0*/  LDL.LU R88, [R1+0xc30] ;  /* 0x000c300001587983 */ /* 0x000f280000300800 */
        /* <DEDUP_REMOVED lines=21> */
[----:B------:R1:W-:Y:S01]  /*66710*/  STL [R1+0xf00], R12 ;  /* 0x000f000c01007387 */ /* 0x0003e20000100800 */
[----:B------:R-:W-:-:S03]  /*66720*/  PRMT R14, RZ, 0x7610, R14 ;  /* 0x00007610ff0e7816 */ /* 0x000fc6000000000e */
[----:B------:R0:W-:Y:S04]  /*66730*/  STS.U8 [R3+UR6+0x4c80], R89 ;  /* 0x004c805903007988 */ /* 0x0001e80008000006 */
[----:B------:R0:W-:Y:S01]  /*66740*/  STS.U8 [R3+UR6+0xcc80], R90 ;  /* 0x00cc805a03007988 */ /* 0x0001e20008000006 */
[----:B-1----:R-:W-:Y:S01]  /*66750*/  @P0 IMAD.MOV.U32 R12, RZ, RZ, R2 ;  /* 0x000000ffff0c0224 */ /* 0x002fe200078e0002 */
[----:B------:R-:W-:Y:S02]  /*66760*/  IADD3 R2, P2, PT, R6, R9, RZ ;  /* 0x0000000906027210 */ /* 0x000fe40007f5e0ff */
[----:B0-----:R-:W3:Y:S04]  /*66770*/  LDL.LU R89, [R1+0xc24] ;  /* 0x000c240001597983 */ /* 0x001ee80000300800 */
[----:B------:R-:W3:Y:S01]  /*66780*/  LDL.LU R90, [R1+0xc20] ;  /* 0x000c2000015a7983 */ /* 0x000ee20000300800 */
[----:B------:R-:W-:-:S03]  /*66790*/  IMAD.X R6, R7, 0x1, R11, P2 ;  /* 0x0000000107067824 */ /* 0x000fc600010e060b */
[----:B------:R0:W-:Y:S04]  /*667a0*/  STS.U8 [R3+UR6+0x5080], R91 ;  /* 0x0050805b03007988 */ /* 0x0001e80008000006 */
[----:B------:R-:W-:Y:S04]  /*667b0*/  STL [R1+0xf0c], R2 ;  /* 0x000f0c0201007387 */ /* 0x000fe80000100800 */
[----:B----4-:R1:W-:Y:S04]  /*667c0*/  STS.U8 [R3+UR6+0x5480], R92 ;  /* 0x0054805c03007988 */ /* 0x0103e80008000006 */
[----:B------:R4:W3:Y:S01]  /*667d0*/  @P0 LDG.E.U8 R14, desc[UR16][R12.64] ;  /* 0x000000100c0e0981 */ /* 0x0008e2000c1e1100 */
[----:B------:R-:W-:-:S03]  /*667e0*/  @P5 IMAD.MOV.U32 R7, RZ, RZ, R6 ;  /* 0x000000ffff075224 */ /* 0x000fc600078e0006 */
[----:B0-----:R-:W3:Y:S04]  /*667f0*/  LDL.LU R91, [R1+0xc14] ;  /* 0x000c1400015b7983 */ /* 0x001ee80000300800 */
[----:B-1----:R-:W3:Y:S04]  /*66800*/  LDL.LU R92, [R1+0xc10] ;  /* 0x000c1000015c7983 */ /* 0x002ee80000300800 */
[----:B------:R0:W-:Y:S01]  /*66810*/  STL [R1+0xf08], R6 ;  /* 0x000f080601007387 */ /* 0x0001e20000100800 */
[----:B----4-:R-:W-:-:S03]  /*66820*/  PRMT R13, RZ, 0x7610, R13 ;  /* 0x00007610ff0d7816 */ /* 0x010fc6000000000d */
[----:B------:R-:W4:Y:S01]  /*66830*/  LDL.LU R86, [R1+0xc0c] ;  /* 0x000c0c0001567983 */ /* 0x000f220000300800 */
[----:B0-----:R-:W-:-:S05]  /*66840*/  @P5 IMAD.MOV.U32 R6, RZ, RZ, R2 ;  /* 0x000000ffff065224 */ /* 0x001fca00078e0002 */
[----:B------:R0:W4:Y:S02]  /*66850*/  @P5 LDG.E.U8 R13, desc[UR16][R6.64] ;  /* 0x00000010060d5981 */ /* 0x000124000c1e1100 */
[----:B0-----:R-:W-:Y:S02]  /*66860*/  IMAD R6, R73, UR4, RZ ;  /* 0x0000000449067c24 */ /* 0x001fe4000f8e02ff */
[----:B------:R-:W-:Y:S04]  /*66870*/  STS.U8 [R3+UR6+0xd480], R87 ;  /* 0x00d4805703007988 */ /* 0x000fe80008000006 */
[----:B------:R-:W-:Y:S01]  /*66880*/  STS.U8 [R3+UR6+0xd880], R93 ;  /* 0x00d8805d03007988 */ /* 0x000fe20008000006 */
[----:B------:R-:W0:Y:S01]  /*66890*/  LDCU UR4, c[0x0][0x3b0] ;  /* 0x00007600ff0477ac */ /* 0x000e220008000800 */
[----:B------:R-:W-:-:S02]  /*668a0*/  SHF.R.S32.HI R7, RZ, 0x1f, R6 ;  /* 0x0000001fff077819 */ /* 0x000fc40000011406 */
[----:B------:R-:W-:-:S05]  /*668b0*/  IADD3 R2, P2, PT, R6, R8, RZ ;  /* 0x0000000806027210 */ /* 0x000fca0007f5e0ff */
[----:B------:R-:W-:Y:S01]  /*668c0*/  STL [R1+0xdbc], R2 ;  /* 0x000dbc0201007387 */ /* 0x000fe20000100800 */
[----:B------:R-:W-:-:S03]  /*668d0*/  @P0 IMAD.MOV.U32 R28, RZ, RZ, R2 ;  /* 0x000000ffff1c0224 */ /* 0x000fc600078e0002 */
[----:B--2---:R1:W-:Y:S02]  /*668e0*/  STS.U8 [R3+UR6+0x5c80], R5 ;  /* 0x005c800503007988 */ /* 0x0043e40008000006 */
[----:B-1----:R-:W-:Y:S01]  /*668f0*/  IMAD.X R5, R7, 0x1, R10, P2 ;  /* 0x0000000107057824 */ /* 0x002fe200010e060a */
[----:B------:R-:W-:-:S04]  /*66900*/  IADD3 R2, P2, PT, R6, R9, RZ ;  /* 0x0000000906027210 */ /* 0x000fc80007f5e0ff */
[----:B------:R1:W-:Y:S04]  /*66910*/  STL [R1+0xdb8], R5 ;  /* 0x000db80501007387 */ /* 0x0003e80000100800 */
[----:B------:R-:W2:Y:S04]  /*66920*/  LDL.LU R87, [R1+0xc18] ;  /* 0x000c180001577983 */ /* 0x000ea80000300800 */
[----:B------:R-:W2:Y:S01]  /*66930*/  LDL.LU R93, [R1+0xc08] ;  /* 0x000c0800015d7983 */ /* 0x000ea20000300800 */
[----:B------:R-:W-:-:S03]  /*66940*/  @P0 IMAD.MOV.U32 R29, RZ, RZ, R5 ;  /* 0x000000ffff1d0224 */ /* 0x000fc600078e0005 */
[----:B------:R-:W-:Y:S04]  /*66950*/  STL [R1+0xdb4], R2 ;  /* 0x000db40201007387 */ /* 0x000fe80000100800 */
[----:B---3--:R3:W-:Y:S04]  /*66960*/  STS.U8 [R3+UR6+0xdc80], R4 ;  /* 0x00dc800403007988 */ /* 0x0087e80008000006 */
[----:B-1----:R-:W4:Y:S04]  /*66970*/  LDL.LU R5, [R1+0xc04] ;  /* 0x000c040001057983 */ /* 0x002f280000300800 */
[----:B---3--:R-:W3:Y:S01]  /*66980*/  LDL.LU R4, [R1+0xbf0] ;  /* 0x000bf00001047983 */ /* 0x008ee20000300800 */
[----:B------:R-:W-:Y:S01]  /*66990*/  PRMT R12, RZ, 0x7610, R12 ;  /* 0x00007610ff0c7816 */ /* 0x000fe2000000000c */
[----:B------:R-:W-:-:S05]  /*669a0*/  IMAD.X R7, R7, 0x1, R11, P2 ;  /* 0x0000000107077824 */ /* 0x000fca00010e060b */
[----:B------:R1:W3:Y:S04]  /*669b0*/  @P0 LDG.E.U8 R12, desc[UR16][R28.64] ;  /* 0x000000101c0c0981 */ /* 0x0002e8000c1e1100 */
[----:B------:R0:W-:Y:S01]  /*669c0*/  STL [R1+0xdb0], R7 ;  /* 0x000db00701007387 */ /* 0x0001e20000100800 */
[----:B-1----:R-:W-:Y:S02]  /*669d0*/  @P5 IMAD.MOV.U32 R29, RZ, RZ, R7 ;  /* 0x000000ffff1d5224 */ /* 0x002fe400078e0007 */
[----:B0-----:R-:W-:Y:S02]  /*669e0*/  IMAD R7, R72, UR4, RZ ;  /* 0x0000000448077c24 */ /* 0x001fe4000f8e02ff */
[----:B------:R-:W-:Y:S01]  /*669f0*/  @P5 IMAD.MOV.U32 R28, RZ, RZ, R2 ;  /* 0x000000ffff1c5224 */ /* 0x000fe200078e0002 */
[----:B------:R-:W0:Y:S02]  /*66a00*/  LDCU UR4, c[0x0][0x3b0] ;  /* 0x00007600ff0477ac */ /* 0x000e240008000800 */
[----:B------:R-:W-:-:S02]  /*66a10*/  SHF.R.S32.HI R27, RZ, 0x1f, R7 ;  /* 0x0000001fff1b7819 */ /* 0x000fc40000011407 */
[----:B------:R-:W-:Y:S01]  /*66a20*/  IADD3 R2, P2, PT, R7, R8, RZ ;  /* 0x0000000807027210 */ /* 0x000fe20007f5e0ff */
[----:B------:R1:W-:Y:S01]  /*66a30*/  STS.U8 [R3+UR6+0x5880], R88 ;  /* 0x0058805803007988 */ /* 0x0003e20008000006 */
[----:B------:R-:W-:-:S03]  /*66a40*/  PRMT R6, RZ, 0x7610, R6 ;  /* 0x00007610ff067816 */ /* 0x000fc60000000006 */
[----:B------:R-:W-:-:S03]  /*66a50*/  IMAD.X R36, R27, 0x1, R10, P2 ;  /* 0x000000011b247824 */ /* 0x000fc600010e060a */
[----:B------:R0:W3:Y:S04]  /*66a60*/  @P5 LDG.E.U8 R6, desc[UR16][R28.64] ;  /* 0x000000101c065981 */ /* 0x0000e8000c1e1100 */
[----:B-1----:R-:W3:Y:S04]  /*66a70*/  LDL.LU R88, [R1+0xbfc] ;  /* 0x000bfc0001587983 */ /* 0x002ee80000300800 */
[----:B------:R-:W-:Y:S04]  /*66a80*/  STL [R1+0xf14], R2 ;  /* 0x000f140201007387 */ /* 0x000fe80000100800 */
[----:B------:R1:W-:Y:S01]  /*66a90*/  STL [R1+0xf10], R36 ;  /* 0x000f102401007387 */ /* 0x0003e20000100800 */
[----:B------:R-:W-:-:S03]  /*66aa0*/  @P0 IMAD.MOV.U32 R37, RZ, RZ, R36 ;  /* 0x000000ffff250224 */ /* 0x000fc600078e0024 */
[----:B------:R0:W-:Y:S04]  /*66ab0*/  STS.U8 [R3+UR6+0x6080], R89 ;  /* 0x0060805903007988 */ /* 0x0001e80008000006 */
[----:B------:R0:W-:Y:S01]  /*66ac0*/  STS.U8 [R3+UR6+0xe080], R90 ;  /* 0x00e0805a03007988 */ /* 0x0001e20008000006 */
[----:B-1----:R-:W-:Y:S01]  /*66ad0*/  @P0 IMAD.MOV.U32 R36, RZ, RZ, R2 ;  /* 0x000000ffff240224 */ /* 0x002fe200078e0002 */
[----:B------:R-:W-:Y:S02]  /*66ae0*/  IADD3 R2, P2, PT, R7, R9, RZ ;  /* 0x0000000907027210 */ /* 0x000fe40007f5e0ff */
[----:B0-----:R-:W-:Y:S01]  /*66af0*/  PRMT R29, RZ, 0x7610, R29 ;  /* 0x00007610ff1d7816 */ /* 0x001fe2000000001d */
[----:B------:R-:W3:Y:S04]  /*66b00*/  LDL.LU R89, [R1+0xbf8] ;  /* 0x000bf80001597983 */ /* 0x000ee80000300800 */
[----:B------:R0:W-:Y:S04]  /*66b10*/  STS.U8 [R3+UR6+0x6480], R91 ;  /* 0x0064805b03007988 */ /* 0x0001e80008000006 */
[----:B------:R-:W3:Y:S01]  /*66b20*/  LDL.LU R90, [R1+0xbf4] ;  /* 0x000bf400015a7983 */ /* 0x000ee20000300800 */
[----:B------:R-:W-:-:S03]  /*66b30*/  IMAD.X R7, R27, 0x1, R11, P2 ;  /* 0x000000011b077824 */ /* 0x000fc600010e060b */
[----:B------:R1:W-:Y:S04]  /*66b40*/  STS.U8 [R3+UR6+0xe480], R92 ;  /* 0x00e4805c03007988 */ /* 0x0003e80008000006 */
[----:B------:R1:W3:Y:S04]  /*66b50*/  @P0 LDG.E.U8 R29, desc[UR16][R36.64] ;  /* 0x00000010241d0981 */ /* 0x0002e8000c1e1100 */
[----:B0-----:R-:W3:Y:S04]  /*66b60*/  LDL.LU R91, [R1+0xbdc] ;  /* 0x000bdc00015b7983 */ /* 0x001ee80000300800 */
[----:B-1----:R-:W3:Y:S04]  /*66b70*/  LDL.LU R92, [R1+0xbd8] ;  /* 0x000bd800015c7983 */ /* 0x002ee80000300800 */
[----:B------:R-:W-:Y:S04]  /*66b80*/  STL [R1+0xf1c], R2 ;  /* 0x000f1c0201007387 */ /* 0x000fe80000100800 */
[----:B------:R0:W-:Y:S01]  /*66b90*/  STL [R1+0xf18], R7 ;  /* 0x000f180701007387 */ /* 0x0001e20000100800 */
[----:B------:R-:W-:-:S02]  /*66ba0*/  @P5 IMAD.MOV.U32 R37, RZ, RZ, R7 ;  /* 0x000000ffff255224 */ /* 0x000fc400078e0007 */
[----:B------:R-:W-:Y:S02]  /*66bb0*/  @P5 IMAD.MOV.U32 R36, RZ, RZ, R2 ;  /* 0x000000ffff245224 */ /* 0x000fe400078e0002 */
[----:B0-----:R-:W-:Y:S01]  /*66bc0*/  IMAD R7, R71, UR4, RZ ;  /* 0x0000000447077c24 */ /* 0x001fe2000f8e02ff */
[----:B------:R-:W0:Y:S04]  /*66bd0*/  LDCU UR4, c[0x0][0x3b0] ;  /* 0x00007600ff0477ac */ /* 0x000e280008000800 */
[----:B------:R-:W-:Y:S02]  /*66be0*/  SHF.R.S32.HI R27, RZ, 0x1f, R7 ;  /* 0x0000001fff1b7819 */ /* 0x000fe40000011407 */
[----:B------:R-:W-:Y:S01]  /*66bf0*/  IADD3 R2, P2, PT, R7, R8, RZ ;  /* 0x0000000807027210 */ /* 0x000fe20007f5e0ff */
[----:B--2---:R1:W-:Y:S04]  /*66c00*/  STS.U8 [R3+UR6+0x6c80], R93 ;  /* 0x006c805d03007988 */ /* 0x0043e80008000006 */
[----:B----4-:R2:W-:Y:S04]  /*66c10*/  STS.U8 [R3+UR6+0xec80], R5 ;  /* 0x00ec800503007988 */ /* 0x0105e80008000006 */
[----:B-1----:R-:W4:Y:S04]  /*66c20*/  LDL.LU R93, [R1+0xbd4] ;  /* 0x000bd400015d7983 */ /* 0x002f280000300800 */
[----:B---3--:R1:W-:Y:S04]  /*66c30*/  STS.U8 [R3+UR6+0x7080], R4 ;  /* 0x0070800403007988 */ /* 0x0083e80008000006 */
[----:B--2---:R-:W2:Y:S04]  /*66c40*/  LDL.LU R5, [R1+0xbe4] ;  /* 0x000be40001057983 */ /* 0x004ea80000300800 */
[----:B------:R-:W-:Y:S01]  /*66c50*/  STL [R1+0xdac], R2 ;  /* 0x000dac0201007387 */ /* 0x000fe20000100800 */
[----:B-1----:R-:W-:-:S04]  /*66c60*/  IMAD.X R4, R27, 0x1, R10, P2 ;  /* 0x000000011b047824 */ /* 0x002fc800010e060a */
[----:B------:R-:W-:Y:S01]  /*66c70*/  @P0 IMAD.MOV.U32 R45, RZ, RZ, R4 ;  /* 0x000000ffff2d0224 */ /* 0x000fe200078e0004 */
[----:B------:R1:W-:Y:S04]  /*66c80*/  STL [R1+0xda8], R4 ;  /* 0x000da80401007387 */ /* 0x0003e80000100800 */
[----:B-1----:R-:W3:Y:S01]  /*66c90*/  LDL.LU R4, [R1+0x35f4] ;  /* 0x0035f40001047983 */ /* 0x002ee20000300800 */
[----:B------:R-:W-:Y:S01]  /*66ca0*/  PRMT R28, RZ, 0x7610, R28 ;  /* 0x00007610ff1c7816 */ /* 0x000fe2000000001c */
[----:B------:R-:W-:Y:S01]  /*66cb0*/  @P0 IMAD.MOV.U32 R44, RZ, RZ, R2 ;  /* 0x000000ffff2c0224 */ /* 0x000fe200078e0002 */
[----:B------:R-:W-:-:S04]  /*66cc0*/  IADD3 R2, P2, PT, R7, R9, RZ ;  /* 0x0000000907027210 */ /* 0x000fc80007f5e0ff */
[----:B------:R1:W2:Y:S01]  /*66cd0*/  @P5 LDG.E.U8 R28, desc[UR16][R36.64] ;  /* 0x00000010241c5981 */ /* 0x0002a2000c1e1100 */
[----:B------:R-:W-:-:S03]  /*66ce0*/  IMAD.X R7, R27, 0x1, R11, P2 ;  /* 0x000000011b077824 */ /* 0x000fc600010e060b */
[----:B------:R-:W-:Y:S01]  /*66cf0*/  STL [R1+0xda4], R2 ;  /* 0x000da40201007387 */ /* 0x000fe20000100800 */
[----:B-1----:R-:W-:-:S03]  /*66d00*/  PRMT R37, RZ, 0x7610, R37 ;  /* 0x00007610ff257816 */ /* 0x002fc60000000025 */
[----:B------:R0:W-:Y:S04]  /*66d10*/  STL [R1+0xda0], R7 ;  /* 0x000da00701007387 */ /* 0x0001e80000100800 */
[----:B------:R1:W2:Y:S02]  /*66d20*/  @P0 LDG.E.U8 R37, desc[UR16][R44.64] ;  /* 0x000000102c250981 */ /* 0x0002a4000c1e1100 */
[----:B-1----:R-:W-:Y:S02]  /*66d30*/  @P5 IMAD.MOV.U32 R45, RZ, RZ, R7 ;  /* 0x000000ffff2d5224 */ /* 0x002fe400078e0007 */
[----:B0-----:R-:W-:Y:S02]  /*66d40*/  IMAD R7, R70, UR4, RZ ;  /* 0x0000000446077c24 */ /* 0x001fe4000f8e02ff */
[----:B------:R-:W-:Y:S01]  /*66d50*/  @P5 IMAD.MOV.U32 R44, RZ, RZ, R2 ;  /* 0x000000ffff2c5224 */ /* 0x000fe200078e0002 */
[----:B------:R-:W0:Y:S02]  /*66d60*/  LDCU UR4, c[0x0][0x3b0] ;  /* 0x00007600ff0477ac */ /* 0x000e240008000800 */
[----:B------:R-:W-:-:S02]  /*66d70*/  SHF.R.S32.HI R27, RZ, 0x1f, R7 ;  /* 0x0000001fff1b7819 */ /* 0x000fc40000011407 */
[----:B------:R-:W-:Y:S02]  /*66d80*/  IADD3 R2, P2, PT, R7, R8, RZ ;  /* 0x0000000807027210 */ /* 0x000fe40007f5e0ff */
[----:B------:R-:W-:-:S03]  /*66d90*/  PRMT R36, RZ, 0x7610, R36 ;  /* 0x00007610ff247816 */ /* 0x000fc60000000024 */
[----:B------:R-:W-:Y:S01]  /*66da0*/  IMAD.X R70, R27, 0x1, R10, P2 ;  /* 0x000000011b467824 */ /* 0x000fe200010e060a */
[----:B------:R-:W-:Y:S04]  /*66db0*/  STL [R1+0xf24], R2 ;  /* 0x000f240201007387 */ /* 0x000fe80000100800 */
[----:B------:R1:W2:Y:S04]  /*66dc0*/  @P5 LDG.E.U8 R36, desc[UR16][R44.64] ;  /* 0x000000102c245981 */ /* 0x0002a8000c1e1100 */
[----:B------:R0:W-:Y:S01]  /*66dd0*/  STL [R1+0xf20], R70 ;  /* 0x000f204601007387 */ /* 0x0001e20000100800 */
[----:B------:R-:W-:-:S02]  /*66de0*/  @P0 IMAD.MOV.U32 R71, RZ, RZ, R70 ;  /* 0x000000ffff470224 */ /* 0x000fc400078e0046 */
[----:B0-----:R-:W-:Y:S01]  /*66df0*/  @P0 IMAD.MOV.U32 R70, RZ, RZ, R2 ;  /* 0x000000ffff460224 */ /* 0x001fe200078e0002 */
[----:B------:R-:W-:Y:S02]  /*66e00*/  IADD3 R2, P2, PT, R7, R9, RZ ;  /* 0x0000000907027210 */ /* 0x000fe40007f5e0ff */
[----:B-1----:R-:W-:-:S03]  /*66e10*/  PRMT R45, RZ, 0x7610, R45 ;  /* 0x00007610ff2d7816 */ /* 0x002fc6000000002d */
[----:B------:R-:W-:Y:S01]  /*66e20*/  IMAD.X R7, R27, 0x1, R11, P2 ;  /* 0x000000011b077824 */ /* 0x000fe200010e060b */
[----:B------:R-:W-:Y:S04]  /*66e30*/  STL [R1+0xf2c], R2 ;  /* 0x000f2c0201007387 */ /* 0x000fe80000100800 */
[----:B------:R0:W2:Y:S04]  /*66e40*/  @P0 LDG.E.U8 R45, desc[UR16][R70.64] ;  /* 0x00000010462d0981 */ /* 0x0000a8000c1e1100 */
[----:B------:R1:W-:Y:S04]  /*66e50*/  STL [R1+0xf28], R7 ;  /* 0x000f280701007387 */ /* 0x0003e80000100800 */
[----:B------:R-:W2:Y:S04]  /*66e60*/  LDL.LU R75, [R1+0xbec] ;  /* 0x000bec00014b7983 */ /* 0x000ea80000300800 */
[----:B------:R-:W2:Y:S01]  /*66e70*/  LDL.LU R76, [R1+0x35fc] ;  /* 0x0035fc00014c7983 */ /* 0x000ea20000300800 */
[----:B0-----:R-:W-:-:S02]  /*66e80*/  @P5 IMAD.MOV.U32 R71, RZ, RZ, R7 ;  /* 0x000000ffff475224 */ /* 0x001fc400078e0007 */
[----:B-1----:R-:W-:Y:S02]  /*66e90*/  IMAD R7, R69, UR4, RZ ;  /* 0x0000000445077c24 */ /* 0x002fe4000f8e02ff */
[----:B------:R-:W-:-:S03]  /*66ea0*/  @P5 IMAD.MOV.U32 R70, RZ, RZ, R2 ;  /* 0x000000ffff465224 */ /* 0x000fc600078e0002 */
[----:B------:R-:W-:-:S05]  /*66eb0*/  IADD3 R69, P4, PT, R7, R8, RZ ;  /* 0x0000000807457210 */ /* 0x000fca0007f9e0ff */
[----:B------:R-:W-:Y:S04]  /*66ec0*/  STL [R1+0xd9c], R69 ;  /* 0x000d9c4501007387 */ /* 0x000fe80000100800 */
[----:B------:R-:W2:Y:S04]  /*66ed0*/  LDL.LU R77, [R1+0xc00] ;  /* 0x000c0000014d7983 */ /* 0x000ea80000300800 */
[----:B------:R-:W2:Y:S04]  /*66ee0*/  LDL.LU R78, [R1+0xbe8] ;  /* 0x000be800014e7983 */ /* 0x000ea80000300800 */
[----:B------:R-:W2:Y:S04]  /*66ef0*/  LDL.LU R79, [R1+0xbe0] ;  /* 0x000be000014f7983 */ /* 0x000ea80000300800 */
[----:B------:R0:W-:Y:S04]  /*66f00*/  STS.U8 [R3+UR6+0x6880], R86 ;  /* 0x0068805603007988 */ /* 0x0001e80008000006 */
[----:B------:R1:W-:Y:S04]  /*66f10*/  STS.U8 [R3+UR6+0xe880], R87 ;  /* 0x00e8805703007988 */ /* 0x0003e80008000006 */
[----:B------:R0:W-:Y:S04]  /*66f20*/  STS.U8 [R3+UR6+0xf080], R88 ;  /* 0x00f0805803007988 */ /* 0x0001e80008000006 */
[----:B------:R0:W-:Y:S04]  /*66f30*/  STS.U8 [R3+UR6+0x7480], R89 ;  /* 0x0074805903007988 */ /* 0x0001e80008000006 */
[----:B------:R0:W-:Y:S04]  /*66f40*/  STS.U8 [R3+UR6+0xf480], R90 ;  /* 0x00f4805a03007988 */ /* 0x0001e80008000006 */
[----:B------:R0:W-:Y:S01]  /*66f50*/  STS.U8 [R3+UR6+0x7880], R91 ;  /* 0x0078805b03007988 */ /* 0x0001e20008000006 */
[----:B---3--:R-:W-:-:S05]  /*66f60*/  IADD3 R2, P2, PT, R4, R9, RZ ;  /* 0x0000000904027210 */ /* 0x008fca0007f5e0ff */
[----:B------:R-:W-:Y:S04]  /*66f70*/  STL [R1+0xd98], R2 ;  /* 0x000d980201007387 */ /* 0x000fe80000100800 */
[----:B------:R-:W3:Y:S04]  /*66f80*/  LDL.LU R80, [R1+0xbd0] ;  /* 0x000bd00001507983 */ /* 0x000ee80000300800 */
[----:B------:R-:W3:Y:S04]  /*66f90*/  LDL.LU R81, [R1+0xbcc] ;  /* 0x000bcc0001517983 */ /* 0x000ee80000300800 */
[----:B------:R-:W3:Y:S04]  /*66fa0*/  LDL.LU R82, [R1+0xbc8] ;  /* 0x000bc80001527983 */ /* 0x000ee80000300800 */
[----:B------:R-:W3:Y:S04]  /*66fb0*/  LDL.LU R83, [R1+0xbc4] ;  /* 0x000bc40001537983 */ /* 0x000ee80000300800 */
[----:B------:R-:W3:Y:S04]  /*66fc0*/  LDL.LU R84, [R1+0x4e0] ;  /* 0x0004e00001547983 */ /* 0x000ee80000300800 */
[----:B------:R-:W3:Y:S04]  /*66fd0*/  LDL.LU R85, [R1+0x4dc] ;  /* 0x0004dc0001557983 */ /* 0x000ee80000300800 */
[----:B0-----:R-:W3:Y:S04]  /*66fe0*/  LDL.LU R86, [R1+0x4a8] ;  /* 0x0004a80001567983 */ /* 0x001ee80000300800 */
[----:B-1----:R-:W3:Y:S04]  /*66ff0*/  LDL.LU R87, [R1+0x4a4] ;  /* 0x0004a40001577983 */ /* 0x002ee80000300800 */
[----:B------:R-:W3:Y:S04]  /*67000*/  LDL.LU R88, [R1+0x470] ;  /* 0x0004700001587983 */ /* 0x000ee80000300800 */
[----:B------:R-:W3:Y:S04]  /*67010*/  LDL.LU R89, [R1+0x46c] ;  /* 0x00046c0001597983 */ /* 0x000ee80000300800 */
[----:B------:R-:W3:Y:S04]  /*67020*/  LDL.LU R90, [R1+0x42c] ;  /* 0x00042c00015a7983 */ /* 0x000ee80000300800 */
[----:B------:R-:W3:Y:S01]  /*67030*/  LDL.LU R91, [R1+0x428] ;  /* 0x00042800015b7983 */ /* 0x000ee20000300800 */
[----:B------:R-:W-:-:S02]  /*67040*/  @P0 IMAD.MOV.U32 R72, RZ, RZ, R69 ;  /* 0x000000ffff480224 */ /* 0x000fc400078e0045 */
[----:B------:R-:W0:Y:S01]  /*67050*/  S2R R69, SR_TID.X ;  /* 0x0000000000457919 */ /* 0x000e220000002100 */
[----:B------:R1:W-:Y:S04]  /*67060*/  STS.U8 [R3+UR6+0xf880], R92 ;  /* 0x00f8805c03007988 */ /* 0x0003e80008000006 */
[----:B----4-:R4:W-:Y:S04]  /*67070*/  STS.U8 [R3+UR6+0x7c80], R93 ;  /* 0x007c805d03007988 */ /* 0x0109e80008000006 */
[----:B--2---:R2:W-:Y:S04]  /*67080*/  STS.U8 [R3+UR6+0xfc80], R5 ;  /* 0x00fc800503007988 */ /* 0x0045e80008000006 */
[----:B-1----:R-:W3:Y:S04]  /*67090*/  LDL.LU R92, [R1+0x3ec] ;  /* 0x0003ec00015c7983 */ /* 0x002ee80000300800 */
[----:B----4-:R-:W4:Y:S04]  /*670a0*/  LDL.LU R93, [R1+0x3e8] ;  /* 0x0003e800015d7983 */ /* 0x010f280000300800 */
[----:B--2---:R-:W2:Y:S04]  /*670b0*/  LDL.LU R5, [R1+0x3b4] ;  /* 0x0003b40001057983 */ /* 0x004ea80000300800 */
[----:B------:R-:W2:Y:S01]  /*670c0*/  LDL.LU R4, [R1+0x3b0] ;  /* 0x0003b00001047983 */ /* 0x000ea20000300800 */
[----:B------:R-:W-:-:S02]  /*670d0*/  PRMT R44, RZ, 0x7610, R44 ;  /* 0x00007610ff2c7816 */ /* 0x000fc4000000002c */
[----:B------:R-:W-:-:S04]  /*670e0*/  SHF.R.S32.HI R8, RZ, 0x1f, R7 ;  /* 0x0000001fff087819 */ /* 0x000fc80000011407 */
[----:B------:R1:W4:Y:S01]  /*670f0*/  @P5 LDG.E.U8 R44, desc[UR16][R70.64] ;  /* 0x00000010462c5981 */ /* 0x000322000c1e1100 */
[----:B------:R-:W-:Y:S02]  /*67100*/  PRMT R27, RZ, 0x7610, R27 ;  /* 0x00007610ff1b7816 */ /* 0x000fe4000000001b */
[----:B-1----:R-:W-:Y:S01]  /*67110*/  IADD3 R70, P3, PT, R7, R9, RZ ;  /* 0x0000000907467210 */ /* 0x002fe20007f7e0ff */
[----:B------:R-:W-:-:S04]  /*67120*/  IMAD.X R71, R8, 0x1, R10, P4 ;  /* 0x0000000108477824 */ /* 0x000fc800020e060a */
[----:B------:R-:W-:Y:S01]  /*67130*/  IMAD.X R8, R8, 0x1, R11, P3 ;  /* 0x0000000108087824 */ /* 0x000fe200018e060b */
[----:B------:R-:W-:Y:S01]  /*67140*/  STL [R1+0xd90], R71 ;  /* 0x000d904701007387 */ /* 0x000fe20000100800 */
[----:B------:R-:W-:-:S03]  /*67150*/  @P0 IMAD.MOV.U32 R73, RZ, RZ, R71 ;  /* 0x000000ffff490224 */ /* 0x000fc600078e0047 */
[----:B------:R-:W-:Y:S01]  /*67160*/  STL [R1+0xd94], R70 ;  /* 0x000d944601007387 */ /* 0x000fe20000100800 */
[----:B------:R-:W-:-:S03]  /*67170*/  @P5 IMAD.MOV.U32 R9, RZ, RZ, R8 ;  /* 0x000000ffff095224 */ /* 0x000fc600078e0008 */
[----:B------:R1:W-:Y:S04]  /*67180*/  STL [R1+0xd8c], R8 ;  /* 0x000d8c0801007387 */ /* 0x0003e80000100800 */
[----:B------:R-:W4:Y:S01]  /*67190*/  @P0 LDG.E.U8 R27, desc[UR16][R72.64] ;  /* 0x00000010481b0981 */ /* 0x000f22000c1e1100 */
[----:B------:R-:W-:Y:S01]  /*671a0*/  IMAD.X R11, R76, 0x1, R11, P2 ;  /* 0x000000014c0b7824 */ /* 0x000fe200010e060b */
[----:B0-----:R-:W-:Y:S01]  /*671b0*/  SHF.R.U32.HI R76, RZ, 0x5, R69 ;  /* 0x00000005ff4c7819 */ /* 0x001fe20000011645 */
[----:B-1----:R-:W-:-:S03]  /*671c0*/  @P5 IMAD.MOV.U32 R8, RZ, RZ, R70 ;  /* 0x000000ffff085224 */ /* 0x002fc600078e0046 */
[----:B------:R-:W-:Y:S04]  /*671d0*/  STL [R1+0xd88], R11 ;  /* 0x000d880b01007387 */ /* 0x000fe80000100800 */
[----:B------:R-:W4:Y:S04]  /*671e0*/  LDL.LU R69, [R1+0x37c] ;  /* 0x00037c0001457983 */ /* 0x000f280000300800 */
[----:B------:R-:W4:Y:S04]  /*671f0*/  LDL.LU R70, [R1+0x378] ;  /* 0x0003780001467983 */ /* 0x000f280000300800 */
[----:B------:R-:W4:Y:S04]  /*67200*/  LDL.LU R71, [R1+0x33c] ;  /* 0x00033c0001477983 */ /* 0x000f280000300800 */
[----:B------:R-:W4:Y:S04]  /*67210*/  LDL.LU R72, [R1+0x338] ;  /* 0x0003380001487983 */ /* 0x000f280000300800 */
[----:B------:R-:W4:Y:S04]  /*67220*/  LDL.LU R73, [R1+0x304] ;  /* 0x0003040001497983 */ /* 0x000f280000300800 */
[----:B------:R0:W-:Y:S04]  /*67230*/  STS.U8 [R3+UR6+0x10080], R75 ;  /* 0x0100804b03007988 */ /* 0x0001e80008000006 */
[----:B------:R-:W4:Y:S01]  /*67240*/  LDL.LU R74, [R1+0x300] ;  /* 0x00030000014a7983 */ /* 0x000f220000300800 */
[----:B------:R-:W-:-:S03]  /*67250*/  ISETP.NE.U32.AND P0, PT, R76, RZ, PT ;  /* 0x000000ff4c00720c */ /* 0x000fc60003f05070 */
[----:B------:R1:W-:Y:S04]  /*67260*/  STS.U8 [R3+UR6+0x18080], R77 ;  /* 0x0180804d03007988 */ /* 0x0003e80008000006 */
[----:B0-----:R-:W4:Y:S04]  /*67270*/  LDL.LU R75, [R1+0x2cc] ;  /* 0x0002cc00014b7983 */ /* 0x001f280000300800 */
[----:B------:R-:W4:Y:S04]  /*67280*/  LDL.LU R76, [R1+0x2c8] ;  /* 0x0002c800014c7983 */ /* 0x000f280000300800 */
[----:B------:R0:W-:Y:S04]  /*67290*/  STS.U8 [R3+UR6+0x10480], R78 ;  /* 0x0104804e03007988 */ /* 0x0001e80008000006 */
[----:B-1----:R-:W4:Y:S04]  /*672a0*/  LDL.LU R77, [R1+0x294] ;  /* 0x00029400014d7983 */ /* 0x002f280000300800 */
[----:B0-----:R-:W4:Y:S04]  /*672b0*/  LDL.LU R78, [R1+0x290] ;  /* 0x00029000014e7983 */ /* 0x001f280000300800 */
[----:B---3--:R0:W-:Y:S04]  /*672c0*/  STS.U8 [R3+UR6+0x11c80], R90 ;  /* 0x011c805a03007988 */ /* 0x0081e80008000006 */
[----:B------:R1:W-:Y:S04]  /*672d0*/  STS.U8 [R3+UR6+0x19c80], R91 ;  /* 0x019c805b03007988 */ /* 0x0003e80008000006 */
[----:B0-----:R-:W3:Y:S04]  /*672e0*/  LDL.LU R90, [R1+0x25c] ;  /* 0x00025c00015a7983 */ /* 0x001ee80000300800 */
[----:B-1----:R-:W3:Y:S01]  /*672f0*/  LDL.LU R91, [R1+0x258] ;  /* 0x00025800015b7983 */ /* 0x002ee20000300800 */
[----:B------:R-:W-:-:S02]  /*67300*/  PRMT R10, RZ, 0x7610, R10 ;  /* 0x00007610ff0a7816 */ /* 0x000fc4000000000a */
[----:B------:R-:W-:Y:S01]  /*67310*/  PRMT R7, RZ, 0x7610, R7 ;  /* 0x00007610ff077816 */ /* 0x000fe20000000007 */
[----:B--2---:R0:W-:Y:S04]  /*67320*/  STS.U8 [R3+UR6+0x1a480], R4 ;  /* 0x01a4800403007988 */ /* 0x0041e80008000006 */
[----:B------:R1:W2:Y:S04]  /*67330*/  @P5 LDG.E.U8 R10, desc[UR16][R8.64] ;  /* 0x00000010080a5981 */ /* 0x0002a8000c1e1100 */
[----:B0-----:R-:W2:Y:S01]  /*67340*/  LDL.LU R4, [R1+0x224] ;  /* 0x0002240001047983 */ /* 0x001ea20000300800 */
[----:B-1----:R-:W-:-:S02]  /*67350*/  @P5 IMAD.MOV.U32 R8, RZ, RZ, R2 ;  /* 0x000000ffff085224 */ /* 0x002fc400078e0002 */
[----:B------:R-:W-:Y:S01]  /*67360*/  @P5 IMAD.MOV.U32 R9, RZ, RZ, R11 ;  /* 0x000000ffff095224 */ /* 0x000fe200078e000b */
[----:B------:R0:W-:Y:S04]  /*67370*/  STS.U8 [R3+UR6+0x18480], R79 ;  /* 0x0184804f03007988 */ /* 0x0001e80008000006 */
[----:B------:R-:W2:Y:S04]  /*67380*/  @P5 LDG.E.U8 R7, desc[UR16][R8.64] ;  /* 0x0000001008075981 */ /* 0x000ea8000c1e1100 */
[----:B------:R1:W-:Y:S04]  /*67390*/  STS.U8 [R3+UR6+0x10880], R80 ;  /* 0x0108805003007988 */ /* 0x0003e80008000006 */
[----:B------:R0:W-:Y:S04]  /*673a0*/  STS.U8 [R3+UR6+0x18880], R81 ;  /* 0x0188805103007988 */ /* 0x0001e80008000006 */
[----:B------:R0:W-:Y:S04]  /*673b0*/  STS.U8 [R3+UR6+0x10c80], R82 ;  /* 0x010c805203007988 */ /* 0x0001e80008000006 */
[----:B------:R-:W2:Y:S04]  /*673c0*/  LDL.LU R8, [R1+0x220] ;  /* 0x0002200001087983 */ /* 0x000ea80000300800 */
[----:B------:R-:W2:Y:S04]  /*673d0*/  LDL.LU R9, [R1+0x1ec] ;  /* 0x0001ec0001097983 */ /* 0x000ea80000300800 */
[----:B------:R-:W2:Y:S04]  /*673e0*/  LDL.LU R11, [R1+0x1e8] ;  /* 0x0001e800010b7983 */ /* 0x000ea80000300800 */
[----:B------:R-:W2:Y:S04]  /*673f0*/  LDL.LU R2, [R1+0x1a4] ;  /* 0x0001a40001027983 */ /* 0x000ea80000300800 */
[----:B0-----:R-:W2:Y:S04]  /*67400*/  LDL.LU R79, [R1+0x1a0] ;  /* 0x0001a000014f7983 */ /* 0x001ea80000300800 */
[----:B-1----:R-:W2:Y:S04]  /*67410*/  LDL.LU R80, [R1+0x16c] ;  /* 0x00016c0001507983 */ /* 0x002ea80000300800 */
[----:B------:R-:W2:Y:S04]  /*67420*/  LDL.LU R81, [R1+0x168] ;  /* 0x0001680001517983 */ /* 0x000ea80000300800 */
[----:B------:R0:W-:Y:S04]  /*67430*/  STS.U8 [R3+UR6+0x18c80], R83 ;  /* 0x018c805303007988 */ /* 0x0001e80008000006 */
[----:B------:R-:W2:Y:S04]  /*67440*/  LDL.LU R82, [R1+0x134] ;  /* 0x0001340001527983 */ /* 0x000ea80000300800 */
[----:B------:R1:W-:Y:S04]  /*67450*/  STS.U8 [R3+UR6+0x11080], R84 ;  /* 0x0110805403007988 */ /* 0x0003e80008000006 */
[----:B------:R0:W-:Y:S04]  /*67460*/  STS.U8 [R3+UR6+0x19080], R85 ;  /* 0x0190805503007988 */ /* 0x0001e80008000006 */
[----:B------:R0:W-:Y:S04]  /*67470*/  STS.U8 [R3+UR6+0x11480], R86 ;  /* 0x0114805603007988 */ /* 0x0001e80008000006 */
[----:B------:R1:W-:Y:S04]  /*67480*/  STS.U8 [R3+UR6+0x19480], R87 ;  /* 0x0194805703007988 */ /* 0x0003e80008000006 */
[----:B------:R4:W-:Y:S04]  /*67490*/  STS.U8 [R3+UR6+0x11880], R88 ;  /* 0x0118805803007988 */ /* 0x0009e80008000006 */
[----:B0-----:R-:W2:Y:S04]  /*674a0*/  LDL.LU R83, [R1+0x130] ;  /* 0x0001300001537983 */ /* 0x001ea80000300800 */
[----:B-1----:R-:W2:Y:S04]  /*674b0*/  LDL.LU R84, [R1+0xfc] ;  /* 0x0000fc0001547983 */ /* 0x002ea80000300800 */
[----:B------:R-:W2:Y:S04]  /*674c0*/  LDL.LU R85, [R1+0xf8] ;  /* 0x0000f80001557983 */ /* 0x000ea80000300800 */
[----:B------:R-:W2:Y:S04]  /*674d0*/  LDL.LU R86, [R1+0xc4] ;  /* 0x0000c40001567983 */ /* 0x000ea80000300800 */
[----:B------:R-:W2:Y:S04]  /*674e0*/  LDL.LU R87, [R1+0xc0] ;  /* 0x0000c00001577983 */ /* 0x000ea80000300800 */
[----:B------:R0:W-:Y:S04]  /*674f0*/  STS.U8 [R3+UR6+0x19880], R89 ;  /* 0x0198805903007988 */ /* 0x0001e80008000006 */
[----:B----4-:R-:W4:Y:S04]  /*67500*/  LDL.LU R88, [R1+0x98] ;  /* 0x0000980001587983 */ /* 0x010f280000300800 */
        /* <DEDUP_REMOVED lines=25> */
[----:B0-----:R-:W4:Y:S04]  /*676a0*/  LDL.LU R77, [R1+0x3648] ;  /* 0x00364800014d7983 */ /* 0x001f280000300800 */
[----:B-1----:R-:W4:Y:S04]  /*676b0*/  LDL.LU R78, [R1+0x3644] ;  /* 0x00364400014e7983 */ /* 0x002f280000300800 */
[----:B---3--:R0:W-:Y:S04]  /*676c0*/  STS.U8 [R3+UR6+0x13c80], R90 ;  /* 0x013c805a03007988 */ /* 0x0081e80008000006 */
[----:B------:R1:W-:Y:S04]  /*676d0*/  STS.U8 [R3+UR6+0x1bc80], R91 ;  /* 0x01bc805b03007988 */ /* 0x0003e80008000006 */
[----:B0-----:R-:W3:Y:S04]  /*676e0*/  LDL.LU R90, [R1+0x3640] ;  /* 0x00364000015a7983 */ /* 0x001ee80000300800 */
[----:B-1----:R-:W3:Y:S04]  /*676f0*/  LDL.LU R91, [R1+0x363c] ;  /* 0x00363c00015b7983 */ /* 0x002ee80000300800 */
[----:B--2---:R0:W-:Y:S04]  /*67700*/  STS.U8 [R3+UR6+0x14080], R4 ;  /* 0x0140800403007988 */ /* 0x0041e80008000006 */
[----:B0-----:R-:W2:Y:S04]  /*67710*/  LDL.LU R4, [R1+0x3638] ;  /* 0x0036380001047983 */ /* 0x001ea80000300800 */
[----:B------:R0:W-:Y:S04]  /*67720*/  STS.U8 [R3+UR6+0x1c080], R8 ;  /* 0x01c0800803007988 */ /* 0x0001e80008000006 */
        /* <DEDUP_REMOVED lines=24> */
[----:B----4-:R1:W-:Y:S04]  /*678b0*/  STS.U8 [R3+UR6+0x15c80], R88 ;  /* 0x015c805803007988 */ /* 0x0103e80008000006 */
[----:B------:R4:W-:Y:S04]  /*678c0*/  STS.U8 [R3+UR6+0x1dc80], R89 ;  /* 0x01dc805903007988 */ /* 0x0009e80008000006 */
[----:B------:R0:W-:Y:S04]  /*678d0*/  STS.U8 [R3+UR6+0x16080], R92 ;  /* 0x0160805c03007988 */ /* 0x0001e80008000006 */
[----:B------:R1:W-:Y:S04]  /*678e0*/  STS.U8 [R3+UR6+0x1e080], R93 ;  /* 0x01e0805d03007988 */ /* 0x0003e80008000006 */
[----:B------:R4:W-:Y:S04]  /*678f0*/  STS.U8 [R3+UR6+0x16480], R5 ;  /* 0x0164800503007988 */ /* 0x0009e80008000006 */
[----:B0-----:R-:W2:Y:S04]  /*67900*/  LDL.LU R87, [R1+0x35bc] ;  /* 0x0035bc0001577983 */ /* 0x001ea80000300800 */
[----:B-1----:R-:W2:Y:S04]  /*67910*/  LDL.LU R88, [R1+0x35f0] ;  /* 0x0035f00001587983 */ /* 0x002ea80000300800 */
[----:B----4-:R-:W4:Y:S04]  /*67920*/  LDL.LU R89, [R1+0x35ec] ;  /* 0x0035ec0001597983 */ /* 0x010f280000300800 */
[----:B------:R-:W4:Y:S04]  /*67930*/  LDL.LU R92, [R1+0x3440] ;  /* 0x00344000015c7983 */ /* 0x000f280000300800 */
[----:B------:R-:W4:Y:S04]  /*67940*/  LDL.LU R93, [R1+0xc98] ;  /* 0x000c9800015d7983 */ /* 0x000f280000300800 */
[----:B------:R-:W4:Y:S04]  /*67950*/  LDL.LU R5, [R1+0xce0] ;  /* 0x000ce00001057983 */ /* 0x000f280000300800 */
[----:B------:R-:W-:Y:S04]  /*67960*/  STS.U8 [R3+UR6+0x1ec80], R76 ;  /* 0x01ec804c03007988 */ /* 0x000fe80008000006 */
[----:B------:R-:W-:Y:S04]  /*67970*/  STS.U8 [R3+UR6+0x16c80], R77 ;  /* 0x016c804d03007988 */ /* 0x000fe80008000006 */
[----:B---3--:R-:W-:Y:S04]  /*67980*/  STS.U8 [R3+UR6+0x1e880], R90 ;  /* 0x01e8805a03007988 */ /* 0x008fe80008000006 */
[----:B------:R0:W-:Y:S04]  /*67990*/  STS.U8 [R3+UR6+0x16880], R91 ;  /* 0x0168805b03007988 */ /* 0x0001e80008000006 */
[----:B0-----:R-:W3:Y:S04]  /*679a0*/  LDL.LU R91, [R1+0x34a0] ;  /* 0x0034a000015b7983 */ /* 0x001ee80000300800 */
[----:B------:R-:W4:Y:S04]  /*679b0*/  LDL.LU R90, [R1+0x346c] ;  /* 0x00346c00015a7983 */ /* 0x000f280000300800 */
[----:B------:R-:W4:Y:S04]  /*679c0*/  LDL.LU R77, [R1+0x3470] ;  /* 0x00347000014d7983 */ /* 0x000f280000300800 */
[----:B------:R-:W4:Y:S04]  /*679d0*/  LDL.LU R76, [R1+0x343c] ;  /* 0x00343c00014c7983 */ /* 0x000f280000300800 */
[----:B--2---:R0:W-:Y:S02]  /*679e0*/  STS.U8 [R3+UR6+0x1e480], R4 ;  /* 0x01e4800403007988 */ /* 0x0041e40008000006 */
[----:B0-----:R-:W0:Y:S02]  /*679f0*/  S2R R4, SR_TID.X ;  /* 0x0000000000047919 */ /* 0x001e240000002100 */
[----:B------:R1:W-:Y:S04]  /*67a00*/  STS.U8 [R3+UR6+0x1fc80], R13 ;  /* 0x01fc800d03007988 */ /* 0x0003e80008000006 */
[----:B------:R-:W-:Y:S04]  /*67a10*/  STS.U8 [R3+UR6+0x17080], R63 ;  /* 0x0170803f03007988 */ /* 0x000fe80008000006 */
[----:B------:R-:W-:Y:S04]  /*67a20*/  STS.U8 [R3+UR6+0x1f080], R62 ;  /* 0x01f0803e03007988 */ /* 0x000fe80008000006 */
[----:B------:R-:W-:Y:S04]  /*67a30*/  STS.U8 [R3+UR6+0x17480], R24 ;  /* 0x0174801803007988 */ /* 0x000fe80008000006 */
[----:B------:R-:W-:Y:S04]  /*67a40*/  STS.U8 [R3+UR6+0x1f480], R23 ;  /* 0x01f4801703007988 */ /* 0x000fe80008000006 */
[----:B------:R-:W-:Y:S04]  /*67a50*/  STS.U8 [R3+UR6+0x17880], R18 ;  /* 0x0178801203007988 */ /* 0x000fe80008000006 */
[----:B------:R-:W-:Y:S04]  /*67a60*/  STS.U8 [R3+UR6+0x1f880], R17 ;  /* 0x01f8801103007988 */ /* 0x000fe80008000006 */
[----:B------:R2:W-:Y:S04]  /*67a70*/  STS.U8 [R3+UR6+0x17c80], R14 ;  /* 0x017c800e03007988 */ /* 0x0005e80008000006 */
[----:B-1----:R-:W4:Y:S04]  /*67a80*/  LDL.LU R13, [R1+0xcdc] ;  /* 0x000cdc00010d7983 */ /* 0x002f280000300800 */
[----:B--2---:R-:W2:Y:S04]  /*67a90*/  LDL.LU R3, [R1+0xd18] ;  /* 0x000d180001037983 */ /* 0x004ea80000300800 */
[----:B------:R-:W2:Y:S04]  /*67aa0*/  LDL.LU R14, [R1+0xd10] ;  /* 0x000d1000010e7983 */ /* 0x000ea80000300800 */
[----:B------:R-:W2:Y:S04]  /*67ab0*/  LDL.LU R17, [R1+0xd58] ;  /* 0x000d580001117983 */ /* 0x000ea80000300800 */
[----:B------:R-:W2:Y:S04]  /*67ac0*/  LDL.LU R18, [R1+0xd54] ;  /* 0x000d540001127983 */ /* 0x000ea80000300800 */
[----:B------:R-:W2:Y:S04]  /*67ad0*/  LDL.LU R23, [R1+0x2d94] ;  /* 0x002d940001177983 */ /* 0x000ea80000300800 */
[----:B------:R-:W2:Y:S04]  /*67ae0*/  LDL.LU R24, [R1+0x2d90] ;  /* 0x002d900001187983 */ /* 0x000ea80000300800 */
[----:B------:R-:W2:Y:S04]  /*67af0*/  LDL.LU R62, [R1+0x3380] ;  /* 0x00338000013e7983 */ /* 0x000ea80000300800 */
[----:B------:R-:W2:Y:S01]  /*67b00*/  LDL.LU R63, [R1+0x337c] ;  /* 0x00337c00013f7983 */ /* 0x000ea20000300800 */
[----:B0-----:R-:W-:-:S04]  /*67b10*/  LOP3.LUT R4, R4, 0x7f, RZ, 0xc0, !PT ;  /* 0x0000007f04047812 */ /* 0x001fc800078ec0ff */
[----:B------:R-:W-:-:S05]  /*67b20*/  LOP3.LUT R4, R4, 0x20, RZ, 0x3c, !PT ;  /* 0x0000002004047812 */ /* 0x000fca00078e3cff */
        /* <DEDUP_REMOVED lines=12> */
[----:B---3--:R-:W-:Y:S04]  /*67bf0*/  STS.U8 [R4+UR6+0x1d00], R91 ;  /* 0x001d005b04007988 */ /* 0x008fe80008000006 */
[----:B----4-:R0:W-:Y:S04]  /*67c00*/  STS.U8 [R4+UR6+0xa500], R76 ;  /* 0x00a5004c04007988 */ /* 0x0101e80008000006 */
[----:B------:R1:W-:Y:S04]  /*67c10*/  STS.U8 [R4+UR6+0x2100], R77 ;  /* 0x0021004d04007988 */ /* 0x0003e80008000006 */
[----:B------:R3:W-:Y:S04]  /*67c20*/  STS.U8 [R4+UR6+0xa100], R90 ;  /* 0x00a1005a04007988 */ /* 0x0007e80008000006 */
[----:B0-----:R-:W4:Y:S04]  /*67c30*/  LDL.LU R76, [R1+0x33b0] ;  /* 0x0033b000014c7983 */ /* 0x001f280000300800 */
[----:B-1----:R-:W4:Y:S04]  /*67c40*/  LDL.LU R77, [R1+0x33ac] ;  /* 0x0033ac00014d7983 */ /* 0x002f280000300800 */
[----:B---3--:R-:W3:Y:S04]  /*67c50*/  LDL.LU R90, [R1+0x33e0] ;  /* 0x0033e000015a7983 */ /* 0x008ee80000300800 */
        /* <DEDUP_REMOVED lines=12> */
[----:B------:R0:W-:Y:S04]  /*67d20*/  STS.U8 [R4+UR6+0x8500], R87 ;  /* 0x0085005704007988 */ /* 0x0001e80008000006 */
[----:B------:R-:W3:Y:S04]  /*67d30*/  LDL.LU R86, [R1+0xa30] ;  /* 0x000a300001567983 */ /* 0x000ee80000300800 */
[----:B------:R1:W-:Y:S04]  /*67d40*/  STS.U8 [R4+UR6+0x100], R88 ;  /* 0x0001005804007988 */ /* 0x0003e80008000006 */
[----:B------:R2:W-:Y:S04]  /*67d50*/  STS.U8 [R4+UR6+0x8100], R89 ;  /* 0x0081005904007988 */ /* 0x0005e80008000006 */
[----:B0-----:R-:W3:Y:S04]  /*67d60*/  LDL.LU R87, [R1+0xa6c] ;  /* 0x000a6c0001577983 */ /* 0x001ee80000300800 */
[----:B-1----:R-:W3:Y:S04]  /*67d70*/  LDL.LU R88, [R1+0xa70] ;  /* 0x000a700001587983 */ /* 0x002ee80000300800 */
[----:B--2---:R-:W2:Y:S04]  /*67d80*/  LDL.LU R89, [R1+0xaa8] ;  /* 0x000aa80001597983 */ /* 0x004ea80000300800 */
[----:B------:R0:W-:Y:S04]  /*67d90*/  STS.U8 [R4+UR6+0x2500], R92 ;  /* 0x0025005c04007988 */ /* 0x0001e80008000006 */
[----:B------:R1:W-:Y:S04]  /*67da0*/  STS.U8 [R4+UR6+0xc900], R93 ;  /* 0x00c9005d04007988 */ /* 0x0003e80008000006 */
[----:B------:R1:W-:Y:S04]  /*67db0*/  STS.U8 [R4+UR6+0x4500], R5 ;  /* 0x0045000504007988 */ /* 0x0003e80008000006 */
[----:B0-----:R-:W2:Y:S04]  /*67dc0*/  LDL.LU R92, [R1+0xaac] ;  /* 0x000aac00015c7983 */ /* 0x001ea80000300800 */
[----:B-1----:R-:W2:Y:S04]  /*67dd0*/  LDL.LU R93, [R1+0xb74] ;  /* 0x000b7400015d7983 */ /* 0x002ea80000300800 */
[----:B------:R-:W2:Y:S04]  /*67de0*/  LDL.LU R5, [R1+0xb7c] ;  /* 0x000b7c0001057983 */ /* 0x000ea80000300800 */
        /* <DEDUP_REMOVED lines=15> */
[----:B0-----:R-:W2:Y:S04]  /*67ee0*/  LDL.LU R24, [R1+0x630] ;  /* 0x0006300001187983 */ /* 0x001ea80000300800 */
[----:B-1----:R-:W2:Y:S04]  /*67ef0*/  LDL.LU R62, [R1+0x5fc] ;  /* 0x0005fc00013e7983 */ /* 0x002ea80000300800 */
[----:B------:R-:W2:Y:S04]  /*67f00*/  LDL.LU R63, [R1+0x600] ;  /* 0x00060000013f7983 */ /* 0x000ea80000300800 */
[----:B----4-:R0:W-:Y:S04]  /*67f10*/  STS.U8 [R4+UR6+0x3100], R76 ;  /* 0x0031004c04007988 */ /* 0x0101e80008000006 */
[----:B------:R1:W-:Y:S04]  /*67f20*/  STS.U8 [R4+UR6+0xb100], R77 ;  /* 0x00b1004d04007988 */ /* 0x0003e80008000006 */
[----:B---3--:R3:W-:Y:S04]  /*67f30*/  STS.U8 [R4+UR6+0x2d00], R90 ;  /* 0x002d005a04007988 */ /* 0x0087e80008000006 */
[----:B------:R4:W-:Y:S04]  /*67f40*/  STS.U8 [R4+UR6+0xad00], R91 ;  /* 0x00ad005b04007988 */ /* 0x0009e80008000006 */
[----:B------:R1:W-:Y:S04]  /*67f50*/  STS.U8 [R4+UR6+0x2900], R8 ;  /* 0x0029000804007988 */ /* 0x0003e80008000006 */
[----:B------:R3:W-:Y:S04]  /*67f60*/  STS.U8 [R4+UR6+0xa900], R9 ;  /* 0x00a9000904007988 */ /* 0x0007e80008000006 */
[----:B0-----:R-:W2:Y:S04]  /*67f70*/  LDL.LU R76, [R1+0x5cc] ;  /* 0x0005cc00014c7983 */ /* 0x001ea80000300800 */
[----:B-1----:R-:W2:Y:S04]  /*67f80*/  LDL.LU R77, [R1+0x5a0] ;  /* 0x0005a000014d7983 */ /* 0x002ea80000300800 */
[----:B---3--:R-:W3:Y:S04]  /*67f90*/  LDL.LU R90, [R1+0x59c] ;  /* 0x00059c00015a7983 */ /* 0x008ee80000300800 */
[----:B----4-:R-:W4:Y:S04]  /*67fa0*/  LDL.LU R91, [R1+0x5d0] ;  /* 0x0005d000015b7983 */ /* 0x010f280000300800 */
[----:B------:R-:W3:Y:S04]  /*67fb0*/  LDL.LU R8, [R1+0x56c] ;  /* 0x00056c0001087983 */ /* 0x000ee80000300800 */
[----:B------:R0:W-:Y:S04]  /*67fc0*/  STS.U8 [R4+UR6+0x4900], R11 ;  /* 0x0049000b04007988 */ /* 0x0001e80008000006 */
[----:B------:R-:W3:Y:S04]  /*67fd0*/  LDL.LU R9, [R1+0x570] ;  /* 0x0005700001097983 */ /* 0x000ee80000300800 */
        /* <DEDUP_REMOVED lines=8> */
[----:B------:R-:W4:Y:S04]  /*68060*/  LDL.LU R80, [R1+0x510] ;  /* 0x0005100001507983 */ /* 0x000f280000300800 */
[----:B------:R-:W4:Y:S04]  /*68070*/  LDL.LU R81, [R1+0x4d4] ;  /* 0x0004d40001517983 */ /* 0x000f280000300800 */
[----:B------:R0:W-:Y:S04]  /*68080*/  STS.U8 [R4+UR6+0xe100], R83 ;  /* 0x00e1005304007988 */ /* 0x0001e80008000006 */
[----:B------:R-:W4:Y:S04]  /*68090*/  LDL.LU R82, [R1+0x4d8] ;  /* 0x0004d80001527983 */ /* 0x000f280000300800 */
        /* <DEDUP_REMOVED lines=10> */
[----:B--2---:R0:W-:Y:S04]  /*68140*/  STS.U8 [R4+UR6+0xd500], R89 ;  /* 0x00d5005904007988 */ /* 0x0041e80008000006 */
[----:B------:R-:W2:Y:S04]  /*68150*/  LDL.LU R88, [R1+0x424] ;  /* 0x0004240001587983 */ /* 0x000ea80000300800 */
[----:B0-----:R-:W2:Y:S04]  /*68160*/  LDL.LU R89, [R1+0x3e0] ;  /* 0x0003e00001597983 */ /* 0x001ea80000300800 */
[----:B------:R0:W-:Y:S04]  /*68170*/  STS.U8 [R4+UR6+0x5500], R92 ;  /* 0x0055005c04007988 */ /* 0x0001e80008000006 */
[----:B------:R1:W-:Y:S04]  /*68180*/  STS.U8 [R4+UR6+0xd100], R93 ;  /* 0x00d1005d04007988 */ /* 0x0003e80008000006 */
[----:B------:R1:W-:Y:S04]  /*68190*/  STS.U8 [R4+UR6+0x5100], R5 ;  /* 0x0051000504007988 */ /* 0x0003e80008000006 */
[----:B0-----:R-:W2:Y:S04]  /*681a0*/  LDL.LU R92, [R1+0x3e4] ;  /* 0x0003e400015c7983 */ /* 0x001ea80000300800 */
[----:B-1----:R-:W2:Y:S04]  /*681b0*/  LDL.LU R93, [R1+0x3a8] ;  /* 0x0003a800015d7983 */ /* 0x002ea80000300800 */
[----:B------:R-:W2:Y:S04]  /*681c0*/  LDL.LU R5, [R1+0x3ac] ;  /* 0x0003ac0001057983 */ /* 0x000ea80000300800 */
[----:B---3--:R0:W-:Y:S04]  /*681d0*/  STS.U8 [R4+UR6+0x18d00], R79 ;  /* 0x018d004f04007988 */ /* 0x0081e80008000006 */
[----:B----4-:R1:W-:Y:S04]  /*681e0*/  STS.U8 [R4+UR6+0x10d00], R80 ;  /* 0x010d005004007988 */ /* 0x0103e80008000006 */
[----:B------:R3:W-:Y:S04]  /*681f0*/  STS.U8 [R4+UR6+0x19100], R81 ;  /* 0x0191005104007988 */ /* 0x0007e80008000006 */
[----:B------:R4:W-:Y:S04]  /*68200*/  STS.U8 [R4+UR6+0x11100], R82 ;  /* 0x0111005204007988 */ /* 0x0009e80008000006 */
[----:B0-----:R-:W2:Y:S04]  /*68210*/  LDL.LU R79, [R1+0x370] ;  /* 0x00037000014f7983 */ /* 0x001ea80000300800 */
[----:B-1----:R-:W2:Y:S04]  /*68220*/  LDL.LU R80, [R1+0x374] ;  /* 0x0003740001507983 */ /* 0x002ea80000300800 */
[----:B---3--:R-:W3:Y:S04]  /*68230*/  LDL.LU R81, [R1+0x330] ;  /* 0x0003300001517983 */ /* 0x008ee80000300800 */
[----:B----4-:R-:W4:Y:S04]  /*68240*/  LDL.LU R82, [R1+0x334] ;  /* 0x0003340001527983 */ /* 0x010f280000300800 */
[----:B------:R0:W-:Y:S04]  /*68250*/  STS.U8 [R4+UR6+0x19500], R83 ;  /* 0x0195005304007988 */ /* 0x0001e80008000006 */
[----:B------:R1:W-:Y:S04]  /*68260*/  STS.U8 [R4+UR6+0x11500], R84 ;  /* 0x0115005404007988 */ /* 0x0003e80008000006 */
[----:B------:R0:W-:Y:S04]  /*68270*/  STS.U8 [R4+UR6+0x19900], R85 ;  /* 0x0199005504007988 */ /* 0x0001e80008000006 */
[----:B------:R0:W-:Y:S04]  /*68280*/  STS.U8 [R4+UR6+0x11900], R86 ;  /* 0x0119005604007988 */ /* 0x0001e80008000006 */
[----:B------:R0:W-:Y:S04]  /*68290*/  STS.U8 [R4+UR6+0x19d00], R87 ;  /* 0x019d005704007988 */ /* 0x0001e80008000006 */
[----:B--2---:R2:W-:Y:S04]  /*682a0*/  STS.U8 [R4+UR6+0x11d00], R88 ;  /* 0x011d005804007988 */ /* 0x0045e80008000006 */
[----:B0-----:R-:W4:Y:S04]  /*682b0*/  LDL.LU R83, [R1+0x2f8] ;  /* 0x0002f80001537983 */ /* 0x001f280000300800 */
[----:B-1----:R-:W4:Y:S04]  /*682c0*/  LDL.LU R84, [R1+0x2fc] ;  /* 0x0002fc0001547983 */ /* 0x002f280000300800 */
[----:B------:R-:W4:Y:S04]  /*682d0*/  LDL.LU R85, [R1+0x2c0] ;  /* 0x0002c00001557983 */ /* 0x000f280000300800 */
[----:B------:R-:W4:Y:S04]  /*682e0*/  LDL.LU R86, [R1+0x2c4] ;  /* 0x0002c40001567983 */ /* 0x000f280000300800 */
[----:B------:R-:W4:Y:S04]  /*682f0*/  LDL.LU R87, [R1+0x288] ;  /* 0x0002880001577983 */ /* 0x000f280000300800 */
[----:B------:R0:W-:Y:S04]  /*68300*/  STS.U8 [R4+UR6+0x1a100], R89 ;  /* 0x01a1005904007988 */ /* 0x0001e80008000006 */
[----:B--2---:R-:W2:Y:S04]  /*68310*/  LDL.LU R88, [R1+0x28c] ;  /* 0x00028c0001587983 */ /* 0x004ea80000300800 */
[----:B0-----:R-:W2:Y:S04]  /*68320*/  LDL.LU R89, [R1+0x250] ;  /* 0x0002500001597983 */ /* 0x001ea80000300800 */
[----:B------:R0:W-:Y:S04]  /*68330*/  STS.U8 [R4+UR6+0x12100], R92 ;  /* 0x0121005c04007988 */ /* 0x0001e80008000006 */
[----:B------:R1:W-:Y:S04]  /*68340*/  STS.U8 [R4+UR6+0x12500], R5 ;  /* 0x0125000504007988 */ /* 0x0003e80008000006 */
[----:B0-----:R-:W2:Y:S04]  /*68350*/  LDL.LU R92, [R1+0x254] ;  /* 0x00025400015c7983 */ /* 0x001ea80000300800 */
[----:B-1----:R-:W2:Y:S04]  /*68360*/  LDL.LU R5, [R1+0x218] ;  /* 0x0002180001057983 */ /* 0x002ea80000300800 */
        /* <DEDUP_REMOVED lines=35> */
[----:B------:R-:W2:Y:S04]  /*685a0*/  LDL.LU R93, [R1+0x20] ;  /* 0x00002000015d7983 */ /* 0x000ea80000300800 */
[----:B------:R0:W-:Y:S04]  /*685b0*/  STS.U8 [R4+UR6+0x1a900], R79 ;  /* 0x01a9004f04007988 */ /* 0x0001e80008000006 */
[----:B------:R1:W-:Y:S04]  /*685c0*/  STS.U8 [R4+UR6+0x12900], R80 ;  /* 0x0129005004007988 */ /* 0x0003e80008000006 */
[----:B---3--:R3:W-:Y:S04]  /*685d0*/  STS.U8 [R4+UR6+0x1ad00], R81 ;  /* 0x01ad005104007988 */ /* 0x0087e80008000006 */
[----:B----4-:R4:W-:Y:S04]  /*685e0*/  STS.U8 [R4+UR6+0x12d00], R82 ;  /* 0x012d005204007988 */ /* 0x0109e80008000006 */
        /* <DEDUP_REMOVED lines=10> */
[----:B0-----:R-:W3:Y:S04]  /*68690*/  LDL.LU R83, [R1+0x3624] ;  /* 0x0036240001537983 */ /* 0x001ee80000300800 */
[----:B-1----:R-:W3:Y:S04]  /*686a0*/  LDL.LU R84, [R1+0x3620] ;  /* 0x0036200001547983 */ /* 0x002ee80000300800 */
[----:B------:R-:W3:Y:S04]  /*686b0*/  LDL.LU R85, [R1+0x361c] ;  /* 0x00361c0001557983 */ /* 0x000ee80000300800 */
[----:B------:R-:W3:Y:S04]  /*686c0*/  LDL.LU R86, [R1+0x3618] ;  /* 0x0036180001567983 */ /* 0x000ee80000300800 */
[----:B------:R-:W3:Y:S04]  /*686d0*/  LDL.LU R87, [R1+0x3614] ;  /* 0x0036140001577983 */ /* 0x000ee80000300800 */
[----:B--2---:R-:W2:Y:S04]  /*686e0*/  LDL.LU R88, [R1+0x3610] ;  /* 0x0036100001587983 */ /* 0x004ea80000300800 */
[----:B------:R0:W-:Y:S04]  /*686f0*/  STS.U8 [R4+UR6+0x1bd00], R89 ;  /* 0x01bd005904007988 */ /* 0x0001e80008000006 */
[----:B0-----:R-:W3:Y:S04]  /*68700*/  LDL.LU R89, [R1+0x360c] ;  /* 0x00360c0001597983 */ /* 0x001ee80000300800 */
[----:B------:R0:W-:Y:S04]  /*68710*/  STS.U8 [R4+UR6+0x13d00], R92 ;  /* 0x013d005c04007988 */ /* 0x0001e80008000006 */
[----:B------:R1:W-:Y:S04]  /*68720*/  STS.U8 [R4+UR6+0x1c100], R5 ;  /* 0x01c1000504007988 */ /* 0x0003e80008000006 */
[----:B0-----:R-:W4:Y:S04]  /*68730*/  LDL.LU R92, [R1+0x3608] ;  /* 0x00360800015c7983 */ /* 0x001f280000300800 */
[----:B-1----:R-:W4:Y:S04]  /*68740*/  LDL.LU R5, [R1+0x3604] ;  /* 0x0036040001057983 */ /* 0x002f280000300800 */
        /* <DEDUP_REMOVED lines=36> */
[----:B------:R-:W-:Y:S04]  /*68990*/  STS.U8 [R4+UR6+0x1ed00], R74 ;  /* 0x01ed004a04007988 */ /* 0x000fe80008000006 */
[----:B------:R-:W-:Y:S04]  /*689a0*/  STS.U8 [R4+UR6+0x16d00], R75 ;  /* 0x016d004b04007988 */ /* 0x000fe80008000006 */
[----:B------:R-:W-:Y:S04]  /*689b0*/  STS.U8 [R4+UR6+0x1f100], R60 ;  /* 0x01f1003c04007988 */ /* 0x000fe80008000006 */
[----:B--2---:R0:W-:Y:S04]  /*689c0*/  STS.U8 [R4+UR6+0x1e900], R88 ;  /* 0x01e9005804007988 */ /* 0x0041e80008000006 */
[----:B0-----:R-:W2:Y:S04]  /*689d0*/  LDL.LU R88, [R1+0x3494] ;  /* 0x0034940001587983 */ /* 0x001ea80000300800 */
[----:B---3--:R0:W-:Y:S04]  /*689e0*/  STS.U8 [R4+UR6+0x16900], R89 ;  /* 0x0169005904007988 */ /* 0x0081e80008000006 */
[----:B0-----:R-:W3:Y:S04]  /*689f0*/  LDL.LU R89, [R1+0x3498] ;  /* 0x0034980001597983 */ /* 0x001ee80000300800 */
[----:B------:R-:W3:Y:S04]  /*68a00*/  LDL.LU R74, [R1+0x3464] ;  /* 0x00346400014a7983 */ /* 0x000ee80000300800 */
[----:B------:R-:W3:Y:S04]  /*68a10*/  LDL.LU R75, [R1+0x3468] ;  /* 0x00346800014b7983 */ /* 0x000ee80000300800 */
[----:B------:R-:W3:Y:S04]  /*68a20*/  LDL.LU R60, [R1+0x3434] ;  /* 0x00343400013c7983 */ /* 0x000ee80000300800 */
[----:B----4-:R0:W-:Y:S02]  /*68a30*/  STS.U8 [R4+UR6+0x16500], R5 ;  /* 0x0165000504007988 */ /* 0x0101e40008000006 */
[----:B0-----:R-:W0:Y:S02]  /*68a40*/  S2R R5, SR_TID.X ;  /* 0x0000000000057919 */ /* 0x001e240000002100 */
[----:B------:R1:W-:Y:S04]  /*68a50*/  STS.U8 [R4+UR6+0x17d00], R12 ;  /* 0x017d000c04007988 */ /* 0x0003e80008000006 */
[----:B------:R-:W-:Y:S04]  /*68a60*/  STS.U8 [R4+UR6+0x17100], R61 ;  /* 0x0171003d04007988 */ /* 0x000fe80008000006 */
[----:B------:R-:W-:Y:S04]  /*68a70*/  STS.U8 [R4+UR6+0x1f500], R21 ;  /* 0x01f5001504007988 */ /* 0x000fe80008000006 */
[----:B------:R-:W-:Y:S04]  /*68a80*/  STS.U8 [R4+UR6+0x17500], R22 ;  /* 0x0175001604007988 */ /* 0x000fe80008000006 */
[----:B------:R-:W-:Y:S04]  /*68a90*/  STS.U8 [R4+UR6+0x1f900], R15 ;  /* 0x01f9000f04007988 */ /* 0x000fe80008000006 */
[----:B------:R-:W-:Y:S04]  /*68aa0*/  STS.U8 [R4+UR6+0x17900], R16 ;  /* 0x0179001004007988 */ /* 0x000fe80008000006 */
[----:B------:R4:W-:Y:S04]  /*68ab0*/  STS.U8 [R4+UR6+0x1fd00], R6 ;  /* 0x01fd000604007988 */ /* 0x0009e80008000006 */
[----:B-1----:R-:W3:Y:S04]  /*68ac0*/  LDL.LU R12, [R1+0xd08] ;  /* 0x000d0800010c7983 */ /* 0x002ee80000300800 */
[----:B----4-:R-:W4:Y:S04]  /*68ad0*/  LDL.LU R4, [R1+0xd04] ;  /* 0x000d040001047983 */ /* 0x010f280000300800 */
[----:B------:R-:W4:Y:S04]  /*68ae0*/  LDL.LU R6, [R1+0xd50] ;  /* 0x000d500001067983 */ /* 0x000f280000300800 */
[----:B------:R-:W4:Y:S04]  /*68af0*/  LDL.LU R16, [R1+0xd4c] ;  /* 0x000d4c0001107983 */ /* 0x000f280000300800 */
[----:B------:R-:W4:Y:S04]  /*68b00*/  LDL.LU R15, [R1+0x2d8c] ;  /* 0x002d8c00010f7983 */ /* 0x000f280000300800 */
[----:B------:R-:W4:Y:S04]  /*68b10*/  LDL.LU R22, [R1+0x2d88] ;  /* 0x002d880001167983 */ /* 0x000f280000300800 */
[----:B------:R-:W4:Y:S04]  /*68b20*/  LDL.LU R21, [R1+0x3378] ;  /* 0x0033780001157983 */ /* 0x000f280000300800 */
[----:B------:R-:W4:Y:S01]  /*68b30*/  LDL.LU R61, [R1+0x3374] ;  /* 0x00337400013d7983 */ /* 0x000f220000300800 */
        /* <DEDUP_REMOVED lines=20> */
[----:B--2---:R-:W-:Y:S04]  /*68c80*/  STS.U8 [R5+UR6+0x9d80], R88 ;  /* 0x009d805805007988 */ /* 0x004fe80008000006 */
[----:B---3--:R-:W-:Y:S04]  /*68c90*/  STS.U8 [R5+UR6+0x1d80], R89 ;  /* 0x001d805905007988 */ /* 0x008fe80008000006 */
[----:B------:R0:W-:Y:S04]  /*68ca0*/  STS.U8 [R5+UR6+0xa580], R60 ;  /* 0x00a5803c05007988 */ /* 0x0001e80008000006 */
[----:B------:R1:W-:Y:S04]  /*68cb0*/  STS.U8 [R5+UR6+0x2180], R75 ;  /* 0x0021804b05007988 */ /* 0x0003e80008000006 */
[----:B------:R2:W-:Y:S04]  /*68cc0*/  STS.U8 [R5+UR6+0xa180], R74 ;  /* 0x00a1804a05007988 */ /* 0x0005e80008000006 */
[----:B0-----:R-:W3:Y:S04]  /*68cd0*/  LDL.LU R60, [R1+0x33a8] ;  /* 0x0033a800013c7983 */ /* 0x001ee80000300800 */
[----:B-1----:R-:W3:Y:S04]  /*68ce0*/  LDL.LU R75, [R1+0x33a4] ;  /* 0x0033a400014b7983 */ /* 0x002ee80000300800 */
[----:B--2---:R-:W2:Y:S04]  /*68cf0*/  LDL.LU R74, [R1+0x33d8] ;  /* 0x0033d800014a7983 */ /* 0x004ea80000300800 */
        /* <DEDUP_REMOVED lines=20> */
[----:B------:R0:W-:Y:S04]  /*68e40*/  STS.U8 [R5+UR6+0x4180], R12 ;  /* 0x0041800c05007988 */ /* 0x0001e80008000006 */
        /* <DEDUP_REMOVED lines=10> */
[----:B------:R0:W-:Y:S04]  /*68ef0*/  STS.U8 [R5+UR6+0x3580], R21 ;  /* 0x0035801505007988 */ /* 0x0001e80008000006 */
[----:B------:R-:W4:Y:S04]  /*68f00*/  LDL.LU R22, [R1+0x628] ;  /* 0x0006280001167983 */ /* 0x000f280000300800 */
[----:B------:R1:W-:Y:S04]  /*68f10*/  STS.U8 [R5+UR6+0xb580], R61 ;  /* 0x00b5803d05007988 */ /* 0x0003e80008000006 */
[----:B0-----:R-:W4:Y:S04]  /*68f20*/  LDL.LU R21, [R1+0x5f4] ;  /* 0x0005f40001157983 */ /* 0x001f280000300800 */
[----:B-1----:R-:W4:Y:S04]  /*68f30*/  LDL.LU R61, [R1+0x5f8] ;  /* 0x0005f800013d7983 */ /* 0x002f280000300800 */
[----:B---3--:R0:W-:Y:S04]  /*68f40*/  STS.U8 [R5+UR6+0x3180], R60 ;  /* 0x0031803c05007988 */ /* 0x0081e80008000006 */
[----:B------:R1:W-:Y:S04]  /*68f50*/  STS.U8 [R5+UR6+0xb180], R75 ;  /* 0x00b1804b05007988 */ /* 0x0003e80008000006 */
[----:B--2---:R2:W-:Y:S04]  /*68f60*/  STS.U8 [R5+UR6+0x2d80], R74 ;  /* 0x002d804a05007988 */ /* 0x0045e80008000006 */
[----:B------:R3:W-:Y:S04]  /*68f70*/  STS.U8 [R5+UR6+0xad80], R89 ;  /* 0x00ad805905007988 */ /* 0x0007e80008000006 */
[----:B------:R1:W-:Y:S04]  /*68f80*/  STS.U8 [R5+UR6+0x2980], R88 ;  /* 0x0029805805007988 */ /* 0x0003e80008000006 */
[----:B------:R2:W-:Y:S04]  /*68f90*/  STS.U8 [R5+UR6+0xa980], R13 ;  /* 0x00a9800d05007988 */ /* 0x0005e80008000006 */
[----:B0-----:R-:W4:Y:S04]  /*68fa0*/  LDL.LU R60, [R1+0x5c4] ;  /* 0x0005c400013c7983 */ /* 0x001f280000300800 */
[----:B-1----:R-:W4:Y:S04]  /*68fb0*/  LDL.LU R75, [R1+0x598] ;  /* 0x00059800014b7983 */ /* 0x002f280000300800 */
[----:B--2---:R-:W2:Y:S04]  /*68fc0*/  LDL.LU R74, [R1+0x594] ;  /* 0x00059400014a7983 */ /* 0x004ea80000300800 */
[----:B---3--:R-:W3:Y:S04]  /*68fd0*/  LDL.LU R89, [R1+0x5c8] ;  /* 0x0005c80001597983 */ /* 0x008ee80000300800 */
        /* <DEDUP_REMOVED lines=36> */
[----:B------:R-:W-:Y:S04]  /*69220*/  STS.U8 [R5+UR6+0xed80], R4 ;  /* 0x00ed800405007988 */ /* 0x000fe80008000006 */
[----:B------:R-:W-:Y:S04]  /*69230*/  STS.U8 [R5+UR6+0xcd80], R12 ;  /* 0x00cd800c05007988 */ /* 0x000fe80008000006 */
[----:B----4-:R-:W-:Y:S04]  /*69240*/  STS.U8 [R5+UR6+0xf180], R6 ;  /* 0x00f1800605007988 */ /* 0x010fe80008000006 */
        /* <DEDUP_REMOVED lines=18> */
[----:B------:R1:W-:Y:S04]  /*69370*/  STS.U8 [R5+UR6+0x12580], R2 ;  /* 0x0125800205007988 */ /* 0x0003e80008000006 */
[----:B0-----:R-:W2:Y:S04]  /*69380*/  LDL.LU R93, [R1+0x36c] ;  /* 0x00036c00015d7983 */ /* 0x001ea80000300800 */
[----:B------:R-:W3:Y:S04]  /*69390*/  LDL.LU R4, [R1+0x324] ;  /* 0x0003240001047983 */ /* 0x000ee80000300800 */
[----:B------:R-:W4:Y:S04]  /*693a0*/  LDL.LU R3, [R1+0x32c] ;  /* 0x00032c0001037983 */ /* 0x000f280000300800 */
[----:B-1----:R-:W4:Y:S04]  /*693b0*/  LDL.LU R2, [R1+0x2ec] ;  /* 0x0002ec0001027983 */ /* 0x002f280000300800 */
        /* <DEDUP_REMOVED lines=33> */
[----:B0-----:R-:W4:Y:S04]  /*695d0*/  LDL.LU R8, [R1+0x54] ;  /* 0x0000540001087983 */ /* 0x001f280000300800 */
[----:B-1----:R-:W4:Y:S04]  /*695e0*/  LDL.LU R9, [R1+0x18] ;  /* 0x0000180001097983 */ /* 0x002f280000300800 */
[----:B------:R-:W4:Y:S04]  /*695f0*/  LDL.LU R11, [R1+0x1c] ;  /* 0x00001c00010b7983 */ /* 0x000f280000300800 */
[----:B--2---:R0:W-:Y:S04]  /*69600*/  STS.U8 [R5+UR6+0x12980], R93 ;  /* 0x0129805d05007988 */ /* 0x0041e80008000006 */
[----:B---3--:R-:W-:Y:S04]  /*69610*/  STS.U8 [R5+UR6+0x1ad80], R4 ;  /* 0x01ad800405007988 */ /* 0x008fe80008000006 */
[----:B----4-:R-:W-:Y:S04]  /*69620*/  STS.U8 [R5+UR6+0x12d80], R3 ;  /* 0x012d800305007988 */ /* 0x010fe80008000006 */
[----:B------:R-:W-:Y:S04]  /*69630*/  STS.U8 [R5+UR6+0x1b180], R2 ;  /* 0x01b1800205007988 */ /* 0x000fe80008000006 */
[----:B------:R-:W-:Y:S04]  /*69640*/  STS.U8 [R5+UR6+0x13180], R12 ;  /* 0x0131800c05007988 */ /* 0x000fe80008000006 */
[----:B------:R1:W-:Y:S04]  /*69650*/  STS.U8 [R5+UR6+0x13980], R22 ;  /* 0x0139801605007988 */ /* 0x0003e80008000006 */
[----:B0-----:R-:W2:Y:S04]  /*69660*/  LDL.LU R93, [R1+0x3600] ;  /* 0x00360000015d7983 */ /* 0x001ea80000300800 */
[----:B------:R0:W-:Y:S04]  /*69670*/  STS.U8 [R5+UR6+0x1bd80], R21 ;  /* 0x01bd801505007988 */ /* 0x0001e80008000006 */
[----:B------:R3:W-:Y:S04]  /*69680*/  STS.U8 [R5+UR6+0x13d80], R61 ;  /* 0x013d803d05007988 */ /* 0x0007e80008000006 */
[----:B------:R4:W-:Y:S04]  /*69690*/  STS.U8 [R5+UR6+0x1c180], R60 ;  /* 0x01c1803c05007988 */ /* 0x0009e80008000006 */
[----:B------:R0:W-:Y:S04]  /*696a0*/  STS.U8 [R5+UR6+0x14180], R75 ;  /* 0x0141804b05007988 */ /* 0x0001e80008000006 */
[----:B------:R3:W-:Y:S04]  /*696b0*/  STS.U8 [R5+UR6+0x1c580], R74 ;  /* 0x01c5804a05007988 */ /* 0x0007e80008000006 */
[----:B-1----:R-:W2:Y:S04]  /*696c0*/  LDL.LU R22, [R1+0x3430] ;  /* 0x0034300001167983 */ /* 0x002ea80000300800 */
[----:B0-----:R-:W2:Y:S04]  /*696d0*/  LDL.LU R21, [R1+0x342c] ;  /* 0x00342c0001157983 */ /* 0x001ea80000300800 */
[----:B---3--:R-:W3:Y:S04]  /*696e0*/  LDL.LU R61, [R1+0x3460] ;  /* 0x00346000013d7983 */ /* 0x008ee80000300800 */
[----:B----4-:R-:W4:Y:S04]  /*696f0*/  LDL.LU R60, [R1+0x345c] ;  /* 0x00345c00013c7983 */ /* 0x010f280000300800 */
        /* <DEDUP_REMOVED lines=30> */
[----:B0-----:R-:W2:Y:S04]  /*698e0*/  LDL.LU R90, [R1+0x35e0] ;  /* 0x0035e000015a7983 */ /* 0x001ea80000300800 */
[----:B-1----:R-:W2:Y:S04]  /*698f0*/  LDL.LU R91, [R1+0x35dc] ;  /* 0x0035dc00015b7983 */ /* 0x002ea80000300800 */
[----:B------:R-:W2:Y:S04]  /*69900*/  LDL.LU R8, [R1+0xc8c] ;  /* 0x000c8c0001087983 */ /* 0x000ea80000300800 */
[----:B------:R-:W2:Y:S01]  /*69910*/  LDL.LU R11, [R1+0xc88] ;  /* 0x000c8800010b7983 */ /* 0x000ea20000300800 */
[----:B------:R-:W0:Y:S03]  /*69920*/  S2R R2, SR_TID.X ;  /* 0x0000000000027919 */ /* 0x000e260000002100 */
[----:B------:R-:W-:Y:S04]  /*69930*/  STS.U8 [R5+UR6+0x1b580], R6 ;  /* 0x01b5800605007988 */ /* 0x000fe80008000006 */
[----:B------:R-:W-:Y:S04]  /*69940*/  STS.U8 [R5+UR6+0x13580], R16 ;  /* 0x0135801005007988 */ /* 0x000fe80008000006 */
[----:B------:R-:W-:Y:S04]  /*69950*/  STS.U8 [R5+UR6+0x1b980], R15 ;  /* 0x01b9800f05007988 */ /* 0x000fe80008000006 */
        /* <DEDUP_REMOVED lines=13> */
[----:B-1----:R-:W4:Y:S01]  /*69a30*/  LDL.LU R9, [R1+0xcd0] ;  /* 0x000cd00001097983 */ /* 0x002f220000300800 */
[----:B0-----:R-:W-:-:S04]  /*69a40*/  LOP3.LUT R2, R2, 0x7f, RZ, 0xc0, !PT ;  /* 0x0000007f02027812 */ /* 0x001fc800078ec0ff */
[----:B------:R-:W-:-:S05]  /*69a50*/  LOP3.LUT R6, R2, 0x40, RZ, 0x3c, !PT ;  /* 0x0000004002067812 */ /* 0x000fca00078e3cff */
[----:B--2---:R0:W-:Y:S04]  /*69a60*/  STS.U8 [R6+UR6+0xca00], R11 ;  /* 0x00ca000b06007988 */ /* 0x0041e80008000006 */
[----:B0-----:R-:W2:Y:S04]  /*69a70*/  LDL.LU R11, [R1+0xccc] ;  /* 0x000ccc00010b7983 */ /* 0x001ea80000300800 */
[----:B------:R-:W2:Y:S04]  /*69a80*/  LDL.LU R72, [R1+0xd00] ;  /* 0x000d000001487983 */ /* 0x000ea80000300800 */
[----:B------:R-:W2:Y:S04]  /*69a90*/  LDL.LU R73, [R1+0xcfc] ;  /* 0x000cfc0001497983 */ /* 0x000ea80000300800 */
[----:B------:R-:W2:Y:S04]  /*69aa0*/  LDL.LU R86, [R1+0xd48] ;  /* 0x000d480001567983 */ /* 0x000ea80000300800 */
[----:B------:R-:W2:Y:S04]  /*69ab0*/  LDL.LU R87, [R1+0xd44] ;  /* 0x000d440001577983 */ /* 0x000ea80000300800 */
[----:B------:R-:W2:Y:S04]  /*69ac0*/  LDL.LU R12, [R1+0xd84] ;  /* 0x000d8400010c7983 */ /* 0x000ea80000300800 */
[----:B------:R-:W2:Y:S04]  /*69ad0*/  LDL.LU R16, [R1+0xd80] ;  /* 0x000d800001107983 */ /* 0x000ea80000300800 */
[----:B------:R0:W-:Y:S04]  /*69ae0*/  STS.U8 [R6+UR6+0x2600], R22 ;  /* 0x0026001606007988 */ /* 0x0001e80008000006 */
[----:B------:R-:W2:Y:S04]  /*69af0*/  LDL.LU R15, [R1+0x3370] ;  /* 0x00337000010f7983 */ /* 0x000ea80000300800 */
[----:B------:R1:W-:Y:S04]  /*69b00*/  STS.U8 [R6+UR6+0xa600], R21 ;  /* 0x00a6001506007988 */ /* 0x0003e80008000006 */
        /* <DEDUP_REMOVED lines=59> */
[----:B---3--:R3:W-:Y:S04]  /*69ec0*/  STS.U8 [R6+UR6+0xb200], R61 ;  /* 0x00b2003d06007988 */ /* 0x0087e80008000006 */
[----:B----4-:R4:W-:Y:S04]  /*69ed0*/  STS.U8 [R6+UR6+0x2e00], R60 ;  /* 0x002e003c06007988 */ /* 0x0109e80008000006 */
[----:B------:R3:W-:Y:S04]  /*69ee0*/  STS.U8 [R6+UR6+0xae00], R75 ;  /* 0x00ae004b06007988 */ /* 0x0007e80008000006 */
[----:B0-----:R-:W2:Y:S04]  /*69ef0*/  LDL.LU R15, [R1+0x5ec] ;  /* 0x0005ec00010f7983 */ /* 0x001ea80000300800 */
[----:B-1----:R-:W2:Y:S04]  /*69f00*/  LDL.LU R22, [R1+0x5c0] ;  /* 0x0005c00001167983 */ /* 0x002ea80000300800 */
[----:B------:R-:W2:Y:S04]  /*69f10*/  LDL.LU R21, [R1+0x5bc] ;  /* 0x0005bc0001157983 */ /* 0x000ea80000300800 */
[----:B---3--:R-:W3:Y:S04]  /*69f20*/  LDL.LU R61, [R1+0x590] ;  /* 0x00059000013d7983 */ /* 0x008ee80000300800 */
[----:B----4-:R-:W4:Y:S04]  /*69f30*/  LDL.LU R60, [R1+0x58c] ;  /* 0x00058c00013c7983 */ /* 0x010f280000300800 */
        /* <DEDUP_REMOVED lines=36> */
[----:B0-----:R-:W2:Y:S04]  /*6a180*/  LDL.LU R11, [R1+0x368] ;  /* 0x00036800010b7983 */ /* 0x001ea80000300800 */
        /* <DEDUP_REMOVED lines=62> */
[----:B------:R1:W-:Y:S04]  /*6a570*/  STS.U8 [R6+UR6+0x13e00], R21 ;  /* 0x013e001506007988 */ /* 0x0003e80008000006 */
[----:B---3--:R3:W-:Y:S04]  /*6a580*/  STS.U8 [R6+UR6+0x1be00], R61 ;  /* 0x01be003d06007988 */ /* 0x0087e80008000006 */
[----:B----4-:R4:W-:Y:S04]  /*6a590*/  STS.U8 [R6+UR6+0x14200], R60 ;  /* 0x0142003c06007988 */ /* 0x0109e80008000006 */
[----:B------:R3:W-:Y:S04]  /*6a5a0*/  STS.U8 [R6+UR6+0x1c200], R75 ;  /* 0x01c2004b06007988 */ /* 0x0007e80008000006 */
[----:B0-----:R-:W2:Y:S04]  /*6a5b0*/  LDL.LU R22, [R1+0x3428] ;  /* 0x0034280001167983 */ /* 0x001ea80000300800 */
[----:B-1----:R-:W2:Y:S04]  /*6a5c0*/  LDL.LU R21, [R1+0x3424] ;  /* 0x0034240001157983 */ /* 0x002ea80000300800 */
[----:B---3--:R-:W3:Y:S04]  /*6a5d0*/  LDL.LU R61, [R1+0x3458] ;  /* 0x00345800013d7983 */ /* 0x008ee80000300800 */
[----:B----4-:R-:W4:Y:S04]  /*6a5e0*/  LDL.LU R60, [R1+0x3454] ;  /* 0x00345400013c7983 */ /* 0x010f280000300800 */
[----:B------:R-:W3:Y:S04]  /*6a5f0*/  LDL.LU R75, [R1+0x3488] ;  /* 0x00348800014b7983 */ /* 0x000ee80000300800 */
        /* <DEDUP_REMOVED lines=42> */
[----:B------:R1:W-:Y:S04]  /*6a8a0*/  STS.U8 [R6+UR6+0x13600], R12 ;  /* 0x0136000c06007988 */ /* 0x0003e80008000006 */
[----:B0-----:R-:W2:Y:S04]  /*6a8b0*/  LDL.LU R26, [R1+0xcc4] ;  /* 0x000cc400011a7983 */ /* 0x001ea80000300800 */
[----:B-1----:R-:W2:Y:S01]  /*6a8c0*/  LDL.LU R72, [R1+0xcf8] ;  /* 0x000cf80001487983 */ /* 0x002ea20000300800 */
[----:B------:R-:W-:-:S03]  /*6a8d0*/  LOP3.LUT R7, R2, 0x50, RZ, 0x3c, !PT ;  /* 0x0000005002077812 */ /* 0x000fc600078e3cff */
[----:B------:R-:W2:Y:S04]  /*6a8e0*/  LDL.LU R73, [R1+0xcf4] ;  /* 0x000cf40001497983 */ /* 0x000ea80000300800 */
[----:B------:R-:W2:Y:S04]  /*6a8f0*/  LDL.LU R86, [R1+0xd30] ;  /* 0x000d300001567983 */ /* 0x000ea80000300800 */
[----:B------:R-:W2:Y:S04]  /*6a900*/  LDL.LU R87, [R1+0xd2c] ;  /* 0x000d2c0001577983 */ /* 0x000ea80000300800 */
[----:B------:R0:W-:Y:S04]  /*6a910*/  STS.U8 [R6+UR6+0x1b600], R16 ;  /* 0x01b6001006007988 */ /* 0x0001e80008000006 */
[----:B------:R-:W2:Y:S04]  /*6a920*/  LDL.LU R12, [R1+0xd78] ;  /* 0x000d7800010c7983 */ /* 0x000ea80000300800 */
        /* <DEDUP_REMOVED lines=13> */
[----:B0-----:R-:W2:Y:S04]  /*6aa00*/  LDL.LU R16, [R1+0xd74] ;  /* 0x000d740001107983 */ /* 0x001ea80000300800 */
[----:B------:R0:W-:Y:S04]  /*6aa10*/  STS.U8 [R7+UR6+0x2680], R22 ;  /* 0x0026801607007988 */ /* 0x0001e80008000006 */
[----:B-1----:R-:W2:Y:S04]  /*6aa20*/  LDL.LU R15, [R1+0x3368] ;  /* 0x00336800010f7983 */ /* 0x002ea80000300800 */
        /* <DEDUP_REMOVED lines=59> */
[----:B0-----:R-:W2:Y:S04]  /*6ade0*/  LDL.LU R16, [R1+0x5e8] ;  /* 0x0005e80001107983 */ /* 0x001ea80000300800 */
[----:B------:R0:W-:Y:S04]  /*6adf0*/  STS.U8 [R7+UR6+0xb680], R22 ;  /* 0x00b6801607007988 */ /* 0x0001e80008000006 */
[----:B-1----:R-:W2:Y:S04]  /*6ae00*/  LDL.LU R15, [R1+0x5e4] ;  /* 0x0005e400010f7983 */ /* 0x002ea80000300800 */
[----:B------:R1:W-:Y:S04]  /*6ae10*/  STS.U8 [R7+UR6+0x3280], R21 ;  /* 0x0032801507007988 */ /* 0x0003e80008000006 */
[----:B---3--:R3:W-:Y:S04]  /*6ae20*/  STS.U8 [R7+UR6+0xb280], R61 ;  /* 0x00b2803d07007988 */ /* 0x0087e80008000006 */
[----:B----4-:R4:W-:Y:S04]  /*6ae30*/  STS.U8 [R7+UR6+0x2e80], R60 ;  /* 0x002e803c07007988 */ /* 0x0109e80008000006 */
[----:B------:R3:W-:Y:S04]  /*6ae40*/  STS.U8 [R7+UR6+0xae80], R75 ;  /* 0x00ae804b07007988 */ /* 0x0007e80008000006 */
[----:B0-----:R-:W2:Y:S04]  /*6ae50*/  LDL.LU R22, [R1+0x5b8] ;  /* 0x0005b80001167983 */ /* 0x001ea80000300800 */
[----:B-1----:R-:W2:Y:S04]  /*6ae60*/  LDL.LU R21, [R1+0x5b4] ;  /* 0x0005b40001157983 */ /* 0x002ea80000300800 */
[----:B---3--:R-:W3:Y:S04]  /*6ae70*/  LDL.LU R61, [R1+0x588] ;  /* 0x00058800013d7983 */ /* 0x008ee80000300800 */
[----:B------:R0:W-:Y:S04]  /*6ae80*/  STS.U8 [R7+UR6+0x2a80], R74 ;  /* 0x002a804a07007988 */ /* 0x0001e80008000006 */
[----:B----4-:R-:W4:Y:S04]  /*6ae90*/  LDL.LU R60, [R1+0x584] ;  /* 0x00058400013c7983 */ /* 0x010f280000300800 */
[----:B------:R-:W4:Y:S04]  /*6aea0*/  LDL.LU R75, [R1+0x558] ;  /* 0x00055800014b7983 */ /* 0x000f280000300800 */
[----:B------:R1:W-:Y:S04]  /*6aeb0*/  STS.U8 [R7+UR6+0xaa80], R89 ;  /* 0x00aa805907007988 */ /* 0x0003e80008000006 */
[----:B------:R0:W-:Y:S04]  /*6aec0*/  STS.U8 [R7+UR6+0xee80], R88 ;  /* 0x00ee805807007988 */ /* 0x0001e80008000006 */
[----:B------:R1:W-:Y:S04]  /*6aed0*/  STS.U8 [R7+UR6+0x6e80], R13 ;  /* 0x006e800d07007988 */ /* 0x0003e80008000006 */
[----:B------:R1:W-:Y:S04]  /*6aee0*/  STS.U8 [R7+UR6+0xea80], R14 ;  /* 0x00ea800e07007988 */ /* 0x0003e80008000006 */
[----:B0-----:R-:W4:Y:S04]  /*6aef0*/  LDL.LU R74, [R1+0x554] ;  /* 0x00055400014a7983 */ /* 0x001f280000300800 */
[----:B-1----:R-:W4:Y:S04]  /*6af00*/  LDL.LU R89, [R1+0x528] ;  /* 0x0005280001597983 */ /* 0x002f280000300800 */
[----:B------:R0:W-:Y:S04]  /*6af10*/  STS.U8 [R7+UR6+0x6a80], R17 ;  /* 0x006a801107007988 */ /* 0x0001e80008000006 */
[----:B------:R-:W4:Y:S04]  /*6af20*/  LDL.LU R88, [R1+0x524] ;  /* 0x0005240001587983 */ /* 0x000f280000300800 */
[----:B------:R-:W4:Y:S04]  /*6af30*/  LDL.LU R13, [R1+0x4f8] ;  /* 0x0004f800010d7983 */ /* 0x000f280000300800 */
[----:B------:R-:W4:Y:S04]  /*6af40*/  LDL.LU R14, [R1+0x4f4] ;  /* 0x0004f400010e7983 */ /* 0x000f280000300800 */
[----:B------:R1:W-:Y:S04]  /*6af50*/  STS.U8 [R7+UR6+0xe680], R18 ;  /* 0x00e6801207007988 */ /* 0x0003e80008000006 */
[----:B------:R0:W-:Y:S04]  /*6af60*/  STS.U8 [R7+UR6+0x6680], R23 ;  /* 0x0066801707007988 */ /* 0x0001e80008000006 */
[----:B------:R1:W-:Y:S04]  /*6af70*/  STS.U8 [R7+UR6+0xe280], R24 ;  /* 0x00e2801807007988 */ /* 0x0003e80008000006 */
[----:B------:R1:W-:Y:S04]  /*6af80*/  STS.U8 [R7+UR6+0x6280], R62 ;  /* 0x0062803e07007988 */ /* 0x0003e80008000006 */
[----:B0-----:R-:W4:Y:S04]  /*6af90*/  LDL.LU R17, [R1+0x4c0] ;  /* 0x0004c00001117983 */ /* 0x001f280000300800 */
[----:B------:R0:W-:Y:S04]  /*6afa0*/  STS.U8 [R7+UR6+0xde80], R63 ;  /* 0x00de803f07007988 */ /* 0x0001e80008000006 */
[----:B------:R0:W-:Y:S04]  /*6afb0*/  STS.U8 [R7+UR6+0x5e80], R76 ;  /* 0x005e804c07007988 */ /* 0x0001e80008000006 */
[----:B-1----:R-:W4:Y:S04]  /*6afc0*/  LDL.LU R18, [R1+0x4bc] ;  /* 0x0004bc0001127983 */ /* 0x002f280000300800 */
[----:B------:R-:W4:Y:S04]  /*6afd0*/  LDL.LU R23, [R1+0x488] ;  /* 0x0004880001177983 */ /* 0x000f280000300800 */
[----:B------:R-:W4:Y:S04]  /*6afe0*/  LDL.LU R24, [R1+0x484] ;  /* 0x0004840001187983 */ /* 0x000f280000300800 */
[----:B------:R-:W4:Y:S04]  /*6aff0*/  LDL.LU R62, [R1+0x44c] ;  /* 0x00044c00013e7983 */ /* 0x000f280000300800 */
[----:B------:R1:W-:Y:S04]  /*6b000*/  STS.U8 [R7+UR6+0xda80], R77 ;  /* 0x00da804d07007988 */ /* 0x0003e80008000006 */
[----:B0-----:R-:W4:Y:S04]  /*6b010*/  LDL.LU R63, [R1+0x444] ;  /* 0x00044400013f7983 */ /* 0x001f280000300800 */
[----:B------:R-:W4:Y:S04]  /*6b020*/  LDL.LU R76, [R1+0x404] ;  /* 0x00040400014c7983 */ /* 0x000f280000300800 */
[----:B------:R0:W-:Y:S04]  /*6b030*/  STS.U8 [R7+UR6+0x5a80], R90 ;  /* 0x005a805a07007988 */ /* 0x0001e80008000006 */
[----:B------:R0:W-:Y:S04]  /*6b040*/  STS.U8 [R7+UR6+0xd680], R91 ;  /* 0x00d6805b07007988 */ /* 0x0001e80008000006 */
[----:B------:R0:W-:Y:S04]  /*6b050*/  STS.U8 [R7+UR6+0x5680], R8 ;  /* 0x0056800807007988 */ /* 0x0001e80008000006 */
[----:B-1----:R-:W4:Y:S04]  /*6b060*/  LDL.LU R77, [R1+0x400] ;  /* 0x00040000014d7983 */ /* 0x002f280000300800 */
[----:B------:R1:W-:Y:S04]  /*6b070*/  STS.U8 [R7+UR6+0xd280], R9 ;  /* 0x00d2800907007988 */ /* 0x0003e80008000006 */
[----:B0-----:R-:W4:Y:S04]  /*6b080*/  LDL.LU R90, [R1+0x3cc] ;  /* 0x0003cc00015a7983 */ /* 0x001f280000300800 */
[----:B------:R-:W4:Y:S04]  /*6b090*/  LDL.LU R91, [R1+0x3c8] ;  /* 0x0003c800015b7983 */ /* 0x000f280000300800 */
[----:B------:R-:W4:Y:S04]  /*6b0a0*/  LDL.LU R8, [R1+0x398] ;  /* 0x0003980001087983 */ /* 0x000f280000300800 */
[----:B-1----:R-:W4:Y:S04]  /*6b0b0*/  LDL.LU R9, [R1+0x38c] ;  /* 0x00038c0001097983 */ /* 0x002f280000300800 */
        /* <DEDUP_REMOVED lines=66> */
[----:B0-----:R-:W2:Y:S04]  /*6b4e0*/  LDL.LU R15, [R1+0x3420] ;  /* 0x00342000010f7983 */ /* 0x001ea80000300800 */
[----:B------:R0:W-:Y:S04]  /*6b4f0*/  STS.U8 [R7+UR6+0x13e80], R21 ;  /* 0x013e801507007988 */ /* 0x0001e80008000006 */
[----:B---3--:R3:W-:Y:S04]  /*6b500*/  STS.U8 [R7+UR6+0x1be80], R61 ;  /* 0x01be803d07007988 */ /* 0x0087e80008000006 */
[----:B----4-:R4:W-:Y:S04]  /*6b510*/  STS.U8 [R7+UR6+0x14280], R60 ;  /* 0x0142803c07007988 */ /* 0x0109e80008000006 */
[----:B------:R3:W-:Y:S04]  /*6b520*/  STS.U8 [R7+UR6+0x1c280], R75 ;  /* 0x01c2804b07007988 */ /* 0x0007e80008000006 */
[----:B-1----:R-:W2:Y:S04]  /*6b530*/  LDL.LU R22, [R1+0x341c] ;  /* 0x00341c0001167983 */ /* 0x002ea80000300800 */
[----:B0-----:R-:W2:Y:S04]  /*6b540*/  LDL.LU R21, [R1+0x3450] ;  /* 0x0034500001157983 */ /* 0x001ea80000300800 */
        /* <DEDUP_REMOVED lines=32> */
[----:B0-----:R-:W4:Y:S04]  /*6b750*/  LDL.LU R90, [R1+0x35cc] ;  /* 0x0035cc00015a7983 */ /* 0x001f280000300800 */
        /* <DEDUP_REMOVED lines=202> */
[----:B0-----:R-:W2:Y:S04]  /*6c400*/  LDL.LU R11, [R1] ;  /* 0x00000000010b7983 */ /* 0x001ea80000300800 */
        /* <DEDUP_REMOVED lines=11> */
[----:B---3--:R3:W-:Y:S04]  /*6c4c0*/  STS.U8 [R8+UR6+0x14300], R61 ;  /* 0x0143003d08007988 */ /* 0x0087e80008000006 */
[----:B----4-:R-:W-:Y:S04]  /*6c4d0*/  STS.U8 [R8+UR6+0x1c300], R60 ;  /* 0x01c3003c08007988 */ /* 0x010fe80008000006 */
[----:B------:R-:W-:Y:S04]  /*6c4e0*/  STS.U8 [R8+UR6+0x14700], R75 ;  /* 0x0147004b08007988 */ /* 0x000fe80008000006 */
[----:B0-----:R-:W4:Y:S04]  /*6c4f0*/  LDL.LU R22, [R1+0x3418] ;  /* 0x0034180001167983 */ /* 0x001f280000300800 */
[----:B-1----:R-:W4:Y:S04]  /*6c500*/  LDL.LU R21, [R1+0x3414] ;  /* 0x0034140001157983 */ /* 0x002f280000300800 */
[----:B---3--:R-:W3:Y:S04]  /*6c510*/  LDL.LU R61, [R1+0x3448] ;  /* 0x00344800013d7983 */ /* 0x008ee80000300800 */
        /* <DEDUP_REMOVED lines=10> */
[----:B0-----:R-:W3:Y:S04]  /*6c5c0*/  LDL.LU R77, [R1+0x3444] ;  /* 0x00344400014d7983 */ /* 0x001ee80000300800 */
[----:B------:R-:W-:Y:S04]  /*6c5d0*/  STS.U8 [R8+UR6+0x15b00], R62 ;  /* 0x015b003e08007988 */ /* 0x000fe80008000006 */
[----:B------:R-:W-:Y:S04]  /*6c5e0*/  STS.U8 [R8+UR6+0x1db00], R63 ;  /* 0x01db003f08007988 */ /* 0x000fe80008000006 */
[----:B------:R-:W-:Y:S04]  /*6c5f0*/  STS.U8 [R8+UR6+0x15f00], R76 ;  /* 0x015f004c08007988 */ /* 0x000fe80008000006 */
[----:B------:R-:W-:Y:S04]  /*6c600*/  STS.U8 [R8+UR6+0x16300], R90 ;  /* 0x0163005a08007988 */ /* 0x000fe80008000006 */
[----:B------:R-:W-:Y:S04]  /*6c610*/  STS.U8 [R8+UR6+0x1e300], R91 ;  /* 0x01e3005b08007988 */ /* 0x000fe80008000006 */
        /* <DEDUP_REMOVED lines=19> */
[----:B------:R-:W-:Y:S04]  /*6c750*/  STS.U8 [R8+UR6+0x16b00], R81 ;  /* 0x016b005108007988 */ /* 0x000fe80008000006 */
[----:B------:R-:W-:Y:S04]  /*6c760*/  STS.U8 [R8+UR6+0x1eb00], R80 ;  /* 0x01eb005008007988 */ /* 0x000fe80008000006 */
[----:B------:R-:W-:Y:S04]  /*6c770*/  STS.U8 [R8+UR6+0x16f00], R67 ;  /* 0x016f004308007988 */ /* 0x000fe80008000006 */
[----:B------:R-:W-:Y:S04]  /*6c780*/  STS.U8 [R8+UR6+0x1ef00], R66 ;  /* 0x01ef004208007988 */ /* 0x000fe80008000006 */
[----:B------:R-:W-:Y:S04]  /*6c790*/  STS.U8 [R8+UR6+0x17300], R51 ;  /* 0x0173003308007988 */ /* 0x000fe80008000006 */
[----:B------:R-:W-:Y:S01]  /*6c7a0*/  STS.U8 [R8+UR6+0x1f300], R50 ;  /* 0x01f3003208007988 */ /* 0x000fe20008000006 */
[----:B0-----:R-:W-:-:S03]  /*6c7b0*/  LOP3.LUT R9, R2, 0x70, RZ, 0x3c, !PT ;  /* 0x0000007002097812 */ /* 0x001fc600078e3cff */
[----:B------:R-:W-:Y:S04]  /*6c7c0*/  STS.U8 [R8+UR6+0x17700], R49 ;  /* 0x0177003108007988 */ /* 0x000fe80008000006 */
[----:B------:R-:W-:Y:S04]  /*6c7d0*/  STS.U8 [R8+UR6+0x1f700], R48 ;  /* 0x01f7003008007988 */ /* 0x000fe80008000006 */
[----:B------:R-:W-:Y:S04]  /*6c7e0*/  STS.U8 [R8+UR6+0x17b00], R55 ;  /* 0x017b003708007988 */ /* 0x000fe80008000006 */
[----:B------:R-:W-:Y:S04]  /*6c7f0*/  STS.U8 [R8+UR6+0x1fb00], R54 ;  /* 0x01fb003608007988 */ /* 0x000fe80008000006 */
[----:B------:R-:W-:Y:S04]  /*6c800*/  STS.U8 [R8+UR6+0x17f00], R27 ;  /* 0x017f001b08007988 */ /* 0x000fe80008000006 */
[----:B------:R-:W-:Y:S04]  /*6c810*/  STS.U8 [R8+UR6+0x1ff00], R10 ;  /* 0x01ff000a08007988 */ /* 0x000fe80008000006 */
[----:B----4-:R-:W-:Y:S04]  /*6c820*/  STS.U8 [R9+UR6+0x2780], R22 ;  /* 0x0027801609007988 */ /* 0x010fe80008000006 */
[----:B------:R-:W-:Y:S04]  /*6c830*/  STS.U8 [R9+UR6+0xa780], R21 ;  /* 0x00a7801509007988 */ /* 0x000fe80008000006 */
[----:B---3--:R-:W-:Y:S04]  /*6c840*/  STS.U8 [R9+UR6+0x2380], R61 ;  /* 0x0023803d09007988 */ /* 0x008fe80008000006 */
[----:B------:R0:W-:Y:S04]  /*6c850*/  STS.U8 [R9+UR6+0xa380], R77 ;  /* 0x00a3804d09007988 */ /* 0x0001e80008000006 */
[----:B0-----:R-:W3:Y:S04]  /*6c860*/  LDL.LU R77, [R1+0xc6c] ;  /* 0x000c6c00014d7983 */ /* 0x001ee80000300800 */
[----:B--2---:R0:W-:Y:S04]  /*6c870*/  STS.U8 [R9+UR6+0x1f80], R11 ;  /* 0x001f800b09007988 */ /* 0x0041e80008000006 */
[----:B0-----:R-:W2:Y:S04]  /*6c880*/  LDL.LU R11, [R1+0xca4] ;  /* 0x000ca400010b7983 */ /* 0x001ea80000300800 */
        /* <DEDUP_REMOVED lines=44> */
[----:B0-----:R-:W3:Y:S04]  /*6cb50*/  LDL.LU R77, [R1+0xa74] ;  /* 0x000a7400014d7983 */ /* 0x001ee80000300800 */
[----:B--2---:R0:W-:Y:S04]  /*6cb60*/  STS.U8 [R9+UR6+0x4780], R11 ;  /* 0x0047800b09007988 */ /* 0x0041e80008000006 */
[----:B0-----:R-:W2:Y:S04]  /*6cb70*/  LDL.LU R11, [R1+0xa84] ;  /* 0x000a8400010b7983 */ /* 0x001ea80000300800 */
[----:B----4-:R0:W-:Y:S04]  /*6cb80*/  STS.U8 [R9+UR6+0x2f80], R90 ;  /* 0x002f805a09007988 */ /* 0x0101e80008000006 */
        /* <DEDUP_REMOVED lines=38> */
[----:B---3--:R0:W-:Y:S04]  /*6cdf0*/  STS.U8 [R9+UR6+0xd780], R77 ;  /* 0x00d7804d09007988 */ /* 0x0081e80008000006 */
[----:B0-----:R-:W3:Y:S04]  /*6ce00*/  LDL.LU R77, [R1+0x574] ;  /* 0x00057400014d7983 */ /* 0x001ee80000300800 */
        /* <DEDUP_REMOVED lines=16> */
[----:B----4-:R0:W-:Y:S04]  /*6cf10*/  STS.U8 [R9+UR6+0xd380], R90 ;  /* 0x00d3805a09007988 */ /* 0x0101e80008000006 */
[----:B------:R-:W4:Y:S04]  /*6cf20*/  LDL.LU R76, [R1+0x3c0] ;  /* 0x0003c000014c7983 */ /* 0x000f280000300800 */
[----:B------:R1:W-:Y:S04]  /*6cf30*/  STS.U8 [R9+UR6+0x5380], R91 ;  /* 0x0053805b09007988 */ /* 0x0003e80008000006 */
[----:B0-----:R-:W4:Y:S04]  /*6cf40*/  LDL.LU R90, [R1+0x3b8] ;  /* 0x0003b800015a7983 */ /* 0x001f280000300800 */
[----:B-1----:R-:W4:Y:S04]  /*6cf50*/  LDL.LU R91, [R1+0x388] ;  /* 0x00038800015b7983 */ /* 0x002f280000300800 */
        /* <DEDUP_REMOVED lines=65> */
[----:B-1----:R-:W4:Y:S01]  /*6d370*/  LDL.LU R91, [R1+0xc50] ;  /* 0x000c5000015b7983 */ /* 0x002f220000300800 */
[----:B------:R-:W0:Y:S01]  /*6d380*/  S2R R4, SR_TID.X ;  /* 0x0000000000047919 */ /* 0x000e220000002100 */
[----:B------:R-:W1:Y:S02]  /*6d390*/  S2R R3, SR_TID.X ;  /* 0x0000000000037919 */ /* 0x000e640000002100 */
        /* <DEDUP_REMOVED lines=37> */
[----:B---3--:R-:W-:Y:S01]  /*6d5f0*/  STS.U8 [R9+UR6+0x16380], R77 ;  /* 0x0163804d09007988 */ /* 0x008fe20008000006 */
[----:B0-----:R-:W-:-:S02]  /*6d600*/  LOP3.LUT R4, R4, 0x7f, RZ, 0xc0, !PT ;  /* 0x0000007f04047812 */ /* 0x001fc400078ec0ff */
[----:B-1----:R-:W-:Y:S02]  /*6d610*/  LOP3.LUT R3, R3, 0x7f, RZ, 0xc0, !PT ;  /* 0x0000007f03037812 */ /* 0x002fe400078ec0ff */
[----:B------:R-:W-:Y:S02]  /*6d620*/  LOP3.LUT R4, R4, 0x20, RZ, 0x3c, !PT ;  /* 0x0000002004047812 */ /* 0x000fe400078e3cff */
[----:B------:R-:W-:Y:S01]  /*6d630*/  LOP3.LUT R3, R3, 0x10, RZ, 0x3c, !PT ;  /* 0x0000001003037812 */ /* 0x000fe200078e3cff */
[----:B--2---:R0:W-:Y:S02]  /*6d640*/  STS.U8 [R9+UR6+0x1e380], R11 ;  /* 0x01e3800b09007988 */ /* 0x0041e40008000006 */
[----:B0-----:R-:W0:Y:S02]  /*6d650*/  LDC R11, c[0x0][0x3a0] ;  /* 0x0000e800ff0b7b82 */ /* 0x001e240000000800 */
[----:B----4-:R1:W-:Y:S04]  /*6d660*/  STS.U8 [R9+UR6+0x17f80], R90 ;  /* 0x017f805a09007988 */ /* 0x0103e80008000006 */
[----:B------:R1:W-:Y:S01]  /*6d670*/  STS.U8 [R9+UR6+0x1ff80], R91 ;  /* 0x01ff805b09007988 */ /* 0x0003e20008000006 */
[----:B------:R2:W-:Y:S06]  /*6d680*/  MEMBAR.ALL.CTA ;  /* 0x0000000000007992 */ /* 0x0005ec0000008000 */
[----:B--2---:R-:W2:Y:S01]  /*6d690*/  FENCE.VIEW.ASYNC.S ;  /* 0x00000000000073c6 */ /* 0x004ea20000000000 */
[----:B0-----:R-:W-:Y:S01]  /*6d6a0*/  VIADD R11, R11, 0xff ;  /* 0x000000ff0b0b7836 */ /* 0x001fe20000000000 */
[----:B--2---:R-:W-:Y:S04]  /*6d6b0*/  BAR.SYNC.DEFER_BLOCKING 0x0 ;  /* 0x0000000000007b1d */ /* 0x004fe80000010000 */
[----:B------:R-:W-:-:S02]  /*6d6c0*/  ISETP.LT.OR P3, PT, R11, 0x100, P0 ;  /* 0x000001000b00780c */ /* 0x000fc40000761670 */
[C---:B------:R-:W-:Y:S02]  /*6d6d0*/  ISETP.GE.AND P2, PT, R11.reuse, 0x100, PT ;  /* 0x000001000b00780c */ /* 0x040fe40003f46270 */
[----:B------:R-:W-:-:S09]  /*6d6e0*/  ISETP.GE.AND P4, PT, R11, 0x200, PT ;  /* 0x000002000b00780c */ /* 0x000fd20003f86270 */
[----:B-1----:R-:W-:Y:S05]  /*6d6f0*/  @P3 BRA `(.L_x_6) ;  /* 0x0000000400783947 */ /* 0x002fea0003800000 */
[----:B------:R-:W-:Y:S02]  /*6d700*/  USHF.R.U32.HI UR14, URZ, 0x4, UR6 ;  /* 0x00000004ff0e7899 */ /* 0x000fe40008011606 */
[----:B------:R-:W-:Y:S02]  /*6d710*/  UIADD3 UR5, UPT, UPT, UR6, 0x40000, URZ ;  /* 0x0004000006057890 */ /* 0x000fe4000fffe0ff */
[----:B------:R-:W-:Y:S02]  /*6d720*/  USGXT.U32 UR14, UR14, 0xe ;  /* 0x0000000e0e0e789a */ /* 0x000fe40008000000 */
[----:B------:R-:W-:Y:S02]  /*6d730*/  USHF.R.U32.HI UR5, URZ, 0x4, UR5 ;  /* 0x00000004ff057899 */ /* 0x000fe40008011605 */
[----:B------:R-:W-:Y:S02]  /*6d740*/  UIADD3 UR48, UP1, UPT, UR14, 0x2, URZ ;  /* 0x000000020e307890 */ /* 0x000fe4000ff3e0ff */
[----:B------:R-:W-:Y:S01]  /*6d750*/  USGXT.U32 UR50, UR5, 0xe ;  /* 0x0000000e0532789a */ /* 0x000fe20008000000 */
[----:B------:R-:W-:Y:S01]  /*6d760*/  UMOV UR4, URZ ;  /* 0x000000ff00047c82 */ /* 0x000fe20008000000 */
[----:B------:R-:W-:Y:S01]  /*6d770*/  UMOV UR15, URZ ;  /* 0x000000ff000f7c82 */ /* 0x000fe20008000000 */
[----:B------:R-:W-:-:S02]  /*6d780*/  UIADD3.X UR49, UPT, UPT, UR4, 0x40004040, URZ, UP1, !UPT ;  /* 0x4000404004317890 */ /* 0x000fc40008ffe4ff */
[----:B------:R-:W-:Y:S01]  /*6d790*/  UIADD3 UR52, UP1, UPT, UR50, 0x80, URZ ;  /* 0x0000008032347890 */ /* 0x000fe2000ff3e0ff */
[----:B------:R-:W-:Y:S01]  /*6d7a0*/  UMOV UR56, UR10 ;  /* 0x0000000a00387c82 */ /* 0x000fe20008000000 */
[----:B------:R-:W-:Y:S02]  /*6d7b0*/  UMOV UR57, URZ ;  /* 0x000000ff00397c82 */ /* 0x000fe40008000000 */
[----:B------:R-:W-:Y:S01]  /*6d7c0*/  UIADD3.X UR53, UPT, UPT, UR15, -0x7fffbfe0, URZ, UP1, !UPT ;  /* 0x800040200f357890 */ /* 0x000fe20008ffe4ff */
[----:B------:R-:W-:Y:S01]  /*6d7d0*/  UMOV UR4, UR56 ;  /* 0x0000003800047c82 */ /* 0x000fe20008000000 */
[----:B------:R-:W-:Y:S01]  /*6d7e0*/  UMOV UR24, 0x0 ;  /* 0x0000000000187882 */ /* 0x000fe20000000000 */
[----:B------:R-:W-:Y:S01]  /*6d7f0*/  UMOV UR25, 0x4408010 ;  /* 0x0440801000197882 */ /* 0x000fe20000000000 */
[----:B------:R-:W-:Y:S01]  /*6d800*/  UIADD3.64 UR56, UPT, UPT, UR48, 0x2, URZ ;  /* 0x0000000230387897 */ /* 0x000fe2000fffe0ff */
[----:B------:R-:W-:Y:S01]  /*6d810*/  UMOV UR15, 0x40004040 ;  /* 0x40004040000f7882 */ /* 0x000fe20000000000 */
[----:B------:R-:W-:Y:S01]  /*6d820*/  UIADD3.64 UR68, UPT, UPT, UR52, 0x80, URZ ;  /* 0x0000008034447897 */ /* 0x000fe2000fffe0ff */
[----:B------:R-:W-:Y:S01]  /*6d830*/  UMOV UR51, 0x80004020 ;  /* 0x8000402000337882 */ /* 0x000fe20000000000 */
[----:B------:R-:W-:Y:S01]  /*6d840*/  UIADD3.64 UR58, UPT, UPT, UR48, 0x4, URZ ;  /* 0x00000004303a7897 */ /* 0x000fe2000fffe0ff */
[----:B------:R0:W-:Y:S01]  /*6d850*/  UTCQMMA gdesc[UR50], gdesc[UR14], tmem[UR7], tmem[UR24], idesc[UR25], !UPT ;  /* 0x00ff180e320075ea */ /* 0x0001e2000f800307 */
[----:B------:R-:W-:Y:S01]  /*6d860*/  UMOV UR28, 0x0 ;  /* 0x00000000001c7882 */ /* 0x000fe20000000000 */
[----:B------:R-:W-:Y:S01]  /*6d870*/  UMOV UR29, 0x4408010 ;  /* 0x04408010001d7882 */ /* 0x000fe20000000000 */
[----:B------:R-:W-:Y:S01]  /*6d880*/  UMOV UR40, 0x0 ;  /* 0x0000000000287882 */ /* 0x000fe20000000000 */
[----:B------:R-:W-:Y:S01]  /*6d890*/  UMOV UR41, 0x4408010 ;  /* 0x0440801000297882 */ /* 0x000fe20000000000 */
[----:B------:R-:W-:-:S02]  /*6d8a0*/  UIADD3.64 UR60, UPT, UPT, UR48, 0x7fe, URZ ;  /* 0x000007fe303c7897 */ /* 0x000fc4000fffe0ff */
[----:B------:R-:W-:Y:S01]  /*6d8b0*/  UTCQMMA gdesc[UR52], gdesc[UR48], tmem[UR7], tmem[UR28], idesc[UR29], UPT ;  /* 0x00ff1c30340075ea */ /* 0x000fe2000b800307 */
[----:B------:R1:W-:Y:S01]  /*6d8c0*/  UTCQMMA gdesc[UR68], gdesc[UR56], tmem[UR7], tmem[UR40], idesc[UR41], UPT ;  /* 0x00ff2838440075ea */ /* 0x0003e2000b800307 */
[----:B------:R-:W-:Y:S01]  /*6d8d0*/  UMOV UR42, 0x0 ;  /* 0x00000000002a7882 */ /* 0x000fe20000000000 */
[----:B------:R-:W-:Y:S01]  /*6d8e0*/  UMOV UR43, 0x4408010 ;  /* 0x04408010002b7882 */ /* 0x000fe20000000000 */
[----:B0-----:R-:W-:Y:S02]  /*6d8f0*/  UIADD3.64 UR24, UPT, UPT, UR52, 0x100, URZ ;  /* 0x0000010034187897 */ /* 0x001fe4000fffe0ff */
[----:B------:R-:W-:Y:S02]  /*6d900*/  UIADD3.64 UR14, UPT, UPT, UR52, 0x180, URZ ;  /* 0x00000180340e7897 */ /* 0x000fe4000fffe0ff */
[----:B------:R-:W-:Y:S02]  /*6d910*/  UIADD3.64 UR62, UPT, UPT, UR48, 0x800, URZ ;  /* 0x00000800303e7897 */ /* 0x000fe4000fffe0ff */
[----:B------:R-:W-:-:S02]  /*6d920*/  UIADD3.64 UR64, UPT, UPT, UR48, 0x802, URZ ;  /* 0x0000080230407897 */ /* 0x000fc4000fffe0ff */
[----:B-1----:R-:W-:Y:S01]  /*6d930*/  UIADD3.64 UR56, UPT, UPT, UR52, 0x200, URZ ;  /* 0x0000020034387897 */ /* 0x002fe2000fffe0ff */
[----:B------:R0:W-:Y:S01]  /*6d940*/  UTCQMMA gdesc[UR24], gdesc[UR58], tmem[UR7], tmem[UR42], idesc[UR43], UPT ;  /* 0x00ff2a3a180075ea */ /* 0x0001e2000b800307 */
[----:B------:R-:W-:Y:S01]  /*6d950*/  UIADD3.64 UR66, UPT, UPT, UR48, 0x804, URZ ;  /* 0x0000080430427897 */ /* 0x000fe2000fffe0ff */
[----:B------:R-:W-:Y:S01]  /*6d960*/  UMOV UR18, 0x0 ;  /* 0x0000000000127882 */ /* 0x000fe20000000000 */
[----:B------:R-:W-:Y:S01]  /*6d970*/  UMOV UR19, 0x4408010 ;  /* 0x0440801000137882 */ /* 0x000fe20000000000 */
[----:B------:R-:W-:Y:S02]  /*6d980*/  UIADD3 UR76, UPT, UPT, UR7, 0x100000, URZ ;  /* 0x00100000074c7890 */ /* 0x000fe4000fffe0ff */
[----:B------:R1:W-:Y:S01]  /*6d990*/  UTCQMMA gdesc[UR14], gdesc[UR60], tmem[UR7], tmem[UR18], idesc[UR19], UPT ;  /* 0x00ff123c0e0075ea */ /* 0x0003e2000b800307 */
[----:B------:R-:W-:Y:S02]  /*6d9a0*/  UIADD3.64 UR70, UPT, UPT, UR48, 0xffe, URZ ;  /* 0x00000ffe30467897 */ /* 0x000fe4000fffe0ff */
[----:B------:R-:W-:-:S02]  /*6d9b0*/  UIADD3 UR75, UPT, UPT, UR7, 0x100000, URZ ;  /* 0x00100000074b7890 */ /* 0x000fc4000fffe0ff */
[----:B0-----:R-:W-:Y:S02]  /*6d9c0*/  UIADD3.64 UR58, UPT, UPT, UR52, 0x280, URZ ;  /* 0x00000280343a7897 */ /* 0x001fe4000fffe0ff */
[----:B------:R-:W-:Y:S02]  /*6d9d0*/  UIADD3.64 UR42, UPT, UPT, UR52, 0x300, URZ ;  /* 0x00000300342a7897 */ /* 0x000fe4000fffe0ff */
[----:B------:R-:W-:Y:S01]  /*6d9e0*/  UIADD3.64 UR28, UPT, UPT, UR48, 0x1000, URZ ;  /* 0x00001000301c7897 */ /* 0x000fe2000fffe0ff */
[----:B------:R-:W-:Y:S01]  /*6d9f0*/  UMOV UR30, 0x0 ;  /* 0x00000000001e7882 */ /* 0x000fe20000000000 */
[----:B------:R-:W-:Y:S01]  /*6da00*/  UMOV UR31, 0x4408010 ;  /* 0x04408010001f7882 */ /* 0x000fe20000000000 */
[----:B------:R-:W-:Y:S02]  /*6da10*/  UIADD3 UR74, UPT, UPT, UR7, 0x100000, URZ ;  /* 0x00100000074a7890 */ /* 0x000fe4000fffe0ff */
[----:B------:R0:W-:Y:S01]  /*6da20*/  UTCQMMA gdesc[UR56], gdesc[UR62], tmem[UR7], tmem[UR30], idesc[UR31], UPT ;  /* 0x00ff1e3e380075ea */ /* 0x0001e2000b800307 */
[----:B------:R-:W-:-:S02]  /*6da30*/  UIADD3.64 UR40, UPT, UPT, UR48, 0x1002, URZ ;  /* 0x0000100230287897 */ /* 0x000fc4000fffe0ff */
[----:B------:R-:W-:Y:S02]  /*6da40*/  UIADD3 UR73, UPT, UPT, UR7, 0x100000, URZ ;  /* 0x0010000007497890 */ /* 0x000fe4000fffe0ff */
[----:B-1----:R-:W-:Y:S02]  /*6da50*/  UIADD3.64 UR60, UPT, UPT, UR48, 0x1004, URZ ;  /* 0x00001004303c7897 */ /* 0x002fe4000fffe0ff */
[----:B------:R-:W-:Y:S02]  /*6da60*/  UIADD3 UR72, UPT, UPT, UR7, 0x100000, URZ ;  /* 0x0010000007487890 */ /* 0x000fe4000fffe0ff */
[----:B------:R-:W-:Y:S01]  /*6da70*/  UIADD3.64 UR18, UPT, UPT, UR48, 0x17fe, URZ ;  /* 0x000017fe30127897 */ /* 0x000fe2000fffe0ff */
[----:B------:R-:W-:Y:S01]  /*6da80*/  UMOV UR20, 0x0 ;  /* 0x0000000000147882 */ /* 0x000fe20000000000 */
[----:B------:R-:W-:Y:S01]  /*6da90*/  UMOV UR21, 0x4408010 ;  /* 0x0440801000157882 */ /* 0x000fe20000000000 */
[----:B------:R-:W-:Y:S02]  /*6daa0*/  UIADD3 UR11, UPT, UPT, UR7, 0x100000, URZ ;  /* 0x00100000070b7890 */ /* 0x000fe4000fffe0ff */
[----:B------:R1:W-:Y:S01]  /*6dab0*/  UTCQMMA gdesc[UR58], gdesc[UR64], tmem[UR7], tmem[UR20], idesc[UR21], UPT ;  /* 0x00ff14403a0075ea */ /* 0x0003e2000b800307 */
[----:B0-----:R-:W-:Y:S01]  /*6dac0*/  UIADD3.64 UR62, UPT, UPT, UR48, 0x1800, URZ ;  /* 0x00001800303e7897 */ /* 0x001fe2000fffe0ff */
[----:B------:R-:W-:Y:S01]  /*6dad0*/  UMOV UR34, 0x0 ;  /* 0x0000000000227882 */ /* 0x000fe20000000000 */
[----:B------:R-:W-:Y:S01]  /*6dae0*/  UMOV UR35, 0x4408010 ;  /* 0x0440801000237882 */ /* 0x000fe20000000000 */
[----:B------:R-:W-:-:S02]  /*6daf0*/  UIADD3 UR9, UPT, UPT, UR7, 0x100000, URZ ;  /* 0x0010000007097890 */ /* 0x000fc4000fffe0ff */
[----:B------:R1:W-:Y:S01]  /*6db00*/  UTCQMMA gdesc[UR42], gdesc[UR66], tmem[UR7], tmem[UR34], idesc[UR35], UPT ;  /* 0x00ff22422a0075ea */ /* 0x0003e2000b800307 */
[----:B------:R-:W-:Y:S01]  /*6db10*/  UIADD3.64 UR30, UPT, UPT, UR48, 0x1802, URZ ;  /* 0x00001802301e7897 */ /* 0x000fe2000fffe0ff */
[----:B------:R-:W-:Y:S01]  /*6db20*/  UMOV UR36, 0x0 ;  /* 0x0000000000247882 */ /* 0x000fe20000000000 */
[----:B------:R-:W-:Y:S01]  /*6db30*/  UMOV UR37, 0x4408010 ;  /* 0x0440801000257882 */ /* 0x000fe20000000000 */
[----:B------:R-:W-:Y:S01]  /*6db40*/  UIADD3 UR5, UPT, UPT, UR7, 0x100000, URZ ;  /* 0x0010000007057890 */ /* 0x000fe2000fffe0ff */
[----:B------:R1:W-:Y:S01]  /*6db50*/  UTCQMMA gdesc[UR50], gdesc[UR70], tmem[UR76], tmem[UR36], idesc[UR37], !UPT ;  /* 0x00ff2446320075ea */ /* 0x0003e2000f80034c */
[----:B------:R-:W-:Y:S01]  /*6db60*/  UIADD3.64 UR48, UPT, UPT, UR48, 0x1804, URZ ;  /* 0x0000180430307897 */ /* 0x000fe2000fffe0ff */
[----:B------:R-:W-:Y:S01]  /*6db70*/  UMOV UR22, 0x0 ;  /* 0x0000000000167882 */ /* 0x000fe20000000000 */
[----:B------:R-:W-:Y:S01]  /*6db80*/  UMOV UR23, 0x4408010 ;  /* 0x0440801000177882 */ /* 0x000fe20000000000 */
[----:B------:R-:W-:Y:S01]  /*6db90*/  UMOV UR44, 0x0 ;  /* 0x00000000002c7882 */ /* 0x000fe20000000000 */
[----:B------:R-:W-:Y:S01]  /*6dba0*/  UMOV UR45, 0x4408010 ;  /* 0x04408010002d7882 */ /* 0x000fe20000000000 */
[----:B------:R-:W-:Y:S01]  /*6dbb0*/  UMOV UR38, 0x0 ;  /* 0x0000000000267882 */ /* 0x000fe20000000000 */
[----:B------:R-:W-:Y:S01]  /*6dbc0*/  UMOV UR39, 0x4408010 ;  /* 0x0440801000277882 */ /* 0x000fe20000000000 */
[----:B------:R1:W-:Y:S01]  /*6dbd0*/  UTCQMMA gdesc[UR52], gdesc[UR28], tmem[UR75], tmem[UR22], idesc[UR23], UPT ;  /* 0x00ff161c340075ea */ /* 0x0003e2000b80034b */
        /* <DEDUP_REMOVED lines=12> */
[----:B------:R1:W-:Y:S01]  /*6dca0*/  UTCQMMA gdesc[UR58], gdesc[UR30], tmem[UR9], tmem[UR46], idesc[UR47], UPT ;  /* 0x00ff2e1e3a0075ea */ /* 0x0003e2000b800309 */
[----:B------:R1:W-:Y:S01]  /*6dcb0*/  UTCQMMA gdesc[UR42], gdesc[UR48], tmem[UR5], tmem[UR54], idesc[UR55], UPT ;  /* 0x00ff36302a0075ea */ /* 0x0003e2000b800305 */
[----:B------:R1:W-:Y:S01]  /*6dcc0*/  UTCBAR [UR4], URZ ;  /* 0x000000ff040073e9 */ /* 0x0003e200080000ff */
[----:B------:R-:W-:Y:S01]  /*6dcd0*/  NOP ;  /* 0x0000000000007918 */ /* 0x000fe20000000000 */
.L_x_6:
[----:B-1----:R-:W-:Y:S01]  /*6dce0*/  UMOV UR4, URZ ;  /* 0x000000ff00047c82 */ /* 0x002fe20008000000 */
[----:B------:R-:W-:Y:S05]  /*6dcf0*/  @!P4 BRA `(.L_x_7) ;  /* 0x000005140074c947 */ /* 0x000fea0003800000 */
[----:B------:R-:W-:Y:S01]  /*6dd00*/  SHF.R.S32.HI R10, RZ, 0x1f, R11 ;  /* 0x0000001fff0a7819 */ /* 0x000fe2000001140b */
[----:B------:R-:W-:Y:S02]  /*6dd10*/  USHF.L.U32 UR11, UR13, 0x8, URZ ;  /* 0x000000080d0b7899 */ /* 0x000fe400080006ff */
[----:B------:R-:W-:Y:S01]  /*6dd20*/  UIADD3 UR13, UPT, UPT, UR6, 0x44000, URZ ;  /* 0x00044000060d7890 */ /* 0x000fe2000fffe0ff */
[----:B------:R-:W-:Y:S01]  /*6dd30*/  LEA.HI R10, R10, R11, RZ, 0x8 ;  /* 0x0000000b0a0a7211 */ /* 0x000fe200078f40ff */
[----:B------:R-:W-:Y:S02]  /*6dd40*/  UIADD3 UR14, UPT, UPT, UR6, 0x20000, URZ ;  /* 0x00020000060e7890 */ /* 0x000fe4000fffe0ff */
[----:B------:R-:W-:Y:S01]  /*6dd50*/  USHF.R.U32.HI UR13, URZ, 0x4, UR13 ;  /* 0x00000004ff0d7899 */ /* 0x000fe2000801160d */
[----:B------:R-:W-:Y:S01]  /*6dd60*/  SHF.R.S32.HI R10, RZ, 0x8, R10 ;  /* 0x00000008ff0a7819 */ /* 0x000fe2000001140a */
[----:B------:R-:W-:Y:S02]  /*6dd70*/  USHF.R.U32.HI UR70, URZ, 0x4, UR14 ;  /* 0x00000004ff467899 */ /* 0x000fe4000801160e */
[----:B------:R-:W-:Y:S01]  /*6dd80*/  USGXT.U32 UR14, UR13, 0xe ;  /* 0x0000000e0d0e789a */ /* 0x000fe20008000000 */
[----:B------:R-:W-:Y:S01]  /*6dd90*/  VIMNMX R10, PT, PT, R10, 0x2, !PT ;  /* 0x000000020a0a7848 */ /* 0x000fe20007fe0100 */
[----:B------:R-:W-:-:S02]  /*6dda0*/  USGXT.U32 UR70, UR70, 0xe ;  /* 0x0000000e4646789a */ /* 0x000fc40008000000 */
[----:B------:R-:W-:Y:S02]  /*6ddb0*/  UIADD3 UR18, UP1, UPT, UR14, 0x80, URZ ;  /* 0x000000800e127890 */ /* 0x000fe4000ff3e0ff */
[----:B------:R-:W-:Y:S01]  /*6ddc0*/  VIADD R11, R10, 0xfffffffe ;  /* 0xfffffffe0a0b7836 */ /* 0x000fe20000000000 */
[----:B------:R-:W-:Y:S01]  /*6ddd0*/  UIADD3 UR20, UP2, UPT, UR70, 0x2, URZ ;  /* 0x0000000246147890 */ /* 0x000fe2000ff5e0ff */
[----:B------:R-:W-:Y:S01]  /*6dde0*/  IMAD.MOV.U32 R10, RZ, RZ, RZ ;  /* 0x000000ffff0a7224 */ /* 0x000fe200078e00ff */
[----:B------:R-:W-:Y:S01]  /*6ddf0*/  UMOV UR4, URZ ;  /* 0x000000ff00047c82 */ /* 0x000fe20008000000 */
[----:B------:R-:W-:Y:S01]  /*6de00*/  UMOV UR5, URZ ;  /* 0x000000ff00057c82 */ /* 0x000fe20008000000 */
[----:B------:R0:W-:Y:S01]  /*6de10*/  STL [R1+0x319c], R11 ;  /* 0x00319c0b01007387 */ /* 0x0001e20000100800 */
[----:B------:R-:W-:Y:S02]  /*6de20*/  USHF.L.U32 UR9, UR12, 0x8, URZ ;  /* 0x000000080c097899 */ /* 0x000fe400080006ff */
[----:B------:R-:W-:-:S02]  /*6de30*/  UIADD3.X UR19, UPT, UPT, UR4, -0x7fffbfe0, URZ, UP1, !UPT ;  /* 0x8000402004137890 */ /* 0x000fc40008ffe4ff */
[----:B------:R-:W-:Y:S01]  /*6de40*/  UIADD3.X UR21, UPT, UPT, UR5, 0x40004040, URZ, UP2, !UPT ;  /* 0x4000404005157890 */ /* 0x000fe200097fe4ff */
[----:B------:R-:W1:Y:S01]  /*6de50*/  LDCU UR12, c[0x0][0x3a0] ;  /* 0x00007400ff0c77ac */ /* 0x000e620008000800 */
[----:B------:R-:W-:Y:S02]  /*6de60*/  USHF.R.S32.HI UR13, URZ, 0x1f, UR9 ;  /* 0x0000001fff0d7899 */ /* 0x000fe40008011409 */
[----:B------:R-:W-:Y:S02]  /*6de70*/  USHF.R.S32.HI UR71, URZ, 0x1f, UR11 ;  /* 0x0000001fff477899 */ /* 0x000fe4000801140b */
[----:B------:R-:W-:Y:S02]  /*6de80*/  UIADD3.64 UR22, UPT, UPT, UR18, 0x80, URZ ;  /* 0x0000008012167897 */ /* 0x000fe4000fffe0ff */
[----:B------:R-:W-:Y:S02]  /*6de90*/  UIADD3.64 UR24, UPT, UPT, UR20, 0x2, URZ ;  /* 0x0000000214187897 */ /* 0x000fe4000fffe0ff */
[----:B------:R-:W-:-:S02]  /*6dea0*/  UIADD3.64 UR26, UPT, UPT, UR18, 0x100, URZ ;  /* 0x00000100121a7897 */ /* 0x000fc4000fffe0ff */
[----:B------:R-:W-:Y:S02]  /*6deb0*/  UIADD3.64 UR28, UPT, UPT, UR20, 0x4, URZ ;  /* 0x00000004141c7897 */ /* 0x000fe4000fffe0ff */
[----:B------:R-:W-:Y:S02]  /*6dec0*/  UIADD3.64 UR30, UPT, UPT, UR18, 0x180, URZ ;  /* 0x00000180121e7897 */ /* 0x000fe4000fffe0ff */
[----:B------:R-:W-:Y:S02]  /*6ded0*/  UIADD3.64 UR32, UPT, UPT, UR20, 0x7fe, URZ ;  /* 0x000007fe14207897 */ /* 0x000fe4000fffe0ff */
        /* <DEDUP_REMOVED lines=13> */
[----:B------:R-:W-:Y:S01]  /*6dfb0*/  UIADD3.64 UR60, UPT, UPT, UR20, 0x1804, URZ ;  /* 0x00001804143c7897 */ /* 0x000fe2000fffe0ff */
[----:B------:R-:W-:Y:S01]  /*6dfc0*/  UMOV UR72, 0x1 ;  /* 0x0000000100487882 */ /* 0x000fe20000000000 */
[----:B------:R-:W-:Y:S01]  /*6dfd0*/  UMOV UR62, URZ ;  /* 0x000000ff003e7c82 */ /* 0x000fe20008000000 */
[----:B01----:R-:W-:-:S09]  /*6dfe0*/  UMOV UR15, 0x80004020 ;  /* 0x80004020000f7882 */ /* 0x003fd20000000000 */
.L_x_10:
[----:B------:R-:W2:Y:S04]  /*6dff0*/  LDL.LU R13, [R1+0x2d84] ;  /* 0x002d8400010d7983 */ /* 0x000ea80000300800 */
[----:B------:R-:W3:Y:S04]  /*6e000*/  LDL.LU R22, [R1+0x2d7c] ;  /* 0x002d7c0001167983 */ /* 0x000ee80000300800 */
[----:B------:R-:W4:Y:S04]  /*6e010*/  LDL.LU R21, [R1+0xd94] ;  /* 0x000d940001157983 */ /* 0x000f280000300800 */
[----:B-----5:R-:W5:Y:S04]  /*6e020*/  LDL.LU R20, [R1+0xd9c] ;  /* 0x000d9c0001147983 */ /* 0x020f680000300800 */
[----:B------:R-:W5:Y:S04]  /*6e030*/  LDL.LU R19, [R1+0x2d80] ;  /* 0x002d800001137983 */ /* 0x000f680000300800 */
[----:B------:R-:W5:Y:S04]  /*6e040*/  LDL.LU R18, [R1+0xf2c] ;  /* 0x000f2c0001127983 */ /* 0x000f680000300800 */
[----:B------:R-:W5:Y:S04]  /*6e050*/  LDL.LU R11, [R1+0x2d78] ;  /* 0x002d7800010b7983 */ /* 0x000f680000300800 */
[----:B------:R-:W5:Y:S04]  /*6e060*/  LDL.LU R17, [R1+0xf24] ;  /* 0x000f240001117983 */ /* 0x000f680000300800 */
[----:B------:R-:W5:Y:S04]  /*6e070*/  LDL.LU R16, [R1+0xd8c] ;  /* 0x000d8c0001107983 */ /* 0x000f680000300800 */
[----:B------:R-:W5:Y:S04]  /*6e080*/  LDL.LU R15, [R1+0xda4] ;  /* 0x000da400010f7983 */ /* 0x000f680000300800 */
[----:B------:R-:W5:Y:S01]  /*6e090*/  LDL.LU R14, [R1+0xd90] ;  /* 0x000d9000010e7983 */ /* 0x000f620000300800 */
[----:B------:R-:W-:Y:S01]  /*6e0a0*/  IMAD.U32 R10, R10, -0x80000000, RZ ;  /* 0x800000000a0a7824 */ /* 0x000fe200078e00ff */
[----:B------:R-:W-:Y:S01]  /*6e0b0*/  UIADD3 UR73, UPT, UPT, UR5, 0x1, URZ ;  /* 0x0000000105497890 */ /* 0x000fe2000fffe0ff */
[----:B--2---:R-:W-:-:S02]  /*6e0c0*/  IADD3 R13, P6, PT, R13, UR11, RZ ;  /* 0x0000000b0d0d7c10 */ /* 0x004fc4000ffde0ff */
[----:B---3--:R-:W-:-:S03]  /*6e0d0*/  IADD3 R22, P5, PT, R22, UR11, RZ ;  /* 0x0000000b16167c10 */ /* 0x008fc6000ffbe0ff */
[----:B------:R0:W-:Y:S01]  /*6e0e0*/  STL [R1+0x2d84], R13 ;  /* 0x002d840d01007387 */ /* 0x0001e20000100800 */
[----:B----4-:R-:W-:Y:S02]  /*6e0f0*/  IADD3 R21, P3, PT, R21, UR11, RZ ;  /* 0x0000000b15157c10 */ /* 0x010fe4000ff7e0ff */
[----:B-----5:R-:W-:Y:S01]  /*6e100*/  IADD3 R20, P4, PT, R20, UR11, RZ ;  /* 0x0000000b14147c10 */ /* 0x020fe2000ff9e0ff */
[----:B0-----:R-:W2:Y:S01]  /*6e110*/  LDL.LU R13, [R1+0xdac] ;  /* 0x000dac00010d7983 */ /* 0x001ea20000300800 */
[----:B------:R-:W-:-:S03]  /*6e120*/  IADD3.X R19, PT, PT, R19, UR71, RZ, P6, !PT ;  /* 0x0000004713137c10 */ /* 0x000fc6000b7fe4ff */
[----:B------:R-:W-:Y:S01]  /*6e130*/  STL [R1+0x2d7c], R22 ;  /* 0x002d7c1601007387 */ /* 0x000fe20000100800 */
[----:B------:R-:W-:-:S03]  /*6e140*/  IADD3 R18, P6, PT, R18, UR11, RZ ;  /* 0x0000000b12127c10 */ /* 0x000fc6000ffde0ff */
[----:B------:R-:W-:Y:S01]  /*6e150*/  STL [R1+0xd94], R21 ;  /* 0x000d941501007387 */ /* 0x000fe20000100800 */
[----:B------:R-:W-:-:S03]  /*6e160*/  IADD3.X R11, PT, PT, R11, UR71, RZ, P5, !PT ;  /* 0x000000470b0b7c10 */ /* 0x000fc6000affe4ff */
[----:B------:R-:W-:Y:S04]  /*6e170*/  STL [R1+0xd9c], R20 ;  /* 0x000d9c1401007387 */ /* 0x000fe80000100800 */
[----:B------:R0:W-:Y:S04]  /*6e180*/  STL [R1+0x2d78], R11 ;  /* 0x002d780b01007387 */ /* 0x0001e80000100800 */
[----:B------:R-:W-:Y:S04]  /*6e190*/  STL [R1+0x2d80], R19 ;  /* 0x002d801301007387 */ /* 0x000fe80000100800 */
[----:B0-----:R-:W3:Y:S01]  /*6e1a0*/  LDL.LU R11, [R1+0xf28] ;  /* 0x000f2800010b7983 */ /* 0x001ee20000300800 */
[----:B------:R-:W-:-:S02]  /*6e1b0*/  IADD3 R17, P5, PT, R17, UR11, RZ ;  /* 0x0000000b11117c10 */ /* 0x000fc4000ffbe0ff */
[----:B------:R-:W-:Y:S01]  /*6e1c0*/  IADD3.X R16, PT, PT, R16, UR71, RZ, P3, !PT ;  /* 0x0000004710107c10 */ /* 0x000fe20009ffe4ff */
[----:B------:R-:W-:Y:S01]  /*6e1d0*/  STL [R1+0xf2c], R18 ;  /* 0x000f2c1201007387 */ /* 0x000fe20000100800 */
[----:B------:R-:W-:-:S03]  /*6e1e0*/  IADD3 R15, P3, PT, R15, UR11, RZ ;  /* 0x0000000b0f0f7c10 */ /* 0x000fc6000ff7e0ff */
[----:B------:R-:W4:Y:S04]  /*6e1f0*/  LDL.LU R39, [R1+0xf1c] ;  /* 0x000f1c0001277983 */ /* 0x000f280000300800 */
[----:B------:R-:W-:Y:S04]  /*6e200*/  STL [R1+0xf24], R17 ;  /* 0x000f241101007387 */ /* 0x000fe80000100800 */
[----:B------:R-:W5:Y:S04]  /*6e210*/  LDL.LU R38, [R1+0xf20] ;  /* 0x000f200001267983 */ /* 0x000f680000300800 */
[----:B------:R-:W-:Y:S04]  /*6e220*/  STL [R1+0xd8c], R16 ;  /* 0x000d8c1001007387 */ /* 0x000fe80000100800 */
[----:B------:R-:W5:Y:S04]  /*6e230*/  LDL.LU R37, [R1+0xf14] ;  /* 0x000f140001257983 */ /* 0x000f680000300800 */
[----:B------:R0:W-:Y:S04]  /*6e240*/  STL [R1+0xda4], R15 ;  /* 0x000da40f01007387 */ /* 0x0001e80000100800 */
[----:B------:R-:W5:Y:S04]  /*6e250*/  LDL.LU R36, [R1+0xda0] ;  /* 0x000da00001247983 */ /* 0x000f680000300800 */
        /* <DEDUP_REMOVED lines=12> */
[----:B------:R-:W5:Y:S01]  /*6e320*/  LDL.LU R23, [R1+0xefc] ;  /* 0x000efc0001177983 */ /* 0x000f620000300800 */
[----:B------:R-:W-:-:S03]  /*6e330*/  IADD3.X R14, PT, PT, R14, UR71, RZ, P4, !PT ;  /* 0x000000470e0e7c10 */ /* 0x000fc6000a7fe4ff */
[----:B0-----:R-:W5:Y:S04]  /*6e340*/  LDL.LU R15, [R1+0xf00] ;  /* 0x000f0000010f7983 */ /* 0x001f680000300800 */
[----:B------:R0:W-:Y:S04]  /*6e350*/  STL [R1+0xd90], R14 ;  /* 0x000d900e01007387 */ /* 0x0001e80000100800 */
[----:B0-----:R-:W5:Y:S04]  /*6e360*/  LDL.LU R14, [R1+0xef4] ;  /* 0x000ef400010e7983 */ /* 0x001f680000300800 */
[----:B------:R-:W5:Y:S04]  /*6e370*/  LDL.LU R22, [R1+0x1d10] ;  /* 0x001d100001167983 */ /* 0x000f680000300800 */
[----:B------:R-:W5:Y:S04]  /*6e380*/  LDL.LU R21, [R1+0xdc4] ;  /* 0x000dc40001157983 */ /* 0x000f680000300800 */
[----:B------:R-:W5:Y:S01]  /*6e390*/  LDL.LU R20, [R1+0x1d18] ;  /* 0x001d180001147983 */ /* 0x000f620000300800 */
[----:B--2---:R-:W-:-:S05]  /*6e3a0*/  IADD3 R13, P4, PT, R13, UR11, RZ ;  /* 0x0000000b0d0d7c10 */ /* 0x004fca000ff9e0ff */
[----:B------:R0:W-:Y:S04]  /*6e3b0*/  STL [R1+0xdac], R13 ;  /* 0x000dac0d01007387 */ /* 0x0001e80000100800 */
[----:B------:R-:W2:Y:S04]  /*6e3c0*/  LDL.LU R19, [R1+0xdcc] ;  /* 0x000dcc0001137983 */ /* 0x000ea80000300800 */
[----:B------:R-:W2:Y:S04]  /*6e3d0*/  LDL.LU R18, [R1+0xef8] ;  /* 0x000ef80001127983 */ /* 0x000ea80000300800 */
[----:B0-----:R-:W2:Y:S04]  /*6e3e0*/  LDL.LU R13, [R1+0xeec] ;  /* 0x000eec00010d7983 */ /* 0x001ea80000300800 */
[----:B------:R-:W2:Y:S04]  /*6e3f0*/  LDL.LU R17, [R1+0xef0] ;  /* 0x000ef00001117983 */ /* 0x000ea80000300800 */
[----:B------:R-:W2:Y:S01]  /*6e400*/  LDL.LU R16, [R1+0xee4] ;  /* 0x000ee40001107983 */ /* 0x000ea20000300800 */
[----:B---3--:R-:W-:-:S05]  /*6e410*/  IADD3.X R11, PT, PT, R11, UR71, RZ, P6, !PT ;  /* 0x000000470b0b7c10 */ /* 0x008fca000b7fe4ff */
[----:B------:R0:W-:Y:S04]  /*6e420*/  STL [R1+0xf28], R11 ;  /* 0x000f280b01007387 */ /* 0x0001e80000100800 */
[----:B0-----:R-:W3:Y:S01]  /*6e430*/  LDL.LU R11, [R1+0xdc0] ;  /* 0x000dc000010b7983 */ /* 0x001ee20000300800 */
[----:B----4-:R-:W-:Y:S02]  /*6e440*/  IADD3 R39, P6, PT, R39, UR11, RZ ;  /* 0x0000000b27277c10 */ /* 0x010fe4000ffde0ff */
[----:B-----5:R-:W-:-:S03]  /*6e450*/  IADD3.X R38, PT, PT, R38, UR71, RZ, P5, !PT ;  /* 0x0000004726267c10 */ /* 0x020fc6000affe4ff */
[----:B------:R-:W-:Y:S01]  /*6e460*/  STL [R1+0xf1c], R39 ;  /* 0x000f1c2701007387 */ /* 0x000fe20000100800 */
[----:B------:R-:W-:-:S03]  /*6e470*/  IADD3 R37, P5, PT, R37, UR11, RZ ;  /* 0x0000000b25257c10 */ /* 0x000fc6000ffbe0ff */
[----:B------:R-:W-:Y:S01]  /*6e480*/  STL [R1+0xf20], R38 ;  /* 0x000f202601007387 */ /* 0x000fe20000100800 */
[----:B------:R-:W-:-:S03]  /*6e490*/  IADD3.X R36, PT, PT, R36, UR71, RZ, P3, !PT ;  /* 0x0000004724247c10 */ /* 0x000fc60009ffe4ff */
        /* <DEDUP_REMOVED lines=25> */
[----:B------:R-:W-:Y:S02]  /*6e630*/  IADD3.X R15, PT, PT, R15, UR71, RZ, P5, !PT ;  /* 0x000000470f0f7c10 */ /* 0x000fe4000affe4ff */
[----:B------:R-:W-:-:S03]  /*6e640*/  IADD3 R23, P6, PT, R23, UR11, RZ ;  /* 0x0000000b17177c10 */ /* 0x000fc6000ffde0ff */
[----:B------:R0:W-:Y:S04]  /*6e650*/  STL [R1+0xf00], R15 ;  /* 0x000f000f01007387 */ /* 0x0001e80000100800 */
[----:B------:R-:W-:Y:S04]  /*6e660*/  STL [R1+0xf08], R24 ;  /* 0x000f081801007387 */ /* 0x000fe80000100800 */
[----:B0-----:R-:W4:Y:S01]  /*6e670*/  LDL.LU R15, [R1+0xdd4] ;  /* 0x000dd400010f7983 */ /* 0x001f220000300800 */
[----:B------:R-:W-:-:S03]  /*6e680*/  IADD3 R14, P5, PT, R14, UR11, RZ ;  /* 0x0000000b0e0e7c10 */ /* 0x000fc6000ffbe0ff */
[----:B------:R-:W-:Y:S01]  /*6e690*/  STL [R1+0xefc], R23 ;  /* 0x000efc1701007387 */ /* 0x000fe20000100800 */
[----:B------:R-:W-:-:S03]  /*6e6a0*/  IADD3.X R22, PT, PT, R22, UR71, RZ, P3, !PT ;  /* 0x0000004716167c10 */ /* 0x000fc60009ffe4ff */
[----:B------:R0:W-:Y:S01]  /*6e6b0*/  STL [R1+0xef4], R14 ;  /* 0x000ef40e01007387 */ /* 0x0001e20000100800 */
[----:B------:R-:W-:Y:S02]  /*6e6c0*/  IADD3 R21, P3, PT, R21, UR11, RZ ;  /* 0x0000000b15157c10 */ /* 0x000fe4000ff7e0ff */
[----:B------:R-:W-:Y:S01]  /*6e6d0*/  IADD3.X R20, PT, PT, R20, UR71, RZ, P4, !PT ;  /* 0x0000004714147c10 */ /* 0x000fe2000a7fe4ff */
[----:B0-----:R-:W5:Y:S04]  /*6e6e0*/  LDL.LU R14, [R1+0xdc8] ;  /* 0x000dc800010e7983 */ /* 0x001f680000300800 */
[----:B------:R-:W-:Y:S04]  /*6e6f0*/  STL [R1+0x1d10], R22 ;  /* 0x001d101601007387 */ /* 0x000fe80000100800 */
[----:B------:R-:W-:Y:S04]  /*6e700*/  STL [R1+0xdc4], R21 ;  /* 0x000dc41501007387 */ /* 0x000fe80000100800 */
[----:B------:R-:W-:Y:S01]  /*6e710*/  STL [R1+0x1d18], R20 ;  /* 0x001d181401007387 */ /* 0x000fe20000100800 */
[----:B--2---:R-:W-:-:S02]  /*6e720*/  IADD3 R19, P4, PT, R19, UR11, RZ ;  /* 0x0000000b13137c10 */ /* 0x004fc4000ff9e0ff */
[----:B------:R-:W-:Y:S02]  /*6e730*/  IADD3.X R18, PT, PT, R18, UR71, RZ, P6, !PT ;  /* 0x0000004712127c10 */ /* 0x000fe4000b7fe4ff */
[----:B------:R-:W-:Y:S02]  /*6e740*/  IADD3 R13, P6, PT, R13, UR11, RZ ;  /* 0x0000000b0d0d7c10 */ /* 0x000fe4000ffde0ff */
[----:B------:R-:W-:-:S03]  /*6e750*/  IADD3.X R17, PT, PT, R17, UR71, RZ, P5, !PT ;  /* 0x0000004711117c10 */ /* 0x000fc6000affe4ff */
[----:B------:R0:W-:Y:S01]  /*6e760*/  STL [R1+0xeec], R13 ;  /* 0x000eec0d01007387 */ /* 0x0001e20000100800 */
[----:B------:R-:W-:-:S03]  /*6e770*/  IADD3 R16, P5, PT, R16, UR11, RZ ;  /* 0x0000000b10107c10 */ /* 0x000fc6000ffbe0ff */
[----:B------:R-:W-:Y:S04]  /*6e780*/  STL [R1+0xdcc], R19 ;  /* 0x000dcc1301007387 */ /* 0x000fe80000100800 */
[----:B0-----:R-:W2:Y:S04]  /*6e790*/  LDL.LU R13, [R1+0xddc] ;  /* 0x000ddc00010d7983 */ /* 0x001ea80000300800 */
[----:B------:R-:W-:Y:S04]  /*6e7a0*/  STL [R1+0xef8], R18 ;  /* 0x000ef81201007387 */ /* 0x000fe80000100800 */
[----:B------:R-:W2:Y:S01]  /*6e7b0*/  LDL.LU R39, [R1+0xee8] ;  /* 0x000ee80001277983 */ /* 0x000ea20000300800 */
[----:B---3--:R-:W-:-:S03]  /*6e7c0*/  IADD3.X R11, PT, PT, R11, UR71, RZ, P3, !PT ;  /* 0x000000470b0b7c10 */ /* 0x008fc60009ffe4ff */
[----:B------:R-:W-:Y:S04]  /*6e7d0*/  STL [R1+0xef0], R17 ;  /* 0x000ef01101007387 */ /* 0x000fe80000100800 */
[----:B------:R-:W3:Y:S04]  /*6e7e0*/  LDL.LU R38, [R1+0xedc] ;  /* 0x000edc0001267983 */ /* 0x000ee80000300800 */
[----:B------:R-:W-:Y:S04]  /*6e7f0*/  STL [R1+0xee4], R16 ;  /* 0x000ee41001007387 */ /* 0x000fe80000100800 */
[----:B------:R-:W3:Y:S04]  /*6e800*/  LDL.LU R37, [R1+0xee0] ;  /* 0x000ee00001257983 */ /* 0x000ee80000300800 */
[----:B------:R0:W-:Y:S04]  /*6e810*/  STL [R1+0xdc0], R11 ;  /* 0x000dc00b01007387 */ /* 0x0001e80000100800 */
        /* <DEDUP_REMOVED lines=14> */
[----:B0-----:R-:W3:Y:S01]  /*6e900*/  LDL.LU R11, [R1+0xebc] ;  /* 0x000ebc00010b7983 */ /* 0x001ee20000300800 */
[----:B----4-:R-:W-:-:S05]  /*6e910*/  IADD3 R15, P3, PT, R15, UR11, RZ ;  /* 0x0000000b0f0f7c10 */ /* 0x010fca000ff7e0ff */
[----:B------:R0:W-:Y:S04]  /*6e920*/  STL [R1+0xdd4], R15 ;  /* 0x000dd40f01007387 */ /* 0x0001e80000100800 */
[----:B0-----:R-:W4:Y:S01]  /*6e930*/  LDL.LU R15, [R1+0xec0] ;  /* 0x000ec000010f7983 */ /* 0x001f220000300800 */
[----:B-----5:R-:W-:-:S03]  /*6e940*/  IADD3.X R14, PT, PT, R14, UR71, RZ, P4, !PT ;  /* 0x000000470e0e7c10 */ /* 0x020fc6000a7fe4ff */
[----:B------:R-:W5:Y:S04]  /*6e950*/  LDL.LU R22, [R1+0xeb4] ;  /* 0x000eb40001167983 */ /* 0x000f680000300800 */
[----:B------:R-:W5:Y:S04]  /*6e960*/  LDL.LU R21, [R1+0x1d60] ;  /* 0x001d600001157983 */ /* 0x000f680000300800 */
[----:B------:R-:W5:Y:S04]  /*6e970*/  LDL.LU R20, [R1+0xdf4] ;  /* 0x000df40001147983 */ /* 0x000f680000300800 */
[----:B------:R0:W-:Y:S04]  /*6e980*/  STL [R1+0xdc8], R14 ;  /* 0x000dc80e01007387 */ /* 0x0001e80000100800 */
[----:B------:R-:W5:Y:S04]  /*6e990*/  LDL.LU R19, [R1+0x1d68] ;  /* 0x001d680001137983 */ /* 0x000f680000300800 */
[----:B------:R-:W5:Y:S04]  /*6e9a0*/  LDL.LU R18, [R1+0xdfc] ;  /* 0x000dfc0001127983 */ /* 0x000f680000300800 */
[----:B0-----:R-:W5:Y:S04]  /*6e9b0*/  LDL.LU R14, [R1+0xeb8] ;  /* 0x000eb800010e7983 */ /* 0x001f680000300800 */
[----:B------:R-:W5:Y:S04]  /*6e9c0*/  LDL.LU R17, [R1+0xeac] ;  /* 0x000eac0001117983 */ /* 0x000f680000300800 */
[----:B------:R-:W5:Y:S01]  /*6e9d0*/  LDL.LU R16, [R1+0xeb0] ;  /* 0x000eb00001107983 */ /* 0x000f620000300800 */
[----:B--2---:R-:W-:-:S05]  /*6e9e0*/  IADD3 R13, P4, PT, R13, UR11, RZ ;  /* 0x0000000b0d0d7c10 */ /* 0x004fca000ff9e0ff */
[----:B------:R0:W-:Y:S01]  /*6e9f0*/  STL [R1+0xddc], R13 ;  /* 0x000ddc0d01007387 */ /* 0x0001e20000100800 */
[----:B------:R-:W-:-:S03]  /*6ea00*/  IADD3.X R39, PT, PT, R39, UR71, RZ, P6, !PT ;  /* 0x0000004727277c10 */ /* 0x000fc6000b7fe4ff */
[----:B0-----:R-:W2:Y:S01]  /*6ea10*/  LDL.LU R13, [R1+0xea4] ;  /* 0x000ea400010d7983 */ /* 0x001ea20000300800 */
[----:B---3--:R-:W-:-:S03]  /*6ea20*/  IADD3 R38, P6, PT, R38, UR11, RZ ;  /* 0x0000000b26267c10 */ /* 0x008fc6000ffde0ff */
        /* <DEDUP_REMOVED lines=27> */
[----:B------:R-:W-:Y:S02]  /*6ebe0*/  IADD3 R24, P4, PT, R24, UR11, RZ ;  /* 0x0000000b18187c10 */ /* 0x000fe4000ff9e0ff */
[----:B------:R-:W-:Y:S02]  /*6ebf0*/  IADD3.X R23, PT, PT, R23, UR71, RZ, P6, !PT ;  /* 0x0000004717177c10 */ /* 0x000fe4000b7fe4ff */
[----:B------:R-:W-:Y:S01]  /*6ec00*/  IADD3 R11, P6, PT, R11, UR11, RZ ;  /* 0x0000000b0b0b7c10 */ /* 0x000fe2000ffde0ff */
[----:B------:R-:W-:Y:S04]  /*6ec10*/  STL [R1+0xde8], R25 ;  /* 0x000de81901007387 */ /* 0x000fe80000100800 */
[----:B------:R0:W-:Y:S04]  /*6ec20*/  STL [R1+0xebc], R11 ;  /* 0x000ebc0b01007387 */ /* 0x0001e80000100800 */
[----:B------:R-:W-:Y:S04]  /*6ec30*/  STL [R1+0x1d6c], R24 ;  /* 0x001d6c1801007387 */ /* 0x000fe80000100800 */
[----:B0-----:R-:W3:Y:S04]  /*6ec40*/  LDL.LU R11, [R1+0xdf0] ;  /* 0x000df000010b7983 */ /* 0x001ee80000300800 */
[----:B------:R-:W-:Y:S01]  /*6ec50*/  STL [R1+0xec8], R23 ;  /* 0x000ec81701007387 */ /* 0x000fe20000100800 */
[----:B----4-:R-:W-:-:S05]  /*6ec60*/  IADD3.X R15, PT, PT, R15, UR71, RZ, P5, !PT ;  /* 0x000000470f0f7c10 */ /* 0x010fca000affe4ff */
[----:B------:R0:W-:Y:S01]  /*6ec70*/  STL [R1+0xec0], R15 ;  /* 0x000ec00f01007387 */ /* 0x0001e20000100800 */
[----:B-----5:R-:W-:Y:S02]  /*6ec80*/  IADD3 R22, P5, PT, R22, UR11, RZ ;  /* 0x0000000b16167c10 */ /* 0x020fe4000ffbe0ff */
[----:B------:R-:W-:Y:S02]  /*6ec90*/  IADD3.X R21, PT, PT, R21, UR71, RZ, P3, !PT ;  /* 0x0000004715157c10 */ /* 0x000fe40009ffe4ff */
[----:B------:R-:W-:Y:S01]  /*6eca0*/  IADD3 R20, P3, PT, R20, UR11, RZ ;  /* 0x0000000b14147c10 */ /* 0x000fe2000ff7e0ff */
[----:B0-----:R-:W4:Y:S04]  /*6ecb0*/  LDL.LU R15, [R1+0xe04] ;  /* 0x000e0400010f7983 */ /* 0x001f280000300800 */
[----:B------:R-:W-:Y:S01]  /*6ecc0*/  STL [R1+0xeb4], R22 ;  /* 0x000eb41601007387 */ /* 0x000fe20000100800 */
[----:B------:R-:W-:-:S03]  /*6ecd0*/  IADD3.X R19, PT, PT, R19, UR71, RZ, P4, !PT ;  /* 0x0000004713137c10 */ /* 0x000fc6000a7fe4ff */
[----:B------:R-:W-:Y:S01]  /*6ece0*/  STL [R1+0x1d60], R21 ;  /* 0x001d601501007387 */ /* 0x000fe20000100800 */
[----:B------:R-:W-:Y:S02]  /*6ecf0*/  IADD3 R18, P4, PT, R18, UR11, RZ ;  /* 0x0000000b12127c10 */ /* 0x000fe4000ff9e0ff */
[----:B------:R-:W-:Y:S01]  /*6ed00*/  IADD3.X R14, PT, PT, R14, UR71, RZ, P6, !PT ;  /* 0x000000470e0e7c10 */ /* 0x000fe2000b7fe4ff */
[----:B------:R-:W-:Y:S01]  /*6ed10*/  STL [R1+0xdf4], R20 ;  /* 0x000df41401007387 */ /* 0x000fe20000100800 */
[----:B------:R-:W-:-:S03]  /*6ed20*/  IADD3 R17, P6, PT, R17, UR11, RZ ;  /* 0x0000000b11117c10 */ /* 0x000fc6000ffde0ff */
[----:B------:R0:W-:Y:S01]  /*6ed30*/  STL [R1+0xeb8], R14 ;  /* 0x000eb80e01007387 */ /* 0x0001e20000100800 */
[----:B------:R-:W-:-:S03]  /*6ed40*/  IADD3.X R16, PT, PT, R16, UR71, RZ, P5, !PT ;  /* 0x0000004710107c10 */ /* 0x000fc6000affe4ff */
[----:B------:R-:W-:Y:S04]  /*6ed50*/  STL [R1+0x1d68], R19 ;  /* 0x001d681301007387 */ /* 0x000fe80000100800 */
[----:B0-----:R-:W5:Y:S04]  /*6ed60*/  LDL.LU R14, [R1+0xdf8] ;  /* 0x000df800010e7983 */ /* 0x001f680000300800 */
[----:B------:R-:W-:Y:S04]  /*6ed70*/  STL [R1+0xdfc], R18 ;  /* 0x000dfc1201007387 */ /* 0x000fe80000100800 */
[----:B------:R-:W5:Y:S04]  /*6ed80*/  LDL.LU R39, [R1+0xe0c] ;  /* 0x000e0c0001277983 */ /* 0x000f680000300800 */
[----:B------:R-:W-:Y:S04]  /*6ed90*/  STL [R1+0xeac], R17 ;  /* 0x000eac1101007387 */ /* 0x000fe80000100800 */
[----:B------:R-:W5:Y:S04]  /*6eda0*/  LDL.LU R38, [R1+0xea8] ;  /* 0x000ea80001267983 */ /* 0x000f680000300800 */
[----:B------:R-:W-:Y:S04]  /*6edb0*/  STL [R1+0xeb0], R16 ;  /* 0x000eb01001007387 */ /* 0x000fe80000100800 */
[----:B------:R-:W5:Y:S01]  /*6edc0*/  LDL.LU R37, [R1+0xe9c] ;  /* 0x000e9c0001257983 */ /* 0x000f620000300800 */
[----:B--2---:R-:W-:-:S05]  /*6edd0*/  IADD3 R13, P5, PT, R13, UR11, RZ ;  /* 0x0000000b0d0d7c10 */ /* 0x004fca000ffbe0ff */
        /* <DEDUP_REMOVED lines=15> */
[----:B0-----:R-:W2:Y:S01]  /*6eed0*/  LDL.LU R13, [R1+0xe88] ;  /* 0x000e8800010d7983 */ /* 0x001ea20000300800 */
[----:B---3--:R-:W-:-:S05]  /*6eee0*/  IADD3.X R11, PT, PT, R11, UR71, RZ, P3, !PT ;  /* 0x000000470b0b7c10 */ /* 0x008fca0009ffe4ff */
[----:B------:R0:W-:Y:S04]  /*6eef0*/  STL [R1+0xdf0], R11 ;  /* 0x000df00b01007387 */ /* 0x0001e80000100800 */
[----:B0-----:R-:W3:Y:S04]  /*6ef00*/  LDL.LU R11, [R1+0xe7c] ;  /* 0x000e7c00010b7983 */ /* 0x001ee80000300800 */
[----:B------:R-:W3:Y:S04]  /*6ef10*/  LDL.LU R22, [R1+0xe80] ;  /* 0x000e800001167983 */ /* 0x000ee80000300800 */
[----:B------:R-:W3:Y:S01]  /*6ef20*/  LDL.LU R21, [R1+0xe74] ;  /* 0x000e740001157983 */ /* 0x000ee20000300800 */
[----:B----4-:R-:W-:-:S03]  /*6ef30*/  IADD3 R15, P3, PT, R15, UR11, RZ ;  /* 0x0000000b0f0f7c10 */ /* 0x010fc6000ff7e0ff */
[----:B------:R-:W4:Y:S04]  /*6ef40*/  LDL.LU R20, [R1+0x1db0] ;  /* 0x001db00001147983 */ /* 0x000f280000300800 */
[----:B------:R0:W-:Y:S04]  /*6ef50*/  STL [R1+0xe04], R15 ;  /* 0x000e040f01007387 */ /* 0x0001e80000100800 */
[----:B------:R-:W4:Y:S04]  /*6ef60*/  LDL.LU R19, [R1+0xe24] ;  /* 0x000e240001137983 */ /* 0x000f280000300800 */
[----:B------:R-:W4:Y:S04]  /*6ef70*/  LDL.LU R18, [R1+0x1db8] ;  /* 0x001db80001127983 */ /* 0x000f280000300800 */
[----:B0-----:R-:W4:Y:S04]  /*6ef80*/  LDL.LU R15, [R1+0xe2c] ;  /* 0x000e2c00010f7983 */ /* 0x001f280000300800 */
[----:B------:R-:W4:Y:S04]  /*6ef90*/  LDL.LU R17, [R1+0xe78] ;  /* 0x000e780001117983 */ /* 0x000f280000300800 */
[----:B------:R-:W4:Y:S01]  /*6efa0*/  LDL.LU R16, [R1+0xe6c] ;  /* 0x000e6c0001107983 */ /* 0x000f220000300800 */
[----:B-----5:R-:W-:-:S05]  /*6efb0*/  IADD3.X R14, PT, PT, R14, UR71, RZ, P4, !PT ;  /* 0x000000470e0e7c10 */ /* 0x020fca000a7fe4ff */
[----:B------:R0:W-:Y:S01]  /*6efc0*/  STL [R1+0xdf8], R14 ;  /* 0x000df80e01007387 */ /* 0x0001e20000100800 */
[----:B------:R-:W-:-:S03]  /*6efd0*/  IADD3 R39, P4, PT, R39, UR11, RZ ;  /* 0x0000000b27277c10 */ /* 0x000fc6000ff9e0ff */
[----:B0-----:R-:W5:Y:S01]  /*6efe0*/  LDL.LU R14, [R1+0xe70] ;  /* 0x000e7000010e7983 */ /* 0x001f620000300800 */
[----:B------:R-:W-:-:S03]  /*6eff0*/  IADD3.X R38, PT, PT, R38, UR71, RZ, P6, !PT ;  /* 0x0000004726267c10 */ /* 0x000fc6000b7fe4ff */
[----:B------:R-:W-:Y:S01]  /*6f000*/  STL [R1+0xe0c], R39 ;  /* 0x000e0c2701007387 */ /* 0x000fe20000100800 */
[----:B------:R-:W-:-:S03]  /*6f010*/  IADD3 R37, P6, PT, R37, UR11, RZ ;  /* 0x0000000b25257c10 */ /* 0x000fc6000ffde0ff */
[----:B------:R-:W-:Y:S04]  /*6f020*/  STL [R1+0xea8], R38 ;  /* 0x000ea82601007387 */ /* 0x000fe80000100800 */
[----:B------:R-:W-:Y:S01]  /*6f030*/  STL [R1+0xe9c], R37 ;  /* 0x000e9c2501007387 */ /* 0x000fe20000100800 */
[----:B--2---:R-:W-:Y:S02]  /*6f040*/  IADD3.X R36, PT, PT, R36, UR71, RZ, P5, !PT ;  /* 0x0000004724247c10 */ /* 0x004fe4000affe4ff */
        /* <DEDUP_REMOVED lines=28> */
[----:B0-----:R-:W2:Y:S04]  /*6f210*/  LDL.LU R13, [R1+0xe64] ;  /* 0x000e6400010d7983 */ /* 0x001ea80000300800 */
[----:B------:R-:W-:Y:S01]  /*6f220*/  STL [R1+0x1dbc], R23 ;  /* 0x001dbc1701007387 */ /* 0x000fe20000100800 */
[----:B---3--:R-:W-:-:S05]  /*6f230*/  IADD3 R11, P6, PT, R11, UR11, RZ ;  /* 0x0000000b0b0b7c10 */ /* 0x008fca000ffde0ff */
[----:B------:R0:W-:Y:S04]  /*6f240*/  STL [R1+0xe7c], R11 ;  /* 0x000e7c0b01007387 */ /* 0x0001e80000100800 */
[----:B0-----:R-:W3:Y:S01]  /*6f250*/  LDL.LU R11, [R1+0xe20] ;  /* 0x000e2000010b7983 */ /* 0x001ee20000300800 */
[----:B------:R-:W-:Y:S02]  /*6f260*/  IADD3.X R22, PT, PT, R22, UR71, RZ, P5, !PT ;  /* 0x0000004716167c10 */ /* 0x000fe4000affe4ff */
[----:B------:R-:W-:Y:S02]  /*6f270*/  IADD3 R21, P5, PT, R21, UR11, RZ ;  /* 0x0000000b15157c10 */ /* 0x000fe4000ffbe0ff */
[----:B----4-:R-:W-:Y:S01]  /*6f280*/  IADD3.X R20, PT, PT, R20, UR71, RZ, P3, !PT ;  /* 0x0000004714147c10 */ /* 0x010fe20009ffe4ff */
[----:B------:R-:W-:Y:S01]  /*6f290*/  STL [R1+0xe80], R22 ;  /* 0x000e801601007387 */ /* 0x000fe20000100800 */
[----:B------:R-:W-:-:S02]  /*6f2a0*/  IADD3 R19, P3, PT, R19, UR11, RZ ;  /* 0x0000000b13137c10 */ /* 0x000fc4000ff7e0ff */
[----:B------:R-:W-:Y:S01]  /*6f2b0*/  IADD3.X R18, PT, PT, R18, UR71, RZ, P4, !PT ;  /* 0x0000004712127c10 */ /* 0x000fe2000a7fe4ff */
[----:B------:R-:W-:Y:S01]  /*6f2c0*/  STL [R1+0xe74], R21 ;  /* 0x000e741501007387 */ /* 0x000fe20000100800 */
[----:B------:R-:W-:-:S03]  /*6f2d0*/  IADD3 R15, P4, PT, R15, UR11, RZ ;  /* 0x0000000b0f0f7c10 */ /* 0x000fc6000ff9e0ff */
[----:B------:R-:W-:Y:S01]  /*6f2e0*/  STL [R1+0x1db0], R20 ;  /* 0x001db01401007387 */ /* 0x000fe20000100800 */
[----:B------:R-:W-:-:S03]  /*6f2f0*/  IADD3.X R17, PT, PT, R17, UR71, RZ, P6, !PT ;  /* 0x0000004711117c10 */ /* 0x000fc6000b7fe4ff */
[----:B------:R0:W-:Y:S01]  /*6f300*/  STL [R1+0xe2c], R15 ;  /* 0x000e2c0f01007387 */ /* 0x0001e20000100800 */
[----:B------:R-:W-:-:S03]  /*6f310*/  IADD3 R16, P6, PT, R16, UR11, RZ ;  /* 0x0000000b10107c10 */ /* 0x000fc6000ffde0ff */
[----:B------:R-:W-:Y:S04]  /*6f320*/  STL [R1+0xe24], R19 ;  /* 0x000e241301007387 */ /* 0x000fe80000100800 */
[----:B0-----:R-:W4:Y:S04]  /*6f330*/  LDL.LU R15, [R1+0xe34] ;  /* 0x000e3400010f7983 */ /* 0x001f280000300800 */
[----:B------:R-:W-:Y:S04]  /*6f340*/  STL [R1+0x1db8], R18 ;  /* 0x001db81201007387 */ /* 0x000fe80000100800 */
[----:B------:R-:W4:Y:S01]  /*6f350*/  LDL.LU R39, [R1+0xe28] ;  /* 0x000e280001277983 */ /* 0x000f220000300800 */
[----:B-----5:R-:W-:-:S03]  /*6f360*/  IADD3.X R14, PT, PT, R14, UR71, RZ, P5, !PT ;  /* 0x000000470e0e7c10 */ /* 0x020fc6000affe4ff */
        /* <DEDUP_REMOVED lines=19> */
[----:B0-----:R-:W5:Y:S01]  /*6f4a0*/  LDL.LU R14, [R1+0x1e0c] ;  /* 0x001e0c00010e7983 */ /* 0x001f620000300800 */
[----:B--2---:R-:W-:-:S05]  /*6f4b0*/  IADD3 R13, P5, PT, R13, UR11, RZ ;  /* 0x0000000b0d0d7c10 */ /* 0x004fca000ffbe0ff */
[----:B------:R0:W-:Y:S04]  /*6f4c0*/  STL [R1+0xe64], R13 ;  /* 0x000e640d01007387 */ /* 0x0001e80000100800 */
[----:B0-----:R-:W2:Y:S04]  /*6f4d0*/  LDL.LU R13, [R1+0xf30] ;  /* 0x000f3000010d7983 */ /* 0x001ea80000300800 */
[----:B------:R-:W2:Y:S04]  /*6f4e0*/  LDL.LU R22, [R1+0x2d6c] ;  /* 0x002d6c0001167983 */ /* 0x000ea80000300800 */
[----:B------:R-:W2:Y:S04]  /*6f4f0*/  LDL.LU R21, [R1+0x2d70] ;  /* 0x002d700001157983 */ /* 0x000ea80000300800 */
[----:B------:R-:W2:Y:S01]  /*6f500*/  LDL.LU R20, [R1+0x2d64] ;  /* 0x002d640001147983 */ /* 0x000ea20000300800 */
[----:B---3--:R-:W-:-:S05]  /*6f510*/  IADD3.X R11, PT, PT, R11, UR71, RZ, P3, !PT ;  /* 0x000000470b0b7c10 */ /* 0x008fca0009ffe4ff */
[----:B------:R0:W-:Y:S04]  /*6f520*/  STL [R1+0xe20], R11 ;  /* 0x000e200b01007387 */ /* 0x0001e80000100800 */
[----:B------:R-:W3:Y:S04]  /*6f530*/  LDL.LU R19, [R1+0x1e00] ;  /* 0x001e000001137983 */ /* 0x000ee80000300800 */
[----:B------:R-:W3:Y:S04]  /*6f540*/  LDL.LU R18, [R1+0x1e24] ;  /* 0x001e240001127983 */ /* 0x000ee80000300800 */
[----:B0-----:R-:W3:Y:S04]  /*6f550*/  LDL.LU R11, [R1+0x1e08] ;  /* 0x001e0800010b7983 */ /* 0x001ee80000300800 */
[----:B------:R-:W3:Y:S04]  /*6f560*/  LDL.LU R17, [R1+0x1e34] ;  /* 0x001e340001117983 */ /* 0x000ee80000300800 */
[----:B------:R-:W3:Y:S01]  /*6f570*/  LDL.LU R16, [R1+0x2d68] ;  /* 0x002d680001107983 */ /* 0x000ee20000300800 */
[----:B----4-:R-:W-:-:S05]  /*6f580*/  IADD3 R15, P3, PT, R15, UR11, RZ ;  /* 0x0000000b0f0f7c10 */ /* 0x010fca000ff7e0ff */
[----:B------:R0:W-:Y:S01]  /*6f590*/  STL [R1+0xe34], R15 ;  /* 0x000e340f01007387 */ /* 0x0001e20000100800 */
[----:B------:R-:W-:-:S03]  /*6f5a0*/  IADD3.X R39, PT, PT, R39, UR71, RZ, P4, !PT ;  /* 0x0000004727277c10 */ /* 0x000fc6000a7fe4ff */
[----:B0-----:R-:W4:Y:S01]  /*6f5b0*/  LDL.LU R15, [R1+0x2d5c] ;  /* 0x002d5c00010f7983 */ /* 0x001f220000300800 */
[----:B-----5:R-:W-:-:S03]  /*6f5c0*/  IADD3 R38, P4, PT, R38, UR11, RZ ;  /* 0x0000000b26267c10 */ /* 0x020fc6000ff9e0ff */
        /* <DEDUP_REMOVED lines=33> */
[----:B0-----:R-:W5:Y:S04]  /*6f7e0*/  LDL.LU R14, [R1+0x2d60] ;  /* 0x002d6000010e7983 */ /* 0x001f680000300800 */
[----:B------:R-:W-:Y:S01]  /*6f7f0*/  STL [R1+0xe48], R23 ;  /* 0x000e481701007387 */ /* 0x000fe20000100800 */
[----:B--2---:R-:W-:-:S05]  /*6f800*/  IADD3.X R13, PT, PT, R13, UR71, RZ, P6, !PT ;  /* 0x000000470d0d7c10 */ /* 0x004fca000b7fe4ff */
[----:B------:R0:W-:Y:S01]  /*6f810*/  STL [R1+0xf30], R13 ;  /* 0x000f300d01007387 */ /* 0x0001e20000100800 */
[----:B------:R-:W-:Y:S02]  /*6f820*/  IADD3 R22, P6, PT, R22, UR11, RZ ;  /* 0x0000000b16167c10 */ /* 0x000fe4000ffde0ff */
[----:B------:R-:W-:Y:S02]  /*6f830*/  IADD3.X R21, PT, PT, R21, UR71, RZ, P5, !PT ;  /* 0x0000004715157c10 */ /* 0x000fe4000affe4ff */
[----:B------:R-:W-:Y:S01]  /*6f840*/  IADD3 R20, P5, PT, R20, UR11, RZ ;  /* 0x0000000b14147c10 */ /* 0x000fe2000ffbe0ff */
[----:B0-----:R-:W2:Y:S04]  /*6f850*/  LDL.LU R13, [R1+0x2d54] ;  /* 0x002d5400010d7983 */ /* 0x001ea80000300800 */
[----:B------:R-:W-:Y:S04]  /*6f860*/  STL [R1+0x2d6c], R22 ;  /* 0x002d6c1601007387 */ /* 0x000fe80000100800 */
[----:B------:R-:W-:Y:S04]  /*6f870*/  STL [R1+0x2d70], R21 ;  /* 0x002d701501007387 */ /* 0x000fe80000100800 */
[----:B------:R-:W-:Y:S01]  /*6f880*/  STL [R1+0x2d64], R20 ;  /* 0x002d641401007387 */ /* 0x000fe20000100800 */
[----:B---3--:R-:W-:-:S02]  /*6f890*/  IADD3.X R19, PT, PT, R19, UR71, RZ, P3, !PT ;  /* 0x0000004713137c10 */ /* 0x008fc40009ffe4ff */
[----:B------:R-:W-:-:S05]  /*6f8a0*/  IADD3.X R11, PT, PT, R11, UR71, RZ, P4, !PT ;  /* 0x000000470b0b7c10 */ /* 0x000fca000a7fe4ff */
[----:B------:R0:W-:Y:S04]  /*6f8b0*/  STL [R1+0x1e08], R11 ;  /* 0x001e080b01007387 */ /* 0x0001e80000100800 */
[----:B------:R-:W-:Y:S04]  /*6f8c0*/  STL [R1+0x1e00], R19 ;  /* 0x001e001301007387 */ /* 0x000fe80000100800 */
[----:B0-----:R-:W3:Y:S01]  /*6f8d0*/  LDL.LU R11, [R1+0x1e20] ;  /* 0x001e2000010b7983 */ /* 0x001ee20000300800 */
[----:B------:R-:W-:Y:S02]  /*6f8e0*/  IADD3 R18, P3, PT, R18, UR11, RZ ;  /* 0x0000000b12127c10 */ /* 0x000fe4000ff7e0ff */
[----:B------:R-:W-:-:S02]  /*6f8f0*/  IADD3 R17, P4, PT, R17, UR11, RZ ;  /* 0x0000000b11117c10 */ /* 0x000fc4000ff9e0ff */
[----:B------:R-:W-:Y:S01]  /*6f900*/  IADD3.X R16, PT, PT, R16, UR71, RZ, P6, !PT ;  /* 0x0000004710107c10 */ /* 0x000fe2000b7fe4ff */
[----:B------:R-:W-:Y:S04]  /*6f910*/  STL [R1+0x1e24], R18 ;  /* 0x001e241201007387 */ /* 0x000fe80000100800 */
[----:B------:R-:W3:Y:S01]  /*6f920*/  LDL.LU R39, [R1+0x1e4c] ;  /* 0x001e4c0001277983 */ /* 0x000ee20000300800 */
[----:B----4-:R-:W-:-:S03]  /*6f930*/  IADD3 R15, P6, PT, R15, UR11, RZ ;  /* 0x0000000b0f0f7c10 */ /* 0x010fc6000ffde0ff */
[----:B------:R-:W-:Y:S04]  /*6f940*/  STL [R1+0x1e34], R17 ;  /* 0x001e341101007387 */ /* 0x000fe80000100800 */
[----:B------:R-:W4:Y:S04]  /*6f950*/  LDL.LU R38, [R1+0x1e30] ;  /* 0x001e300001267983 */ /* 0x000f280000300800 */
[----:B------:R-:W-:Y:S04]  /*6f960*/  STL [R1+0x2d68], R16 ;  /* 0x002d681001007387 */ /* 0x000fe80000100800 */
[----:B------:R-:W4:Y:S04]  /*6f970*/  LDL.LU R37, [R1+0x1e54] ;  /* 0x001e540001257983 */ /* 0x000f280000300800 */
[----:B------:R0:W-:Y:S04]  /*6f980*/  STL [R1+0x2d5c], R15 ;  /* 0x002d5c0f01007387 */ /* 0x0001e80000100800 */
        /* <DEDUP_REMOVED lines=14> */
[----:B0-----:R-:W4:Y:S01]  /*6fa70*/  LDL.LU R15, [R1+0x1e70] ;  /* 0x001e7000010f7983 */ /* 0x001f220000300800 */
[----:B-----5:R-:W-:-:S05]  /*6fa80*/  IADD3.X R14, PT, PT, R14, UR71, RZ, P5, !PT ;  /* 0x000000470e0e7c10 */ /* 0x020fca000affe4ff */
        /* <DEDUP_REMOVED lines=15> */
[----:B------:R-:W-:Y:S02]  /*6fb80*/  IADD3 R39, P3, PT, R39, UR11, RZ ;  /* 0x0000000b27277c10 */ /* 0x000fe4000ff7e0ff */
[----:B----4-:R-:W-:-:S03]  /*6fb90*/  IADD3.X R38, PT, PT, R38, UR71, RZ, P4, !PT ;  /* 0x0000004726267c10 */ /* 0x010fc6000a7fe4ff */
        /* <DEDUP_REMOVED lines=33> */
[----:B0-----:R-:W4:Y:S04]  /*6fdb0*/  LDL.LU R15, [R1+0x2d1c] ;  /* 0x002d1c00010f7983 */ /* 0x001f280000300800 */
[----:B------:R-:W-:Y:S01]  /*6fdc0*/  STL [R1+0x1e8c], R23 ;  /* 0x001e8c1701007387 */ /* 0x000fe20000100800 */
[----:B-----5:R-:W-:-:S05]  /*6fdd0*/  IADD3 R14, P4, PT, R14, UR11, RZ ;  /* 0x0000000b0e0e7c10 */ /* 0x020fca000ff9e0ff */
[----:B------:R0:W-:Y:S01]  /*6fde0*/  STL [R1+0x1e94], R14 ;  /* 0x001e940e01007387 */ /* 0x0001e20000100800 */
[----:B------:R-:W-:Y:S02]  /*6fdf0*/  IADD3.X R22, PT, PT, R22, UR71, RZ, P6, !PT ;  /* 0x0000004716167c10 */ /* 0x000fe4000b7fe4ff */
        /* <DEDUP_REMOVED lines=15> */
[----:B------:R-:W2:Y:S04]  /*6fef0*/  LDL.LU R39, [R1+0x1ea8] ;  /* 0x001ea80001277983 */ /* 0x000ea80000300800 */
[----:B------:R-:W-:Y:S04]  /*6ff00*/  STL [R1+0x1e90], R17 ;  /* 0x001e901101007387 */ /* 0x000fe80000100800 */
[----:B------:R-:W2:Y:S04]  /*6ff10*/  LDL.LU R38, [R1+0x1ecc] ;  /* 0x001ecc0001267983 */ /* 0x000ea80000300800 */
[----:B------:R-:W-:Y:S01]  /*6ff20*/  STL [R1+0x1eb4], R16 ;  /* 0x001eb41001007387 */ /* 0x000fe20000100800 */
[----:B---3--:R-:W-:-:S03]  /*6ff30*/  IADD3.X R11, PT, PT, R11, UR71, RZ, P6, !PT ;  /* 0x000000470b0b7c10 */ /* 0x008fc6000b7fe4ff */
        /* <DEDUP_REMOVED lines=19> */
[----:B0-----:R-:W4:Y:S04]  /*70070*/  LDL.LU R15, [R1+0x1ef0] ;  /* 0x001ef000010f7983 */ /* 0x001f280000300800 */
[----:B------:R-:W4:Y:S04]  /*70080*/  LDL.LU R22, [R1+0x1f14] ;  /* 0x001f140001167983 */ /* 0x000f280000300800 */
[----:B------:R-:W4:Y:S01]  /*70090*/  LDL.LU R21, [R1+0x2cf8] ;  /* 0x002cf80001157983 */ /* 0x000f220000300800 */
[----:B-----5:R-:W-:-:S03]  /*700a0*/  IADD3.X R14, PT, PT, R14, UR71, RZ, P5, !PT ;  /* 0x000000470e0e7c10 */ /* 0x020fc6000affe4ff */
        /* <DEDUP_REMOVED lines=11> */
[----:B------:R-:W-:-:S03]  /*70160*/  IADD3 R38, P3, PT, R38, UR11, RZ ;  /* 0x0000000b26267c10 */ /* 0x000fc6000ff7e0ff */
[----:B------:R-:W-:Y:S01]  /*70170*/  STL [R1+0x1ea8], R39 ;  /* 0x001ea82701007387 */ /* 0x000fe20000100800 */
[----:B---3--:R-:W-:-:S03]  /*70180*/  IADD3.X R37, PT, PT, R37, UR71, RZ, P4, !PT ;  /* 0x0000004725257c10 */ /* 0x008fc6000a7fe4ff */
        /* <DEDUP_REMOVED lines=35> */
[----:B------:R-:W-:Y:S02]  /*703c0*/  IADD3 R22, P4, PT, R22, UR11, RZ ;  /* 0x0000000b16167c10 */ /* 0x000fe4000ff9e0ff */
[----:B------:R-:W-:Y:S02]  /*703d0*/  IADD3.X R21, PT, PT, R21, UR71, RZ, P6, !PT ;  /* 0x0000004715157c10 */ /* 0x000fe4000b7fe4ff */
[----:B-----5:R-:W-:Y:S01]  /*703e0*/  IADD3 R20, P6, PT, R20, UR11, RZ ;  /* 0x0000000b14147c10 */ /* 0x020fe2000ffde0ff */
        /* <DEDUP_REMOVED lines=39> */
[----:B------:R-:W3:Y:S04]  /*70660*/  LDL.LU R21, [R1+0x1f94] ;  /* 0x001f940001157983 */ /* 0x000ee80000300800 */
[----:B------:R-:W3:Y:S01]  /*70670*/  LDL.LU R20, [R1+0x2cb8] ;  /* 0x002cb80001147983 */ /* 0x000ee20000300800 */
[----:B----4-:R-:W-:-:S05]  /*70680*/  IADD3 R15, P6, PT, R15, UR11, RZ ;  /* 0x0000000b0f0f7c10 */ /* 0x010fca000ffde0ff */
        /* <DEDUP_REMOVED lines=51> */
[----:B------:R-:W-:Y:S01]  /*709c0*/  IADD3.X R20, PT, PT, R20, UR71, RZ, P6, !PT ;  /* 0x0000004714147c10 */ /* 0x000fe2000b7fe4ff */
[----:B------:R-:W-:Y:S04]  /*709d0*/  STL [R1+0x1f70], R22 ;  /* 0x001f701601007387 */ /* 0x000fe80000100800 */
[----:B------:R-:W-:Y:S04]  /*709e0*/  STL [R1+0x1f94], R21 ;  /* 0x001f941501007387 */ /* 0x000fe80000100800 */
[----:B------:R-:W-:Y:S01]  /*709f0*/  STL [R1+0x2cb8], R20 ;  /* 0x002cb81401007387 */ /* 0x000fe20000100800 */
[----:B----4-:R-:W-:-:S02]  /*70a00*/  IADD3 R19, P6, PT, R19, UR11, RZ ;  /* 0x0000000b13137c10 */ /* 0x010fc4000ffde0ff */
[----:B------:R-:W-:Y:S02]  /*70a10*/  IADD3.X R18, PT, PT, R18, UR71, RZ, P5, !PT ;  /* 0x0000004712127c10 */ /* 0x000fe4000affe4ff */
[----:B------:R-:W-:Y:S02]  /*70a20*/  IADD3 R15, P5, PT, R15, UR11, RZ ;  /* 0x0000000b0f0f7c10 */ /* 0x000fe4000ffbe0ff */
        /* <DEDUP_REMOVED lines=99> */
[----:B------:R-:W3:Y:S04]  /*71060*/  LDL.LU R39, [R1+0x2c5c] ;  /* 0x002c5c0001277983 */ /* 0x000ee80000300800 */
[----:B------:R-:W-:Y:S04]  /*71070*/  STL [R1+0x2c64], R17 ;  /* 0x002c641101007387 */ /* 0x000fe80000100800 */
[----:B------:R-:W3:Y:S04]  /*71080*/  LDL.LU R38, [R1+0x2c60] ;  /* 0x002c600001267983 */ /* 0x000ee80000300800 */
[----:B------:R-:W-:Y:S01]  /*71090*/  STL [R1+0x2008], R16 ;  /* 0x0020081001007387 */ /* 0x000fe20000100800 */
[----:B----4-:R-:W-:-:S03]  /*710a0*/  IADD3 R15, P3, PT, R15, UR11, RZ ;  /* 0x0000000b0f0f7c10 */ /* 0x010fc6000ff7e0ff */
        /* <DEDUP_REMOVED lines=34> */
[----:B------:R-:W-:-:S03]  /*712d0*/  IADD3.X R38, PT, PT, R38, UR71, RZ, P5, !PT ;  /* 0x0000004726267c10 */ /* 0x000fc6000affe4ff */
[----:B------:R-:W-:Y:S01]  /*712e0*/  STL [R1+0x2c5c], R39 ;  /* 0x002c5c2701007387 */ /* 0x000fe20000100800 */
[----:B----4-:R-:W-:-:S03]  /*712f0*/  IADD3 R37, P5, PT, R37, UR11, RZ ;  /* 0x0000000b25257c10 */ /* 0x010fc6000ffbe0ff */
        /* <DEDUP_REMOVED lines=77> */
[----:B------:R-:W4:Y:S04]  /*717d0*/  LDL.LU R21, [R1+0x20e8] ;  /* 0x0020e80001157983 */ /* 0x000f280000300800 */
[----:B------:R-:W4:Y:S01]  /*717e0*/  LDL.LU R20, [R1+0x210c] ;  /* 0x00210c0001147983 */ /* 0x000f220000300800 */
[----:B-----5:R-:W-:-:S05]  /*717f0*/  IADD3.X R14, PT, PT, R14, UR71, RZ, P4, !PT ;  /* 0x000000470e0e7c10 */ /* 0x020fca000a7fe4ff */
        /* <DEDUP_REMOVED lines=50> */
[----:B------:R-:W-:Y:S01]  /*71b20*/  IADD3 R20, P3, PT, R20, UR11, RZ ;  /* 0x0000000b14147c10 */ /* 0x000fe2000ff7e0ff */
[----:B0-----:R-:W4:Y:S04]  /*71b30*/  LDL.LU R15, [R1+0x212c] ;  /* 0x00212c00010f7983 */ /* 0x001f280000300800 */
[----:B------:R-:W-:Y:S04]  /*71b40*/  STL [R1+0x2bf4], R22 ;  /* 0x002bf41601007387 */ /* 0x000fe80000100800 */
[----:B------:R-:W-:Y:S04]  /*71b50*/  STL [R1+0x20e8], R21 ;  /* 0x0020e81501007387 */ /* 0x000fe80000100800 */
[----:B------:R-:W-:Y:S01]  /*71b60*/  STL [R1+0x210c], R20 ;  /* 0x00210c1401007387 */ /* 0x000fe20000100800 */
[----:B-----5:R-:W-:-:S02]  /*71b70*/  IADD3.X R19, PT, PT, R19, UR71, RZ, P4, !PT ;  /* 0x0000004713137c10 */ /* 0x020fc4000a7fe4ff */
[----:B------:R-:W-:Y:S02]  /*71b80*/  IADD3 R18, P4, PT, R18, UR11, RZ ;  /* 0x0000000b12127c10 */ /* 0x000fe4000ff9e0ff */
[----:B------:R-:W-:Y:S02]  /*71b90*/  IADD3.X R14, PT, PT, R14, UR71, RZ, P6, !PT ;  /* 0x000000470e0e7c10 */ /* 0x000fe4000b7fe4ff */
        /* <DEDUP_REMOVED lines=99> */
[----:B------:R-:W4:Y:S04]  /*721d0*/  LDL.LU R39, [R1+0x2190] ;  /* 0x0021900001277983 */ /* 0x000f280000300800 */
[----:B------:R-:W-:Y:S04]  /*721e0*/  STL [R1+0x2bb8], R17 ;  /* 0x002bb81101007387 */ /* 0x000fe80000100800 */
[----:B------:R-:W4:Y:S04]  /*721f0*/  LDL.LU R38, [R1+0x21b4] ;  /* 0x0021b40001267983 */ /* 0x000f280000300800 */
[----:B------:R-:W-:Y:S01]  /*72200*/  STL [R1+0x2bac], R16 ;  /* 0x002bac1001007387 */ /* 0x000fe20000100800 */
[----:B-----5:R-:W-:-:S03]  /*72210*/  IADD3.X R14, PT, PT, R14, UR71, RZ, P5, !PT ;  /* 0x000000470e0e7c10 */ /* 0x020fc6000affe4ff */
        /* <DEDUP_REMOVED lines=34> */
[----:B------:R-:W-:-:S03]  /*72440*/  IADD3 R38, P4, PT, R38, UR11, RZ ;  /* 0x0000000b26267c10 */ /* 0x000fc6000ff9e0ff */
[----:B------:R-:W-:Y:S01]  /*72450*/  STL [R1+0x2190], R39 ;  /* 0x0021902701007387 */ /* 0x000fe20000100800 */
        /* <DEDUP_REMOVED lines=4788> */
[----:B------:R-:W-:-:S05]  /*84fa0*/  IADD3 R15, P5, PT, R15, UR11, RZ ;  /* 0x0000000b0f0f7c10 */ /* 0x000fca000ffbe0ff */
[----:B------:R0:W-:Y:S01]  /*84fb0*/  STL [R1+0x108c], R15 ;  /* 0x00108c0f01007387 */ /* 0x0001e20000100800 */
[----:B------:R-:W-:-:S03]  /*84fc0*/  IADD3.X R17, PT, PT, R17, UR71, RZ, P3, !PT ;  /* 0x0000004711117c10 */ /* 0x000fc60009ffe4ff */
[----:B------:R-:W-:Y:S01]  /*84fd0*/  STL [R1+0x1094], R19 ;  /* 0x0010941301007387 */ /* 0x000fe20000100800 */
[----:B------:R-:W-:-:S03]  /*84fe0*/  IADD3 R16, P3, PT, R16, UR11, RZ ;  /* 0x0000000b10107c10 */ /* 0x000fc6000ff7e0ff */
        /* <DEDUP_REMOVED lines=164> */
[----:B------:R-:W-:-:S05]  /*85a30*/  IADD3.X R15, PT, PT, R15, UR71, RZ, P5, !PT ;  /* 0x000000470f0f7c10 */ /* 0x000fca000affe4ff */
[----:B------:R0:W-:Y:S04]  /*85a40*/  STL [R1+0xf80], R15 ;  /* 0x000f800f01007387 */ /* 0x0001e80000100800 */
[----:B------:R-:W-:Y:S01]  /*85a50*/  STL [R1+0xf90], R24 ;  /* 0x000f901801007387 */ /* 0x000fe20000100800 */
[----:B------:R-:W-:-:S03]  /*85a60*/  IADD3 R23, P6, PT, R23, UR11, RZ ;  /* 0x0000000b17177c10 */ /* 0x000fc6000ffde0ff */
[----:B0-----:R-:W4:Y:S04]  /*85a70*/  LDL.LU R15, [R1+0x2ef8] ;  /* 0x002ef800010f7983 */ /* 0x001f280000300800 */
[----:B------:R-:W-:Y:S01]  /*85a80*/  STL [R1+0xf54], R23 ;  /* 0x000f541701007387 */ /* 0x000fe20000100800 */
[----:B-----5:R-:W-:Y:S02]  /*85a90*/  IADD3 R14, P5, PT, R14, UR9, RZ ;  /* 0x000000090e0e7c10 */ /* 0x020fe4000ffbe0ff */
        /* <DEDUP_REMOVED lines=95> */
[----:B------:R-:W-:Y:S01]  /*86090*/  IADD3.X R21, PT, PT, R21, UR13, RZ, P3, !PT ;  /* 0x0000000d15157c10 */ /* 0x000fe20009ffe4ff */
[----:B0-----:R-:W4:Y:S01]  /*860a0*/  LDL.LU R15, [R1+0x2fd0] ;  /* 0x002fd000010f7983 */ /* 0x001f220000300800 */
[----:B------:R-:W-:-:S03]  /*860b0*/  IADD3 R20, P3, PT, R20, UR9, RZ ;  /* 0x0000000914147c10 */ /* 0x000fc6000ff7e0ff */
[----:B------:R-:W-:Y:S04]  /*860c0*/  STL [R1+0x2f90], R22 ;  /* 0x002f901601007387 */ /* 0x000fe80000100800 */
[----:B------:R-:W-:Y:S04]  /*860d0*/  STL [R1+0x2e9c], R21 ;  /* 0x002e9c1501007387 */ /* 0x000fe80000100800 */
[----:B------:R-:W-:Y:S01]  /*860e0*/  STL [R1+0x2f9c], R20 ;  /* 0x002f9c1401007387 */ /* 0x000fe20000100800 */
[----:B-----5:R-:W-:Y:S02]  /*860f0*/  IADD3.X R19, PT, PT, R19, UR13, RZ, P4, !PT ;  /* 0x0000000d13137c10 */ /* 0x020fe4000a7fe4ff */
[----:B------:R-:W-:-:S02]  /*86100*/  IADD3 R18, P4, PT, R18, UR9, RZ ;  /* 0x0000000912127c10 */ /* 0x000fc4000ff9e0ff */
        /* <DEDUP_REMOVED lines=94> */
[----:B------:R0:W-:Y:S04]  /*866f0*/  STL [R1+0x3080], R15 ;  /* 0x0030800f01007387 */ /* 0x0001e80000100800 */
[----:B------:R-:W-:Y:S04]  /*86700*/  STL [R1+0x3070], R19 ;  /* 0x0030701301007387 */ /* 0x000fe80000100800 */
[----:B0-----:R-:W4:Y:S01]  /*86710*/  LDL.LU R15, [R1+0x30a4] ;  /* 0x0030a400010f7983 */ /* 0x001f220000300800 */
[----:B------:R-:W-:Y:S02]  /*86720*/  IADD3.X R17, PT, PT, R17, UR13, RZ, P6, !PT ;  /* 0x0000000d11117c10 */ /* 0x000fe4000b7fe4ff */
[----:B------:R-:W-:Y:S01]  /*86730*/  IADD3 R16, P6, PT, R16, UR9, RZ ;  /* 0x0000000910107c10 */ /* 0x000fe2000ffde0ff */
        /* <DEDUP_REMOVED lines=37> */
[----:B------:R0:W-:Y:S04]  /*86990*/  STL [R1+0x30a4], R15 ;  /* 0x0030a40f01007387 */ /* 0x0001e80000100800 */
[----:B0-----:R-:W4:Y:S01]  /*869a0*/  LDL.LU R15, [R1+0x3148] ;  /* 0x00314800010f7983 */ /* 0x001f220000300800 */
[----:B------:R-:W-:Y:S02]  /*869b0*/  IADD3.X R39, PT, PT, R39, UR13, RZ, P4, !PT ;  /* 0x0000000d27277c10 */ /* 0x000fe4000a7fe4ff */
        /* <DEDUP_REMOVED lines=36> */
[----:B--2---:R-:W-:-:S02]  /*86c00*/  IADD3.X R13, PT, PT, R13, UR13, RZ, P6, !PT ;  /* 0x0000000d0d0d7c10 */ /* 0x004fc4000b7fe4ff */
[----:B------:R-:W-:-:S03]  /*86c10*/  IADD3 R22, P6, PT, R22, UR9, RZ ;  /* 0x0000000916167c10 */ /* 0x000fc6000ffde0ff */
[----:B------:R0:W-:Y:S01]  /*86c20*/  STL [R1+0x30dc], R13 ;  /* 0x0030dc0d01007387 */ /* 0x0001e20000100800 */
        /* <DEDUP_REMOVED lines=18> */
[----:B------:R0:W-:Y:S01]  /*86d50*/  STL [R1+0x3108], R16 ;  /* 0x0031081001007387 */ /* 0x0001e20000100800 */
        /* <DEDUP_REMOVED lines=19> */
[----:B------:R-:W4:Y:S01]  /*86e90*/  LDL.LU R20, [R1+0x2dc0] ;  /* 0x002dc00001147983 */ /* 0x000f220000300800 */
[----:B-----5:R-:W-:-:S05]  /*86ea0*/  IADD3.X R14, PT, PT, R14, UR13, RZ, P5, !PT ;  /* 0x0000000d0e0e7c10 */ /* 0x020fca000affe4ff */
[----:B------:R0:W-:Y:S04]  /*86eb0*/  STL [R1+0x3114], R14 ;  /* 0x0031140e01007387 */ /* 0x0001e80000100800 */
[----:B------:R-:W5:Y:S04]  /*86ec0*/  LDL.LU R19, [R1+0x2ddc] ;  /* 0x002ddc0001137983 */ /* 0x000f680000300800 */
[----:B-1----:R-:W5:Y:S01]  /*86ed0*/  LDL.LU R15, [R1+0x2db0] ;  /* 0x002db000010f7983 */ /* 0x002f620000300800 */
[----:B--2---:R-:W-:Y:S01]  /*86ee0*/  IADD3.X R13, PT, PT, R13, UR13, RZ, P3, !PT ;  /* 0x0000000d0d0d7c10 */ /* 0x004fe20009ffe4ff */
[----:B------:R-:W1:Y:S04]  /*86ef0*/  SYNCS.PHASECHK.TRANS64.TRYWAIT P3, [UR10], R10 ;  /* 0x0000000aff0075a7 */ /* 0x000e68000806110a */
[----:B------:R2:W-:Y:S04]  /*86f00*/  STL [R1+0x3120], R13 ;  /* 0x0031200d01007387 */ /* 0x0005e80000100800 */
[----:B0-----:R-:W5:Y:S04]  /*86f10*/  LDL.LU R14, [R1+0x2dac] ;  /* 0x002dac00010e7983 */ /* 0x001f680000300800 */
[----:B--2---:R-:W2:Y:S04]  /*86f20*/  LDL.LU R13, [R1+0x2da8] ;  /* 0x002da800010d7983 */ /* 0x004ea80000300800 */
[----:B------:R-:W2:Y:S04]  /*86f30*/  LDL.LU R18, [R1+0x2dcc] ;  /* 0x002dcc0001127983 */ /* 0x000ea80000300800 */
[----:B------:R-:W2:Y:S01]  /*86f40*/  LDL.LU R17, [R1+0x2dbc] ;  /* 0x002dbc0001117983 */ /* 0x000ea20000300800 */
[----:B---3--:R-:W-:-:S05]  /*86f50*/  IADD3 R11, P5, PT, R11, UR9, RZ ;  /* 0x000000090b0b7c10 */ /* 0x008fca000ffbe0ff */
[----:B------:R0:W-:Y:S04]  /*86f60*/  STL [R1+0x3154], R11 ;  /* 0x0031540b01007387 */ /* 0x0001e80000100800 */
[----:B0-----:R-:W3:Y:S01]  /*86f70*/  LDL.LU R11, [R1+0x2da4] ;  /* 0x002da400010b7983 */ /* 0x001ee20000300800 */
[----:B------:R-:W-:Y:S02]  /*86f80*/  IADD3.X R38, PT, PT, R38, UR13, RZ, P4, !PT ;  /* 0x0000000d26267c10 */ /* 0x000fe4000a7fe4ff */
[----:B------:R-:W-:-:S03]  /*86f90*/  IADD3 R37, P4, PT, R37, UR9, RZ ;  /* 0x0000000925257c10 */ /* 0x000fc6000ff9e0ff */
[----:B------:R-:W-:Y:S01]  /*86fa0*/  STL [R1+0x312c], R38 ;  /* 0x00312c2601007387 */ /* 0x000fe20000100800 */
        /* <DEDUP_REMOVED lines=30> */
[----:B------:R-:W-:-:S03]  /*87190*/  IADD3.X R16, PT, PT, R16, UR13, RZ, P4, !PT ;  /* 0x0000000d10107c10 */ /* 0x000fc6000a7fe4ff */
[----:B------:R-:W-:Y:S04]  /*871a0*/  STL [R1+0x2df8], R22 ;  /* 0x002df81601007387 */ /* 0x000fe80000100800 */
[----:B------:R0:W-:Y:S02]  /*871b0*/  STL [R1+0x2dec], R16 ;  /* 0x002dec1001007387 */ /* 0x0001e40000100800 */
[----:B0-----:R-:W0:Y:S01]  /*871c0*/  S2R R16, SR_TID.X ;  /* 0x0000000000107919 */ /* 0x001e220000002100 */
[----:B------:R-:W-:Y:S02]  /*871d0*/  IADD3 R21, P5, PT, R21, UR9, RZ ;  /* 0x0000000915157c10 */ /* 0x000fe4000ffbe0ff */
[----:B------:R-:W-:Y:S02]  /*871e0*/  IADD3 R20, P4, PT, R20, UR9, RZ ;  /* 0x0000000914147c10 */ /* 0x000fe4000ff9e0ff */
[----:B-----5:R-:W-:-:S02]  /*871f0*/  IADD3.X R19, PT, PT, R19, UR13, RZ, P6, !PT ;  /* 0x0000000d13137c10 */ /* 0x020fc4000b7fe4ff */
[----:B------:R-:W-:Y:S01]  /*87200*/  IADD3 R15, P6, PT, R15, UR9, RZ ;  /* 0x000000090f0f7c10 */ /* 0x000fe2000ffde0ff */
[----:B------:R-:W-:Y:S01]  /*87210*/  STL [R1+0x2dd0], R21 ;  /* 0x002dd01501007387 */ /* 0x000fe20000100800 */
[----:B------:R-:W-:-:S03]  /*87220*/  PRMT R12, RZ, 0x7610, R12 ;  /* 0x00007610ff0c7816 */ /* 0x000fc6000000000c */
[----:B------:R0:W-:Y:S04]  /*87230*/  STL [R1+0x2db0], R15 ;  /* 0x002db00f01007387 */ /* 0x0001e80000100800 */
[----:B------:R4:W-:Y:S04]  /*87240*/  STL [R1+0x2dc0], R20 ;  /* 0x002dc01401007387 */ /* 0x0009e80000100800 */
[----:B------:R4:W-:Y:S01]  /*87250*/  STL [R1+0x2ddc], R19 ;  /* 0x002ddc1301007387 */ /* 0x0009e20000100800 */
[--C-:B0-----:R-:W-:Y:S02]  /*87260*/  SHF.R.U32.HI R15, RZ, 0x6, R16.reuse ;  /* 0x00000006ff0f7819 */ /* 0x101fe40000011610 */
[----:B------:R-:W-:-:S02]  /*87270*/  SHF.R.U32.HI R16, RZ, 0x6, R16 ;  /* 0x00000006ff107819 */ /* 0x000fc40000011610 */
[----:B------:R-:W-:Y:S02]  /*87280*/  SGXT.U32 R15, R15, 0x1 ;  /* 0x000000010f0f781a */ /* 0x000fe40000000000 */
[----:B------:R-:W-:Y:S01]  /*87290*/  SGXT.U32 R16, R16, 0x1 ;  /* 0x000000011010781a */ /* 0x000fe20000000000 */
[----:B------:R-:W-:Y:S01]  /*872a0*/  UIMAD UR4, UR73, -0x100, UR12 ;  /* 0xffffff00490478a4 */ /* 0x000fe2000f8e020c */
[----:B------:R-:W-:Y:S02]  /*872b0*/  LOP3.LUT R15, R15, 0x2, RZ, 0xfc, !PT ;  /* 0x000000020f0f7812 */ /* 0x000fe400078efcff */
[----:B------:R-:W-:Y:S02]  /*872c0*/  LOP3.LUT R16, R16, 0x4, RZ, 0xfc, !PT ;  /* 0x0000000410107812 */ /* 0x000fe400078efcff */
[----:B------:R-:W-:Y:S02]  /*872d0*/  IADD3.X R14, PT, PT, R14, UR13, RZ, P6, !PT ;  /* 0x0000000d0e0e7c10 */ /* 0x000fe4000b7fe4ff */
[----:B--2---:R-:W-:-:S02]  /*872e0*/  IADD3 R13, P6, PT, R13, UR9, RZ ;  /* 0x000000090d0d7c10 */ /* 0x004fc4000ffde0ff */
[----:B------:R-:W-:Y:S02]  /*872f0*/  IADD3.X R18, PT, PT, R18, UR13, RZ, P5, !PT ;  /* 0x0000000d12127c10 */ /* 0x000fe4000affe4ff */
[----:B------:R-:W-:-:S03]  /*87300*/  IADD3.X R17, PT, PT, R17, UR13, RZ, P4, !PT ;  /* 0x0000000d11117c10 */ /* 0x000fc6000a7fe4ff */
[----:B------:R4:W-:Y:S04]  /*87310*/  STL [R1+0x2dcc], R18 ;  /* 0x002dcc1201007387 */ /* 0x0009e80000100800 */
[----:B------:R4:W-:Y:S04]  /*87320*/  STL [R1+0x2dbc], R17 ;  /* 0x002dbc1101007387 */ /* 0x0009e80000100800 */
[----:B------:R4:W-:Y:S01]  /*87330*/  STL [R1+0x2dac], R14 ;  /* 0x002dac0e01007387 */ /* 0x0009e20000100800 */
[----:B---3--:R-:W-:-:S05]  /*87340*/  IADD3.X R11, PT, PT, R11, UR13, RZ, P6, !PT ;  /* 0x0000000d0b0b7c10 */ /* 0x008fca000b7fe4ff */
[----:B------:R4:W-:Y:S04]  /*87350*/  STL [R1+0x2da4], R11 ;  /* 0x002da40b01007387 */ /* 0x0009e80000100800 */
[----:B------:R4:W-:Y:S04]  /*87360*/  STL [R1+0x2da8], R13 ;  /* 0x002da80d01007387 */ /* 0x0009e80000100800 */
[----:B------:R4:W-:Y:S01]  /*87370*/  STL.S16 [R1+0x1d0], R12 ;  /* 0x0001d00c01007387 */ /* 0x0009e20000100600 */
[----:B------:R-:W-:Y:S02]  /*87380*/  ISETP.GE.AND P4, PT, R16, UR4, PT ;  /* 0x0000000410007c0c */ /* 0x000fe4000bf86270 */
[----:B------:R-:W-:Y:S01]  /*87390*/  ISETP.GE.AND P5, PT, R15, UR4, PT ;  /* 0x000000040f007c0c */ /* 0x000fe2000bfa6270 */
[----:B-1----:R-:W-:-:S12]  /*873a0*/  @!P3 BRA `(.L_x_8) ;  /* 0x0000045c0078b947 */ /* 0x002fd80003800000 */
.L_x_16:
[----:B------:R-:W2:Y:S04]  /*873b0*/  LDL R10, [R1+0x2dac] ;  /* 0x002dac00010a7983 */ /* 0x000ea80000100800 */
[----:B----4-:R-:W2:Y:S04]  /*873c0*/  LDL R11, [R1+0x2db0] ;  /* 0x002db000010b7983 */ /* 0x010ea80000100800 */
[----:B------:R-:W-:Y:S04]  /*873d0*/  STL [R1+0x4278], R33 ;  /* 0x0042782101007387 */ /* 0x000fe80000100800 */
[----:B------:R-:W-:Y:S04]  /*873e0*/  STL [R1+0x42a4], R33 ;  /* 0x0042a42101007387 */ /* 0x000fe80000100800 */
[----:B------:R-:W-:Y:S04]  /*873f0*/  STL [R1+0x42c4], R33 ;  /* 0x0042c42101007387 */ /* 0x000fe80000100800 */
[----:B------:R-:W-:Y:S04]  /*87400*/  STL [R1+0x42dc], R33 ;  /* 0x0042dc2101007387 */ /* 0x000fe80000100800 */
[----:B------:R-:W-:Y:S04]  /*87410*/  STL [R1+0x42f4], R33 ;  /* 0x0042f42101007387 */ /* 0x000fe80000100800 */
[----:B------:R0:W-:Y:S04]  /*87420*/  STL [R1+0x430c], R33 ;  /* 0x00430c2101007387 */ /* 0x0001e80000100800 */
[----:B0-----:R-:W3:Y:S04]  /*87430*/  LDL.LU R33, [R1+0x2db8] ;  /* 0x002db80001217983 */ /* 0x001ee80000300800 */
        /* <DEDUP_REMOVED lines=8> */
[----:B0-----:R-:W4:Y:S04]  /*874c0*/  LDL.LU R27, [R1+0x2dc8] ;  /* 0x002dc800011b7983 */ /* 0x001f280000300800 */
[----:B----4-:R0:W-:Y:S04]  /*874d0*/  STL [R1+0x4310], R27 ;  /* 0x0043101b01007387 */ /* 0x0101e80000100800 */
[----:B0-----:R-:W4:Y:S04]  /*874e0*/  LDL R27, [R1+0x1d0] ;  /* 0x0001d000011b7983 */ /* 0x001f280000100800 */
        /* <DEDUP_REMOVED lines=21> */
[----:B0-----:R-:W4:Y:S01]  /*87640*/  LDL.LU R30, [R1+0x2db4] ;  /* 0x002db400011e7983 */ /* 0x001f220000300800 */
[----:B--2---:R-:W-:-:S02]  /*87650*/  @!P5 LOP3.LUT R11, R11, R10, RZ, 0x3c, !PT ;  /* 0x0000000a0b0bd212 */ /* 0x004fc400078e3cff */
[----:B---3--:R-:W-:Y:S01]  /*87660*/  IADD3 R33, P3, PT, R33, UR9, RZ ;  /* 0x0000000921217c10 */ /* 0x008fe2000ff7e0ff */
[----:B------:R-:W-:Y:S01]  /*87670*/  STL [R1+0x4264], R16 ;  /* 0x0042641001007387 */ /* 0x000fe20000100800 */
[----:B------:R-:W-:-:S03]  /*87680*/  @!P5 LOP3.LUT R10, R11, R10, RZ, 0x3c, !PT ;  /* 0x0000000a0b0ad212 */ /* 0x000fc600078e3cff */
[----:B------:R-:W-:Y:S01]  /*87690*/  STL [R1+0x429c], R16 ;  /* 0x00429c1001007387 */ /* 0x000fe20000100800 */
[----:B------:R-:W-:-:S03]  /*876a0*/  @!P5 LOP3.LUT R11, R11, R10, RZ, 0x3c, !PT ;  /* 0x0000000a0b0bd212 */ /* 0x000fc600078e3cff */
        /* <DEDUP_REMOVED lines=438> */
[----:B----4-:R1:W2:Y:S04]  /*89210*/  @!P5 LDG.E.U8 R27, desc[UR16][R10.64] ;  /* 0x000000100a1bd981 */ /* 0x0102a8000c1e1100 */
        /* <DEDUP_REMOVED lines=254> */
[----:B-1----:R-:W1:Y:S03]  /*8a200*/  S2R R11, SR_TID.X ;  /* 0x00000000000b7919 */ /* 0x002e660000002100 */
        /* <DEDUP_REMOVED lines=29> */
[----:B-1----:R-:W-:-:S03]  /*8a3e0*/  SHF.R.U32.HI R11, RZ, 0x6, R11 ;  /* 0x00000006ff0b7819 */ /* 0x002fc6000001160b */
[----:B------:R-:W-:Y:S04]  /*8a3f0*/  STL [R1+0x3f50], R6 ;  /* 0x003f500601007387 */ /* 0x000fe80000100800 */
[----:B------:R-:W-:Y:S04]  /*8a400*/  STL [R1+0x3f58], R6 ;  /* 0x003f580601007387 */ /* 0x000fe80000100800 */
[----:B------:R-:W-:Y:S01]  /*8a410*/  STL [R1+0x3f60], R6 ;  /* 0x003f600601007387 */ /* 0x000fe20000100800 */
[----:B0-----:R-:W-:-:S03]  /*8a420*/  SHF.R.U32.HI R2, RZ, 0x6, R2 ;  /* 0x00000006ff027819 */ /* 0x001fc60000011602 */
[----:B------:R-:W-:Y:S01]  /*8a430*/  STL [R1+0x3f68], R6 ;  /* 0x003f680601007387 */ /* 0x000fe20000100800 */
[----:B------:R-:W-:-:S03]  /*8a440*/  SGXT.U32 R11, R11, 0x1 ;  /* 0x000000010b0b781a */ /* 0x000fc60000000000 */
[----:B------:R-:W-:Y:S04]  /*8a450*/  STL [R1+0x3f70], R6 ;  /* 0x003f700601007387 */ /* 0x000fe80000100800 */
[----:B------:R-:W-:Y:S04]  /*8a460*/  STL [R1+0x3f80], R6 ;  /* 0x003f800601007387 */ /* 0x000fe80000100800 */
[----:B------:R-:W-:Y:S01]  /*8a470*/  STL [R1+0x3f88], R6 ;  /* 0x003f880601007387 */ /* 0x000fe20000100800 */
[----:B------:R-:W-:-:S03]  /*8a480*/  SGXT.U32 R2, R2, 0x1 ;  /* 0x000000010202781a */ /* 0x000fc60000000000 */
[----:B------:R-:W-:Y:S01]  /*8a490*/  STL [R1+0x3f90], R6 ;  /* 0x003f900601007387 */ /* 0x000fe20000100800 */
[----:B------:R-:W-:-:S03]  /*8a4a0*/  LOP3.LUT R11, R11, 0x6, RZ, 0xfc, !PT ;  /* 0x000000060b0b7812 */ /* 0x000fc600078efcff */
[----:B------:R-:W-:Y:S01]  /*8a4b0*/  STL [R1+0x3f98], R6 ;  /* 0x003f980601007387 */ /* 0x000fe20000100800 */
[----:B------:R-:W-:-:S03]  /*8a4c0*/  IADD3.X R30, PT, PT, R30, UR13, RZ, P3, !PT ;  /* 0x0000000d1e1e7c10 */ /* 0x000fc60009ffe4ff */
[----:B------:R-:W-:Y:S04]  /*8a4d0*/  STL [R1+0x3fa0], R6 ;  /* 0x003fa00601007387 */ /* 0x000fe80000100800 */
[----:B------:R-:W-:Y:S01]  /*8a4e0*/  STL [R1+0x3fa8], R6 ;  /* 0x003fa80601007387 */ /* 0x000fe20000100800 */
[----:B------:R-:W-:-:S03]  /*8a4f0*/  LOP3.LUT R2, R2, 0x8, RZ, 0xfc, !PT ;  /* 0x0000000802027812 */ /* 0x000fc600078efcff */
[----:B------:R-:W-:Y:S01]  /*8a500*/  STL [R1+0x3688], R7 ;  /* 0x0036880701007387 */ /* 0x000fe20000100800 */
[----:B------:R-:W-:-:S03]  /*8a510*/  ISETP.GE.AND P6, PT, R11, UR4, PT ;  /* 0x000000040b007c0c */ /* 0x000fc6000bfc6270 */
[----:B------:R-:W-:Y:S01]  /*8a520*/  STL [R1+0x3f78], R7 ;  /* 0x003f780701007387 */ /* 0x000fe20000100800 */
[----:B------:R-:W-:-:S03]  /*8a530*/  PRMT R16, RZ, 0x7610, R16 ;  /* 0x00007610ff107816 */ /* 0x000fc60000000010 */
[----:B------:R-:W-:Y:S01]  /*8a540*/  STL [R1+0x3fac], R7 ;  /* 0x003fac0701007387 */ /* 0x000fe20000100800 */
[----:B------:R-:W-:-:S03]  /*8a550*/  @!P4 IMAD.MOV.U32 R10, RZ, RZ, R33 ;  /* 0x000000ffff0ac224 */ /* 0x000fc600078e0021 */
[----:B------:R-:W-:Y:S01]  /*8a560*/  STL [R1+0x3684], R8 ;  /* 0x0036840801007387 */ /* 0x000fe20000100800 */
[----:B------:R-:W-:-:S03]  /*8a570*/  @!P4 IMAD.MOV.U32 R11, RZ, RZ, R30 ;  /* 0x000000ffff0bc224 */ /* 0x000fc600078e001e */
[----:B------:R-:W-:Y:S01]  /*8a580*/  STL [R1+0x3f7c], R8 ;  /* 0x003f7c0801007387 */ /* 0x000fe20000100800 */
[----:B------:R-:W-:-:S03]  /*8a590*/  ISETP.GE.AND P3, PT, R2, UR4, PT ;  /* 0x0000000402007c0c */ /* 0x000fc6000bf66270 */
[----:B------:R-:W-:Y:S04]  /*8a5a0*/  STL [R1+0x3600], R0 ;  /* 0x0036000001007387 */ /* 0x000fe80000100800 */
[----:B--2---:R0:W-:Y:S04]  /*8a5b0*/  @!P5 STL [R1+0x1d0], R27 ;  /* 0x0001d01b0100d387 */ /* 0x0041e80000100800 */
[----:B------:R-:W2:Y:S04]  /*8a5c0*/  @!P4 LDG.E.U8 R16, desc[UR16][R10.64] ;  /* 0x000000100a10c981 */ /* 0x000ea8000c1e1100 */
[----:B0-----:R-:W3:Y:S04]  /*8a5d0*/  LDL.LU R27, [R1+0x4310] ;  /* 0x00431000011b7983 */ /* 0x001ee80000300800 */
[----:B------:R0:W-:Y:S04]  /*8a5e0*/  STL [R1+0x2db8], R33 ;  /* 0x002db82101007387 */ /* 0x0001e80000100800 */
[----:B------:R-:W4:Y:S04]  /*8a5f0*/  LDL.LU R2, [R1+0x2dd8] ;  /* 0x002dd80001027983 */ /* 0x000f280000300800 */
[----:B------:R-:W-:Y:S04]  /*8a600*/  STL [R1+0x2db4], R30 ;  /* 0x002db41e01007387 */ /* 0x000fe80000100800 */
[----:B------:R-:W4:Y:S04]  /*8a610*/  LDL R10, [R1+0x2dbc] ;  /* 0x002dbc00010a7983 */ /* 0x000f280000100800 */
[----:B------:R-:W4:Y:S01]  /*8a620*/  LDL R11, [R1+0x2dc0] ;  /* 0x002dc000010b7983 */ /* 0x000f220000100800 */
[----:B0-----:R-:W0:Y:S01]  /*8a630*/  S2R R33, SR_TID.X ;  /* 0x0000000000217919 */ /* 0x001e220000002100 */
[----:B------:R-:W-:-:S02]  /*8a640*/  PRMT R14, RZ, 0x7610, R14 ;  /* 0x00007610ff0e7816 */ /* 0x000fc4000000000e */
[----:B0-----:R-:W-:-:S04]  /*8a650*/  SHF.R.U32.HI R33, RZ, 0x6, R33 ;  /* 0x00000006ff217819 */ /* 0x001fc80000011621 */
[----:B------:R-:W-:-:S04]  /*8a660*/  SGXT.U32 R33, R33, 0x1 ;  /* 0x000000012121781a */ /* 0x000fc80000000000 */
[----:B------:R-:W-:Y:S01]  /*8a670*/  LOP3.LUT R33, R33, 0xa, RZ, 0xfc, !PT ;  /* 0x0000000a21217812 */ /* 0x000fe200078efcff */
[----:B--2---:R0:W-:Y:S01]  /*8a680*/  STL [R1+0x1cc], R16 ;  /* 0x0001cc1001007387 */ /* 0x0041e20000100800 */
[----:B---3--:R-:W-:-:S03]  /*8a690*/  IADD3 R27, P5, PT, R27, UR9, RZ ;  /* 0x000000091b1b7c10 */ /* 0x008fc6000ffbe0ff */
[----:B0-----:R-:W2:Y:S01]  /*8a6a0*/  LDL.LU R16, [R1+0x2dd4] ;  /* 0x002dd40001107983 */ /* 0x001ea20000300800 */
[----:B------:R-:W-:Y:S02]  /*8a6b0*/  IADD3.X R32, PT, PT, R32, UR13, RZ, P5, !PT ;  /* 0x0000000d20207c10 */ /* 0x000fe4000affe4ff */
[----:B------:R-:W-:Y:S01]  /*8a6c0*/  ISETP.GE.AND P5, PT, R33, UR4, PT ;  /* 0x0000000421007c0c */ /* 0x000fe2000bfa6270 */
[----:B------:R-:W-:Y:S04]  /*8a6d0*/  STL [R1+0x2dc8], R27 ;  /* 0x002dc81b01007387 */ /* 0x000fe80000100800 */
[----:B------:R-:W3:Y:S01]  /*8a6e0*/  LDL.LU R33, [R1+0x430c] ;  /* 0x00430c0001217983 */ /* 0x000ee20000300800 */
[----:B----4-:R-:W-:-:S04]  /*8a6f0*/  @!P6 LOP3.LUT R11, R11, R10, RZ, 0x3c, !PT ;  /* 0x0000000a0b0be212 */ /* 0x010fc800078e3cff */
[----:B------:R-:W-:-:S04]  /*8a700*/  @!P6 LOP3.LUT R10, R11, R10, RZ, 0x3c, !PT ;  /* 0x0000000a0b0ae212 */ /* 0x000fc800078e3cff */
[----:B------:R-:W-:-:S05]  /*8a710*/  @!P6 LOP3.LUT R11, R11, R10, RZ, 0x3c, !PT ;  /* 0x0000000a0b0be212 */ /* 0x000fca00078e3cff */
[----:B------:R0:W4:Y:S01]  /*8a720*/  @!P6 LDG.E.U8 R14, desc[UR16][R10.64] ;  /* 0x000000100a0ee981 */ /* 0x000122000c1e1100 */
[----:B------:R-:W1:Y:S03]  /*8a730*/  S2R R30, SR_TID.X ;  /* 0x00000000001e7919 */ /* 0x000e660000002100 */
[----:B------:R1:W-:Y:S01]  /*8a740*/  STL [R1+0x2dc4], R32 ;  /* 0x002dc42001007387 */ /* 0x0003e20000100800 */
[----:B0-----:R-:W-:Y:S02]  /*8a750*/  @!P3 IMAD.MOV.U32 R10, RZ, RZ, R27 ;  /* 0x000000ffff0ab224 */ /* 0x001fe400078e001b */
[----:B------:R-:W-:Y:S01]  /*8a760*/  @!P3 IMAD.MOV.U32 R11, RZ, RZ, R32 ;  /* 0x000000ffff0bb224 */ /* 0x000fe200078e0020 */
[----:B-1----:R-:W-:-:S04]  /*8a770*/  SHF.R.U32.HI R30, RZ, 0x6, R30 ;  /* 0x00000006ff1e7819 */ /* 0x002fc8000001161e */
[----:B------:R-:W-:-:S04]  /*8a780*/  SGXT.U32 R30, R30, 0x1 ;  /* 0x000000011e1e781a */ /* 0x000fc80000000000 */
[----:B------:R-:W-:-:S04]  /*8a790*/  LOP3.LUT R30, R30, 0xc, RZ, 0xfc, !PT ;  /* 0x0000000c1e1e7812 */ /* 0x000fc800078efcff */
[----:B------:R-:W-:Y:S02]  /*8a7a0*/  ISETP.GE.AND P4, PT, R30, UR4, PT ;  /* 0x000000041e007c0c */ /* 0x000fe4000bf86270 */
[----:B---3--:R-:W-:-:S06]  /*8a7b0*/  PRMT R33, RZ, 0x7610, R33 ;  /* 0x00007610ff217816 */ /* 0x008fcc0000000021 */
[----:B------:R0:W3:Y:S04]  /*8a7c0*/  @!P3 LDG.E.U8 R33, desc[UR16][R10.64] ;  /* 0x000000100a21b981 */ /* 0x0000e8000c1e1100 */
[----:B----4-:R1:W-:Y:S04]  /*8a7d0*/  STL [R1+0x1c8], R14 ;  /* 0x0001c80e01007387 */ /* 0x0103e80000100800 */
[----:B------:R-:W4:Y:S04]  /*8a7e0*/  LDL.LU R30, [R1+0x2de8] ;  /* 0x002de800011e7983 */ /* 0x000f280000300800 */
[----:B------:R-:W2:Y:S04]  /*8a7f0*/  LDL.LU R32, [R1+0x4308] ;  /* 0x0043080001207983 */ /* 0x000ea80000300800 */
[----:B------:R-:W2:Y:S04]  /*8a800*/  LDL.LU R27, [R1+0x4304] ;  /* 0x00430400011b7983 */ /* 0x000ea80000300800 */
[----:B------:R-:W0:Y:S04]  /*8a810*/  LDL R10, [R1+0x2dcc] ;  /* 0x002dcc00010a7983 */ /* 0x000e280000100800 */
[----:B------:R-:W0:Y:S01]  /*8a820*/  LDL R11, [R1+0x2dd0] ;  /* 0x002dd000010b7983 */ /* 0x000e220000100800 */
[----:B-1----:R-:W1:Y:S01]  /*8a830*/  S2R R14, SR_TID.X ;  /* 0x00000000000e7919 */ /* 0x002e620000002100 */
[----:B--2---:R-:W-:-:S02]  /*8a840*/  PRMT R27, RZ, 0x7610, R27 ;  /* 0x00007610ff1b7816 */ /* 0x004fc4000000001b */
[----:B0-----:R-:W-:-:S04]  /*8a850*/  @!P5 LOP3.LUT R11, R11, R10, RZ, 0x3c, !PT ;  /* 0x0000000a0b0bd212 */ /* 0x001fc800078e3cff */
[----:B------:R-:W-:-:S04]  /*8a860*/  @!P5 LOP3.LUT R10, R11, R10, RZ, 0x3c, !PT ;  /* 0x0000000a0b0ad212 */ /* 0x000fc800078e3cff */
[----:B------:R-:W-:-:S05]  /*8a870*/  @!P5 LOP3.LUT R11, R11, R10, RZ, 0x3c, !PT ;  /* 0x0000000a0b0bd212 */ /* 0x000fca00078e3cff */
[----:B------:R0:W2:Y:S02]  /*8a880*/  @!P5 LDG.E.U8 R27, desc[UR16][R10.64] ;  /* 0x000000100a1bd981 */ /* 0x0000a4000c1e1100 */
[----:B0-----:R-:W0:Y:S01]  /*8a890*/  S2R R11, SR_TID.X ;  /* 0x00000000000b7919 */ /* 0x001e220000002100 */
[----:B-1----:R-:W-:Y:S02]  /*8a8a0*/  SHF.R.U32.HI R14, RZ, 0x6, R14 ;  /* 0x00000006ff0e7819 */ /* 0x002fe4000001160e */
[----:B------:R-:W-:-:S03]  /*8a8b0*/  IADD3 R2, P3, PT, R2, UR9, RZ ;  /* 0x0000000902027c10 */ /* 0x000fc6000ff7e0ff */
[----:B------:R-:W-:Y:S01]  /*8a8c0*/  VIADD R14, R14, 0xe ;  /* 0x0000000e0e0e7836 */ /* 0x000fe20000000000 */
[----:B------:R-:W-:Y:S01]  /*8a8d0*/  IADD3.X R16, PT, PT, R16, UR13, RZ, P3, !PT ;  /* 0x0000000d10107c10 */ /* 0x000fe20009ffe4ff */
[----:B---3--:R1:W-:Y:S01]  /*8a8e0*/  STL [R1+0x1c4], R33 ;  /* 0x0001c42101007387 */ /* 0x0083e20000100800 */
[----:B------:R-:W-:Y:S02]  /*8a8f0*/  PRMT R32, RZ, 0x7610, R32 ;  /* 0x00007610ff207816 */ /* 0x000fe40000000020 */
[----:B------:R-:W-:Y:S01]  /*8a900*/  ISETP.GE.AND P6, PT, R14, UR4, PT ;  /* 0x000000040e007c0c */ /* 0x000fe2000bfc6270 */
[----:B------:R-:W-:Y:S01]  /*8a910*/  @!P4 IMAD.MOV.U32 R10, RZ, RZ, R2 ;  /* 0x000000ffff0ac224 */ /* 0x000fe200078e0002 */
[----:B-1----:R-:W3:Y:S04]  /*8a920*/  LDL.LU R33, [R1+0x2de4] ;  /* 0x002de40001217983 */ /* 0x002ee80000300800 */
[----:B------:R-:W3:Y:S01]  /*8a930*/  LDL.LU R14, [R1+0x3190] ;  /* 0x00319000010e7983 */ /* 0x000ee20000300800 */
[----:B0-----:R-:W-:-:S04]  /*8a940*/  SHF.R.U32.HI R11, RZ, 0x6, R11 ;  /* 0x00000006ff0b7819 */ /* 0x001fc8000001160b */
[----:B------:R-:W-:-:S04]  /*8a950*/  SGXT.U32 R11, R11, 0x1 ;  /* 0x000000010b0b781a */ /* 0x000fc80000000000 */
[----:B------:R-:W-:Y:S01]  /*8a960*/  LOP3.LUT R11, R11, 0x10, RZ, 0xfc, !PT ;  /* 0x000000100b0b7812 */ /* 0x000fe200078efcff */
[----:B------:R-:W-:Y:S03]  /*8a970*/  STL [R1+0x2dd8], R2 ;  /* 0x002dd80201007387 */ /* 0x000fe60000100800 */
[----:B------:R-:W-:Y:S01]  /*8a980*/  ISETP.GE.AND P3, PT, R11, UR4, PT ;  /* 0x000000040b007c0c */ /* 0x000fe2000bf66270 */
[----:B------:R-:W-:-:S05]  /*8a990*/  @!P4 IMAD.MOV.U32 R11, RZ, RZ, R16 ;  /* 0x000000ffff0bc224 */ /* 0x000fca00078e0010 */
[----:B------:R0:W3:Y:S04]  /*8a9a0*/  @!P4 LDG.E.U8 R32, desc[UR16][R10.64] ;  /* 0x000000100a20c981 */ /* 0x0000e8000c1e1100 */
[----:B--2---:R1:W-:Y:S04]  /*8a9b0*/  STL [R1+0x1c0], R27 ;  /* 0x0001c01b01007387 */ /* 0x0043e80000100800 */
[----:B-1----:R-:W2:Y:S04]  /*8a9c0*/  LDL.LU R27, [R1+0x4300] ;  /* 0x00430000011b7983 */ /* 0x002ea80000300800 */
[----:B------:R1:W-:Y:S04]  /*8a9d0*/  STL [R1+0x2dd4], R16 ;  /* 0x002dd41001007387 */ /* 0x0003e80000100800 */
[----:B-1----:R-:W3:Y:S04]  /*8a9e0*/  LDL.LU R16, [R1+0x42fc] ;  /* 0x0042fc0001107983 */ /* 0x002ee80000300800 */
[----:B------:R-:W3:Y:S04]  /*8a9f0*/  LDL.LU R2, [R1+0x2df4] ;  /* 0x002df40001027983 */ /* 0x000ee80000300800 */
[----:B------:R-:W0:Y:S04]  /*8aa00*/  LDL R10, [R1+0x2ddc] ;  /* 0x002ddc00010a7983 */ /* 0x000e280000100800 */
[----:B------:R-:W0:Y:S01]  /*8aa10*/  LDL R11, [R1+0x2de0] ;  /* 0x002de000010b7983 */ /* 0x000e220000100800 */
[----:B--2---:R-:W-:-:S02]  /*8aa20*/  PRMT R27, RZ, 0x7610, R27 ;  /* 0x00007610ff1b7816 */ /* 0x004fc4000000001b */
[----:B0-----:R-:W-:-:S04]  /*8aa30*/  @!P6 LOP3.LUT R11, R11, R10, RZ, 0x3c, !PT ;  /* 0x0000000a0b0be212 */ /* 0x001fc800078e3cff */
[----:B------:R-:W-:-:S04]  /*8aa40*/  @!P6 LOP3.LUT R10, R11, R10, RZ, 0x3c, !PT ;  /* 0x0000000a0b0ae212 */ /* 0x000fc800078e3cff */
[----:B------:R-:W-:-:S05]  /*8aa50*/  @!P6 LOP3.LUT R11, R11, R10, RZ, 0x3c, !PT ;  /* 0x0000000a0b0be212 */ /* 0x000fca00078e3cff */
[----:B------:R0:W2:Y:S04]  /*8aa60*/  @!P6 LDG.E.U8 R27, desc[UR16][R10.64] ;  /* 0x000000100a1be981 */ /* 0x0000a8000c1e1100 */
[----:B---3--:R1:W-:Y:S01]  /*8aa70*/  STL [R1+0x1bc], R32 ;  /* 0x0001bc2001007387 */ /* 0x0083e20000100800 */
[----:B0-----:R-:W0:Y:S01]  /*8aa80*/  S2R R11, SR_TID.X ;  /* 0x00000000000b7919 */ /* 0x001e220000002100 */
[----:B-1----:R-:W1:Y:S01]  /*8aa90*/  S2R R32, SR_TID.X ;  /* 0x0000000000207919 */ /* 0x002e620000002100 */
[----:B----4-:R-:W-:-:S04]  /*8aaa0*/  IADD3 R30, P4, PT, R30, UR9, RZ ;  /* 0x000000091e1e7c10 */ /* 0x010fc8000ff9e0ff */
[----:B------:R-:W-:Y:S01]  /*8aab0*/  IADD3.X R33, PT, PT, R33, UR13, RZ, P4, !PT ;  /* 0x0000000d21217c10 */ /* 0x000fe2000a7fe4ff */
[----:B------:R-:W-:Y:S01]  /*8aac0*/  @!P3 IMAD.MOV.U32 R10, RZ, RZ, R30 ;  /* 0x000000ffff0ab224 */ /* 0x000fe200078e001e */
[----:B------:R-:W-:Y:S02]  /*8aad0*/  PRMT R16, RZ, 0x7610, R16 ;  /* 0x00007610ff107816 */ /* 0x000fe40000000010 */
[----:B0-----:R-:W-:Y:S02]  /*8aae0*/  SHF.R.U32.HI R11, RZ, 0x6, R11 ;  /* 0x00000006ff0b7819 */ /* 0x001fe4000001160b */
[----:B-1----:R-:W-:Y:S02]  /*8aaf0*/  SHF.R.U32.HI R32, RZ, 0x6, R32 ;  /* 0x00000006ff207819 */ /* 0x002fe40000011620 */
[----:B------:R-:W-:Y:S02]  /*8ab00*/  SGXT.U32 R11, R11, 0x1 ;  /* 0x000000010b0b781a */ /* 0x000fe40000000000 */
[----:B------:R-:W-:-:S02]  /*8ab10*/  SGXT.U32 R32, R32, 0x1 ;  /* 0x000000012020781a */ /* 0x000fc40000000000 */
[----:B------:R-:W-:Y:S02]  /*8ab20*/  LOP3.LUT R11, R11, 0x12, RZ, 0xfc, !PT ;  /* 0x000000120b0b7812 */ /* 0x000fe400078efcff */
[----:B------:R-:W-:Y:S02]  /*8ab30*/  LOP3.LUT R32, R32, 0x14, RZ, 0xfc, !PT ;  /* 0x0000001420207812 */ /* 0x000fe400078efcff */
[----:B------:R-:W-:Y:S01]  /*8ab40*/  ISETP.GE.AND P6, PT, R11, UR4, PT ;  /* 0x000000040b007c0c */ /* 0x000fe2000bfc6270 */
[----:B------:R-:W-:Y:S01]  /*8ab50*/  @!P3 IMAD.MOV.U32 R11, RZ, RZ, R33 ;  /* 0x000000ffff0bb224 */ /* 0x000fe200078e0021 */
[----:B------:R-:W-:-:S04]  /*8ab60*/  ISETP.GE.AND P4, PT, R32, UR4, PT ;  /* 0x0000000420007c0c */ /* 0x000fc8000bf86270 */
[----:B------:R-:W3:Y:S04]  /*8ab70*/  @!P3 LDG.E.U8 R16, desc[UR16][R10.64] ;  /* 0x000000100a10b981 */ /* 0x000ee8000c1e1100 */
[----:B--2---:R0:W-:Y:S04]  /*8ab80*/  STL [R1+0x1b8], R27 ;  /* 0x0001b81b01007387 */ /* 0x0041e80000100800 */
[----:B0-----:R-:W2:Y:S04]  /*8ab90*/  LDL.LU R27, [R1+0x42f8] ;  /* 0x0042f800011b7983 */ /* 0x001ea80000300800 */
[----:B------:R-:W-:Y:S04]  /*8aba0*/  STL [R1+0x2de8], R30 ;  /* 0x002de81e01007387 */ /* 0x000fe80000100800 */
[----:B------:R-:W4:Y:S04]  /*8abb0*/  LDL.LU R32, [R1+0x3188] ;  /* 0x0031880001207983 */ /* 0x000f280000300800 */
[----:B------:R0:W-:Y:S04]  /*8abc0*/  STL [R1+0x2de4], R33 ;  /* 0x002de42101007387 */ /* 0x0001e80000100800 */
[----:B------:R-:W4:Y:S04]  /*8abd0*/  LDL R10, [R1+0x2dec] ;  /* 0x002dec00010a7983 */ /* 0x000f280000100800 */
[----:B------:R-:W4:Y:S01]  /*8abe0*/  LDL R11, [R1+0x2df0] ;  /* 0x002df000010b7983 */ /* 0x000f220000100800 */
[----:B0-----:R-:W0:Y:S01]  /*8abf0*/  S2R R33, SR_TID.X ;  /* 0x0000000000217919 */ /* 0x001e220000002100 */
[----:B------:R-:W-:-:S04]  /*8ac00*/  IADD3 R14, P5, PT, R14, UR9, RZ ;  /* 0x000000090e0e7c10 */ /* 0x000fc8000ffbe0ff */
[----:B------:R-:W-:Y:S02]  /*8ac10*/  IADD3.X R2, PT, PT, R2, UR13, RZ, P5, !PT ;  /* 0x0000000d02027c10 */ /* 0x000fe4000affe4ff */
[----:B0-----:R-:W-:-:S04]  /*8ac20*/  SHF.R.U32.HI R33, RZ, 0x6, R33 ;  /* 0x00000006ff217819 */ /* 0x001fc80000011621 */
[----:B------:R-:W-:Y:S01]  /*8ac30*/  SGXT.U32 R33, R33, 0x1 ;  /* 0x000000012121781a */ /* 0x000fe20000000000 */
[----:B---3--:R0:W-:Y:S03]  /*8ac40*/  STL [R1+0x1b4], R16 ;  /* 0x0001b41001007387 */ /* 0x0081e60000100800 */
[----:B------:R-:W-:-:S04]  /*8ac50*/  LOP3.LUT R33, R33, 0x16, RZ, 0xfc, !PT ;  /* 0x0000001621217812 */ /* 0x000fc800078efcff */
[----:B------:R-:W-:Y:S01]  /*8ac60*/  ISETP.GE.AND P5, PT, R33, UR4, PT ;  /* 0x0000000421007c0c */ /* 0x000fe2000bfa6270 */
[----:B0-----:R-:W3:Y:S04]  /*8ac70*/  LDL.LU R16, [R1+0x2dfc] ;  /* 0x002dfc0001107983 */ /* 0x001ee80000300800 */
[----:B------:R-:W-:Y:S04]  /*8ac80*/  STL [R1+0x3190], R14 ;  /* 0x0031900e01007387 */ /* 0x000fe80000100800 */
[----:B------:R-:W3:Y:S01]  /*8ac90*/  LDL.LU R33, [R1+0x42f4] ;  /* 0x0042f40001217983 */ /* 0x000ee20000300800 */
[----:B--2---:R-:W-:-:S02]  /*8aca0*/  PRMT R27, RZ, 0x7610, R27 ;  /* 0x00007610ff1b7816 */ /* 0x004fc4000000001b */
[----:B----4-:R-:W-:-:S04]  /*8acb0*/  @!P6 LOP3.LUT R11, R11, R10, RZ, 0x3c, !PT ;  /* 0x0000000a0b0be212 */ /* 0x010fc800078e3cff */
[----:B------:R-:W-:-:S04]  /*8acc0*/  @!P6 LOP3.LUT R10, R11, R10, RZ, 0x3c, !PT ;  /* 0x0000000a0b0ae212 */ /* 0x000fc800078e3cff */
[----:B------:R-:W-:-:S05]  /*8acd0*/  @!P6 LOP3.LUT R11, R11, R10, RZ, 0x3c, !PT ;  /* 0x0000000a0b0be212 */ /* 0x000fca00078e3cff */
[----:B------:R0:W2:Y:S01]  /*8ace0*/  @!P6 LDG.E.U8 R27, desc[UR16][R10.64] ;  /* 0x000000100a1be981 */ /* 0x0000a2000c1e1100 */
[----:B------:R-:W1:Y:S03]  /*8acf0*/  S2R R30, SR_TID.X ;  /* 0x00000000001e7919 */ /* 0x000e660000002100 */
[----:B------:R4:W-:Y:S01]  /*8ad00*/  STL [R1+0x2df4], R2 ;  /* 0x002df40201007387 */ /* 0x0009e20000100800 */
[----:B0-----:R-:W-:Y:S02]  /*8ad10*/  @!P4 IMAD.MOV.U32 R10, RZ, RZ, R14 ;  /* 0x000000ffff0ac224 */ /* 0x001fe400078e000e */
[----:B------:R-:W-:Y:S01]  /*8ad20*/  @!P4 IMAD.MOV.U32 R11, RZ, RZ, R2 ;  /* 0x000000ffff0bc224 */ /* 0x000fe200078e0002 */
[----:B-1----:R-:W-:-:S04]  /*8ad30*/  SHF.R.U32.HI R30, RZ, 0x6, R30 ;  /* 0x00000006ff1e7819 */ /* 0x002fc8000001161e */
[----:B------:R-:W-:-:S04]  /*8ad40*/  SGXT.U32 R30, R30, 0x1 ;  /* 0x000000011e1e781a */ /* 0x000fc80000000000 */
[----:B------:R-:W-:Y:S02]  /*8ad50*/  LOP3.LUT R30, R30, 0x18, RZ, 0xfc, !PT ;  /* 0x000000181e1e7812 */ /* 0x000fe400078efcff */
[----:B---3--:R-:W-:Y:S02]  /*8ad60*/  PRMT R33, RZ, 0x7610, R33 ;  /* 0x00007610ff217816 */ /* 0x008fe40000000021 */
[----:B------:R-:W-:-:S04]  /*8ad70*/  ISETP.GE.AND P3, PT, R30, UR4, PT ;  /* 0x000000041e007c0c */ /* 0x000fc8000bf66270 */
[----:B------:R0:W3:Y:S04]  /*8ad80*/  @!P4 LDG.E.U8 R33, desc[UR16][R10.64] ;  /* 0x000000100a21c981 */ /* 0x0000e8000c1e1100 */
[----:B--2---:R1:W-:Y:S04]  /*8ad90*/  STL [R1+0x1b0], R27 ;  /* 0x0001b01b01007387 */ /* 0x0043e80000100800 */
[----:B------:R-:W2:Y:S04]  /*8ada0*/  LDL.LU R30, [R1+0x3180] ;  /* 0x00318000011e7983 */ /* 0x000ea80000300800 */
[----:B----4-:R-:W4:Y:S04]  /*8adb0*/  LDL.LU R2, [R1+0x42f0] ;  /* 0x0042f00001027983 */ /* 0x010f280000300800 */
        /* <DEDUP_REMOVED lines=11> */
[----:B------:R-:W-:Y:S02]  /*8ae70*/  IADD3 R32, P4, PT, R32, UR9, RZ ;  /* 0x0000000920207c10 */ /* 0x000fe4000ff9e0ff */
[----:B------:R-:W-:Y:S02]  /*8ae80*/  SGXT.U32 R27, R27, 0x1 ;  /* 0x000000011b1b781a */ /* 0x000fe40000000000 */
[----:B------:R-:W-:Y:S02]  /*8ae90*/  IADD3.X R16, PT, PT, R16, UR13, RZ, P4, !PT ;  /* 0x0000000d10107c10 */ /* 0x000fe4000a7fe4ff */
[----:B------:R-:W-:Y:S01]  /*8aea0*/  LOP3.LUT R27, R27, 0x1a, RZ, 0xfc, !PT ;  /* 0x0000001a1b1b7812 */ /* 0x000fe200078efcff */
[----:B---3--:R1:W-:Y:S01]  /*8aeb0*/  STL [R1+0x1ac], R33 ;  /* 0x0001ac2101007387 */ /* 0x0083e20000100800 */
[----:B----4-:R-:W-:-:S02]  /*8aec0*/  PRMT R2, RZ, 0x7610, R2 ;  /* 0x00007610ff027816 */ /* 0x010fc40000000002 */
[----:B------:R-:W-:Y:S01]  /*8aed0*/  ISETP.GE.AND P6, PT, R27, UR4, PT ;  /* 0x000000041b007c0c */ /* 0x000fe2000bfc6270 */
[----:B------:R-:W-:Y:S01]  /*8aee0*/  @!P3 IMAD.MOV.U32 R10, RZ, RZ, R32 ;  /* 0x000000ffff0ab224 */ /* 0x000fe200078e0020 */
[----:B-1----:R-:W3:Y:S04]  /*8aef0*/  LDL.LU R33, [R1+0x2e04] ;  /* 0x002e040001217983 */ /* 0x002ee80000300800 */
[----:B------:R-:W4:Y:S01]  /*8af00*/  LDL.LU R27, [R1+0x3178] ;  /* 0x00317800011b7983 */ /* 0x000f220000300800 */
        /* <DEDUP_REMOVED lines=22> */
[----:B------:R-:W-:-:S04]  /*8b070*/  IADD3 R30, P3, PT, R30, UR9, RZ ;  /* 0x000000091e1e7c10 */ /* 0x000fc8000ff7e0ff */
[----:B------:R-:W-:Y:S01]  /*8b080*/  IADD3.X R33, PT, PT, R33, UR13, RZ, P3, !PT ;  /* 0x0000000d21217c10 */ /* 0x000fe20009ffe4ff */
[----:B------:R-:W-:Y:S01]  /*8b090*/  @!P4 IMAD.MOV.U32 R10, RZ, RZ, R30 ;  /* 0x000000ffff0ac224 */ /* 0x000fe200078e001e */
[----:B------:R-:W-:Y:S02]  /*8b0a0*/  PRMT R16, RZ, 0x7610, R16 ;  /* 0x00007610ff107816 */ /* 0x000fe40000000010 */
[----:B0-----:R-:W-:Y:S02]  /*8b0b0*/  SHF.R.U32.HI R11, RZ, 0x6, R11 ;  /* 0x00000006ff0b7819 */ /* 0x001fe4000001160b */
[----:B-1----:R-:W-:-:S03]  /*8b0c0*/  SHF.R.U32.HI R2, RZ, 0x6, R2 ;  /* 0x00000006ff027819 */ /* 0x002fc60000011602 */
[----:B------:R-:W-:Y:S01]  /*8b0d0*/  VIADD R11, R11, 0x1e ;  /* 0x0000001e0b0b7836 */ /* 0x000fe20000000000 */
[----:B------:R-:W-:-:S04]  /*8b0e0*/  SGXT.U32 R2, R2, 0x1 ;  /* 0x000000010202781a */ /* 0x000fc80000000000 */
[----:B------:R-:W-:Y:S02]  /*8b0f0*/  ISETP.GE.AND P6, PT, R11, UR4, PT ;  /* 0x000000040b007c0c */ /* 0x000fe4000bfc6270 */
[----:B------:R-:W-:Y:S01]  /*8b100*/  LOP3.LUT R2, R2, 0x20, RZ, 0xfc, !PT ;  /* 0x0000002002027812 */ /* 0x000fe200078efcff */
[----:B------:R-:W-:-:S03]  /*8b110*/  @!P4 IMAD.MOV.U32 R11, RZ, RZ, R33 ;  /* 0x000000ffff0bc224 */ /* 0x000fc600078e0021 */
[----:B------:R-:W-:Y:S02]  /*8b120*/  ISETP.GE.AND P3, PT, R2, UR4, PT ;  /* 0x0000000402007c0c */ /* 0x000fe4000bf66270 */
[----:B------:R-:W3:Y:S04]  /*8b130*/  @!P4 LDG.E.U8 R16, desc[UR16][R10.64] ;  /* 0x000000100a10c981 */ /* 0x000ee8000c1e1100 */
[----:B--2---:R0:W-:Y:S04]  /*8b140*/  STL [R1+0x1a0], R14 ;  /* 0x0001a00e01007387 */ /* 0x0041e80000100800 */
[----:B0-----:R-:W2:Y:S04]  /*8b150*/  LDL.LU R14, [R1+0x42e0] ;  /* 0x0042e000010e7983 */ /* 0x001ea80000300800 */
[----:B------:R-:W-:Y:S04]  /*8b160*/  STL [R1+0x3180], R30 ;  /* 0x0031801e01007387 */ /* 0x000fe80000100800 */
[----:B------:R-:W2:Y:S04]  /*8b170*/  LDL.LU R2, [R1+0x3170] ;  /* 0x0031700001027983 */ /* 0x000ea80000300800 */
[----:B------:R0:W-:Y:S04]  /*8b180*/  STL [R1+0x2e04], R33 ;  /* 0x002e042101007387 */ /* 0x0001e80000100800 */
[----:B------:R-:W2:Y:S04]  /*8b190*/  LDL R10, [R1+0x2e08] ;  /* 0x002e0800010a7983 */ /* 0x000ea80000100800 */
[----:B------:R-:W2:Y:S01]  /*8b1a0*/  LDL R11, [R1+0x317c] ;  /* 0x00317c00010b7983 */ /* 0x000ea20000100800 */
[----:B0-----:R-:W0:Y:S01]  /*8b1b0*/  S2R R33, SR_TID.X ;  /* 0x0000000000217919 */ /* 0x001e220000002100 */
[----:B----4-:R-:W-:-:S04]  /*8b1c0*/  IADD3 R27, P5, PT, R27, UR9, RZ ;  /* 0x000000091b1b7c10 */ /* 0x010fc8000ffbe0ff */
        /* <DEDUP_REMOVED lines=8> */
[----:B------:R-:W4:Y:S01]  /*8b250*/  LDL.LU R33, [R1+0x42dc] ;  /* 0x0042dc0001217983 */ /* 0x000f220000300800 */
[----:B--2---:R-:W-:-:S02]  /*8b260*/  PRMT R14, RZ, 0x7610, R14 ;  /* 0x00007610ff0e7816 */ /* 0x004fc4000000000e */
[----:B------:R-:W-:-:S04]  /*8b270*/  @!P6 LOP3.LUT R11, R11, R10, RZ, 0x3c, !PT ;  /* 0x0000000a0b0be212 */ /* 0x000fc800078e3cff */
        /* <DEDUP_REMOVED lines=10> */
[----:B----4-:R-:W-:Y:S02]  /*8b320*/  PRMT R33, RZ, 0x7610, R33 ;  /* 0x00007610ff217816 */ /* 0x010fe40000000021 */
[----:B------:R-:W-:-:S04]  /*8b330*/  ISETP.GE.AND P4, PT, R30, UR4, PT ;  /* 0x000000041e007c0c */ /* 0x000fc8000bf86270 */
[----:B------:R0:W4:Y:S04]  /*8b340*/  @!P3 LDG.E.U8 R33, desc[UR16][R10.64] ;  /* 0x000000100a21b981 */ /* 0x000128000c1e1100 */
[----:B--2---:R1:W-:Y:S04]  /*8b350*/  STL [R1+0x198], R14 ;  /* 0x0001980e01007387 */ /* 0x0043e80000100800 */
[----:B------:R-:W2:Y:S04]  /*8b360*/  LDL.LU R30, [R1+0x3164] ;  /* 0x00316400011e7983 */ /* 0x000ea80000300800 */
[----:B------:R-:W2:Y:S04]  /*8b370*/  LDL.LU R32, [R1+0x42d8] ;  /* 0x0042d80001207983 */ /* 0x000ea80000300800 */
[----:B------:R-:W3:Y:S04]  /*8b380*/  LDL.LU R27, [R1+0x42d4] ;  /* 0x0042d400011b7983 */ /* 0x000ee80000300800 */
        /* <DEDUP_REMOVED lines=12> */
[----:B---3--:R-:W-:Y:S02]  /*8b450*/  IADD3.X R16, PT, PT, R16, UR13, RZ, P3, !PT ;  /* 0x0000000d10107c10 */ /* 0x008fe40009ffe4ff */
[----:B------:R-:W-:Y:S01]  /*8b460*/  LOP3.LUT R14, R14, 0x26, RZ, 0xfc, !PT ;  /* 0x000000260e0e7812 */ /* 0x000fe200078efcff */
[----:B----4-:R1:W-:Y:S01]  /*8b470*/  STL [R1+0x194], R33 ;  /* 0x0001942101007387 */ /* 0x0103e20000100800 */
[----:B------:R-:W-:-:S02]  /*8b480*/  PRMT R27, RZ, 0x7610, R27 ;  /* 0x00007610ff1b7816 */ /* 0x000fc4000000001b */
        /* <DEDUP_REMOVED lines=50> */
[----:B0-----:R-:W-:Y:S01]  /*8b7b0*/  SHF.R.U32.HI R33, RZ, 0x6, R33 ;  /* 0x00000006ff217819 */ /* 0x001fe20000011621 */
[----:B---3--:R0:W-:Y:S04]  /*8b7c0*/  STL [R1+0x184], R16 ;  /* 0x0001841001007387 */ /* 0x0081e80000100800 */
[----:B------:R-:W-:-:S05]  /*8b7d0*/  VIADD R33, R33, 0x2e ;  /* 0x0000002e21217836 */ /* 0x000fca0000000000 */
        /* <DEDUP_REMOVED lines=14> */
[----:B------:R-:W-:Y:S02]  /*8b8c0*/  SGXT.U32 R30, R30, 0x1 ;  /* 0x000000011e1e781a */ /* 0x000fe40000000000 */
[----:B----4-:R-:W-:Y:S02]  /*8b8d0*/  PRMT R33, RZ, 0x7610, R33 ;  /* 0x00007610ff217816 */ /* 0x010fe40000000021 */
[----:B------:R-:W-:-:S04]  /*8b8e0*/  LOP3.LUT R30, R30, 0x30, RZ, 0xfc, !PT ;  /* 0x000000301e1e7812 */ /* 0x000fc800078efcff */
[----:B------:R-:W-:Y:S01]  /*8b8f0*/  ISETP.GE.AND P3, PT, R30, UR4, PT ;  /* 0x000000041e007c0c */ /* 0x000fe2000bf66270 */
[----:B------:R0:W4:Y:S04]  /*8b900*/  @!P4 LDG.E.U8 R33, desc[UR16][R10.64] ;  /* 0x000000100a21c981 */ /* 0x000128000c1e1100 */
[----:B--2---:R1:W-:Y:S04]  /*8b910*/  STL [R1+0x180], R32 ;  /* 0x0001802001007387 */ /* 0x0043e80000100800 */
[----:B------:R-:W2:Y:S04]  /*8b920*/  LDL.LU R30, [R1+0x3140] ;  /* 0x00314000011e7983 */ /* 0x000ea80000300800 */
        /* <DEDUP_REMOVED lines=11> */
[----:B-1----:R-:W-:-:S04]  /*8b9e0*/  SHF.R.U32.HI R32, RZ, 0x6, R32 ;  /* 0x00000006ff207819 */ /* 0x002fc80000011620 */
[----:B------:R-:W-:Y:S02]  /*8b9f0*/  SGXT.U32 R32, R32, 0x1 ;  /* 0x000000012020781a */ /* 0x000fe40000000000 */
[----:B------:R-:W-:Y:S02]  /*8ba00*/  IADD3 R27, P4, PT, R27, UR9, RZ ;  /* 0x000000091b1b7c10 */ /* 0x000fe4000ff9e0ff */
[----:B------:R-:W-:Y:S02]  /*8ba10*/  LOP3.LUT R32, R32, 0x32, RZ, 0xfc, !PT ;  /* 0x0000003220207812 */ /* 0x000fe400078efcff */
[----:B---3--:R-:W-:Y:S02]  /*8ba20*/  IADD3.X R16, PT, PT, R16, UR13, RZ, P4, !PT ;  /* 0x0000000d10107c10 */ /* 0x008fe4000a7fe4ff */
[----:B------:R-:W-:Y:S02]  /*8ba30*/  ISETP.GE.AND P6, PT, R32, UR4, PT ;  /* 0x0000000420007c0c */ /* 0x000fe4000bfc6270 */
[----:B------:R-:W3:Y:S01]  /*8ba40*/  LDL.LU R32, [R1+0x2e20] ;  /* 0x002e200001207983 */ /* 0x000ee20000300800 */
[----:B------:R-:W-:Y:S01]  /*8ba50*/  PRMT R2, RZ, 0x7610, R2 ;  /* 0x00007610ff027816 */ /* 0x000fe20000000002 */
[----:B------:R-:W-:-:S02]  /*8ba60*/  @!P3 IMAD.MOV.U32 R10, RZ, RZ, R27 ;  /* 0x000000ffff0ab224 */ /* 0x000fc400078e001b */
[----:B----4-:R1:W-:Y:S04]  /*8ba70*/  STL [R1+0x17c], R33 ;  /* 0x00017c2101007387 */ /* 0x0103e80000100800 */
[----:B-1----:R-:W4:Y:S01]  /*8ba80*/  LDL.LU R33, [R1+0x3134] ;  /* 0x0031340001217983 */ /* 0x002f220000300800 */
        /* <DEDUP_REMOVED lines=85> */
[----:B---3--:R-:W-:Y:S01]  /*8bfe0*/  IADD3.X R16, PT, PT, R16, UR13, RZ, P3, !PT ;  /* 0x0000000d10107c10 */ /* 0x008fe20009ffe4ff */
[----:B----4-:R1:W-:Y:S01]  /*8bff0*/  STL [R1+0x164], R32 ;  /* 0x0001642001007387 */ /* 0x0103e20000100800 */
[----:B------:R-:W-:Y:S02]  /*8c000*/  PRMT R33, RZ, 0x7610, R33 ;  /* 0x00007610ff217816 */ /* 0x000fe40000000021 */
        /* <DEDUP_REMOVED lines=48> */
[----:B----4-:R-:W-:-:S02]  /*8c310*/  IADD3 R14, P5, PT, R14, UR9, RZ ;  /* 0x000000090e0e7c10 */ /* 0x010fc4000ffbe0ff */
[----:B------:R-:W4:Y:S02]  /*8c320*/  LDL.LU R30, [R1+0x2e34] ;  /* 0x002e3400011e7983 */ /* 0x000f240000300800 */
[----:B------:R-:W-:Y:S02]  /*8c330*/  IADD3.X R2, PT, PT, R2, UR13, RZ, P5, !PT ;  /* 0x0000000d02027c10 */ /* 0x000fe4000affe4ff */
[----:B------:R-:W-:Y:S01]  /*8c340*/  STL [R1+0x3110], R14 ;  /* 0x0031100e01007387 */ /* 0x000fe20000100800 */
[----:B0-----:R-:W-:-:S04]  /*8c350*/  SHF.R.U32.HI R32, RZ, 0x6, R32 ;  /* 0x00000006ff207819 */ /* 0x001fc80000011620 */
[----:B------:R-:W-:-:S04]  /*8c360*/  SGXT.U32 R32, R32, 0x1 ;  /* 0x000000012020781a */ /* 0x000fc80000000000 */
[----:B------:R-:W-:Y:S01]  /*8c370*/  LOP3.LUT R32, R32, 0x46, RZ, 0xfc, !PT ;  /* 0x0000004620207812 */ /* 0x000fe200078efcff */
[----:B---3--:R0:W-:Y:S03]  /*8c380*/  STL [R1+0x154], R16 ;  /* 0x0001541001007387 */ /* 0x0081e60000100800 */
[----:B------:R-:W-:Y:S02]  /*8c390*/  ISETP.GE.AND P5, PT, R32, UR4, PT ;  /* 0x0000000420007c0c */ /* 0x000fe4000bfa6270 */
[----:B------:R-:W3:Y:S01]  /*8c3a0*/  LDL.LU R32, [R1+0x4294] ;  /* 0x0042940001207983 */ /* 0x000ee20000300800 */
[----:B--2---:R-:W-:Y:S02]  /*8c3b0*/  PRMT R27, RZ, 0x7610, R27 ;  /* 0x00007610ff1b7816 */ /* 0x004fe4000000001b */
[----:B------:R-:W-:-:S04]  /*8c3c0*/  @!P6 LOP3.LUT R11, R11, R10, RZ, 0x3c, !PT ;  /* 0x0000000a0b0be212 */ /* 0x000fc800078e3cff */
[----:B------:R-:W-:-:S04]  /*8c3d0*/  @!P6 LOP3.LUT R10, R11, R10, RZ, 0x3c, !PT ;  /* 0x0000000a0b0ae212 */ /* 0x000fc800078e3cff */
[----:B------:R-:W-:-:S05]  /*8c3e0*/  @!P6 LOP3.LUT R11, R11, R10, RZ, 0x3c, !PT ;  /* 0x0000000a0b0be212 */ /* 0x000fca00078e3cff */
[----:B------:R1:W2:Y:S01]  /*8c3f0*/  @!P6 LDG.E.U8 R27, desc[UR16][R10.64] ;  /* 0x000000100a1be981 */ /* 0x0002a2000c1e1100 */
[----:B0-----:R-:W0:Y:S03]  /*8c400*/  S2R R16, SR_TID.X ;  /* 0x0000000000107919 */ /* 0x001e260000002100 */
[----:B------:R0:W-:Y:S01]  /*8c410*/  STL [R1+0x2e30], R2 ;  /* 0x002e300201007387 */ /* 0x0001e20000100800 */
[----:B-1----:R-:W-:Y:S02]  /*8c420*/  @!P4 IMAD.MOV.U32 R10, RZ, RZ, R14 ;  /* 0x000000ffff0ac224 */ /* 0x002fe400078e000e */
[----:B------:R-:W-:Y:S01]  /*8c430*/  @!P4 IMAD.MOV.U32 R11, RZ, RZ, R2 ;  /* 0x000000ffff0bc224 */ /* 0x000fe200078e0002 */
[----:B0-----:R-:W-:-:S04]  /*8c440*/  SHF.R.U32.HI R16, RZ, 0x6, R16 ;  /* 0x00000006ff107819 */ /* 0x001fc80000011610 */
[----:B------:R-:W-:Y:S02]  /*8c450*/  SGXT.U32 R16, R16, 0x1 ;  /* 0x000000011010781a */ /* 0x000fe40000000000 */
[----:B---3--:R-:W-:Y:S02]  /*8c460*/  PRMT R32, RZ, 0x7610, R32 ;  /* 0x00007610ff207816 */ /* 0x008fe40000000020 */
[----:B------:R-:W-:-:S04]  /*8c470*/  LOP3.LUT R16, R16, 0x48, RZ, 0xfc, !PT ;  /* 0x0000004810107812 */ /* 0x000fc800078efcff */
[----:B------:R-:W-:Y:S01]  /*8c480*/  ISETP.GE.AND P3, PT, R16, UR4, PT ;  /* 0x0000000410007c0c */ /* 0x000fe2000bf66270 */
[----:B------:R0:W3:Y:S04]  /*8c490*/  @!P4 LDG.E.U8 R32, desc[UR16][R10.64] ;  /* 0x000000100a20c981 */ /* 0x0000e8000c1e1100 */
        /* <DEDUP_REMOVED lines=16> */
[----:B----4-:R-:W-:Y:S02]  /*8c5a0*/  IADD3.X R30, PT, PT, R30, UR13, RZ, P4, !PT ;  /* 0x0000000d1e1e7c10 */ /* 0x010fe4000a7fe4ff */
[----:B------:R-:W-:Y:S01]  /*8c5b0*/  LOP3.LUT R27, R27, 0x4a, RZ, 0xfc, !PT ;  /* 0x0000004a1b1b7812 */ /* 0x000fe200078efcff */
[----:B---3--:R1:W-:Y:S01]  /*8c5c0*/  STL [R1+0x14c], R32 ;  /* 0x00014c2001007387 */ /* 0x0083e20000100800 */
        /* <DEDUP_REMOVED lines=26> */
[----:B-1----:R-:W1:Y:S02]  /*8c770*/  S2R R2, SR_TID.X ;  /* 0x0000000000027919 */ /* 0x002e640000002100 */
[----:B--2---:R2:W-:Y:S04]  /*8c780*/  STL [R1+0x140], R14 ;  /* 0x0001400e01007387 */ /* 0x0045e80000100800 */
[----:B--2---:R-:W2:Y:S01]  /*8c790*/  LDL.LU R14, [R1+0x4280] ;  /* 0x00428000010e7983 */ /* 0x004ea20000300800 */
[----:B0-----:R-:W-:-:S02]  /*8c7a0*/  SHF.R.U32.HI R11, RZ, 0x6, R11 ;  /* 0x00000006ff0b7819 */ /* 0x001fc4000001160b */
[----:B-1----:R-:W-:Y:S02]  /*8c7b0*/  SHF.R.U32.HI R2, RZ, 0x6, R2 ;  /* 0x00000006ff027819 */ /* 0x002fe40000011602 */
[----:B------:R-:W-:Y:S01]  /*8c7c0*/  IADD3 R16, P3, PT, R16, UR9, RZ ;  /* 0x0000000910107c10 */ /* 0x000fe2000ff7e0ff */
[----:B------:R-:W-:Y:S01]  /*8c7d0*/  VIADD R11, R11, 0x4e ;  /* 0x0000004e0b0b7836 */ /* 0x000fe20000000000 */
[----:B------:R-:W-:Y:S02]  /*8c7e0*/  SGXT.U32 R2, R2, 0x1 ;  /* 0x000000010202781a */ /* 0x000fe40000000000 */
[----:B------:R-:W-:Y:S02]  /*8c7f0*/  IADD3.X R32, PT, PT, R32, UR13, RZ, P3, !PT ;  /* 0x0000000d20207c10 */ /* 0x000fe40009ffe4ff */
[----:B------:R-:W-:Y:S01]  /*8c800*/  LOP3.LUT R2, R2, 0x50, RZ, 0xfc, !PT ;  /* 0x0000005002027812 */ /* 0x000fe200078efcff */
[----:B------:R-:W-:Y:S01]  /*8c810*/  @!P4 IMAD.MOV.U32 R10, RZ, RZ, R16 ;  /* 0x000000ffff0ac224 */ /* 0x000fe200078e0010 */
[----:B------:R-:W-:Y:S01]  /*8c820*/  ISETP.GE.AND P6, PT, R11, UR4, PT ;  /* 0x000000040b007c0c */ /* 0x000fe2000bfc6270 */
[----:B------:R-:W-:Y:S01]  /*8c830*/  @!P4 IMAD.MOV.U32 R11, RZ, RZ, R32 ;  /* 0x000000ffff0bc224 */ /* 0x000fe200078e0020 */
[----:B------:R-:W-:Y:S01]  /*8c840*/  STL [R1+0x30f4], R16 ;  /* 0x0030f41001007387 */ /* 0x000fe20000100800 */
[----:B------:R-:W-:-:S03]  /*8c850*/  ISETP.GE.AND P3, PT, R2, UR4, PT ;  /* 0x0000000402007c0c */ /* 0x000fc6000bf66270 */
[----:B------:R-:W3:Y:S04]  /*8c860*/  LDL.LU R2, [R1+0x30e4] ;  /* 0x0030e40001027983 */ /* 0x000ee80000300800 */
[----:B------:R0:W-:Y:S01]  /*8c870*/  STL [R1+0x30ec], R32 ;  /* 0x0030ec2001007387 */ /* 0x0001e20000100800 */
[----:B--2---:R-:W-:-:S06]  /*8c880*/  PRMT R14, RZ, 0x7610, R14 ;  /* 0x00007610ff0e7816 */ /* 0x004fcc000000000e */
[----:B------:R1:W2:Y:S04]  /*8c890*/  @!P4 LDG.E.U8 R14, desc[UR16][R10.64] ;  /* 0x000000100a0ec981 */ /* 0x0002a8000c1e1100 */
[----:B------:R-:W1:Y:S04]  /*8c8a0*/  LDL R10, [R1+0x2e3c] ;  /* 0x002e3c00010a7983 */ /* 0x000e680000100800 */
[----:B------:R-:W1:Y:S01]  /*8c8b0*/  LDL R11, [R1+0x30f8] ;  /* 0x0030f800010b7983 */ /* 0x000e620000100800 */
[----:B------:R-:W-:Y:S01]  /*8c8c0*/  PRMT R22, RZ, 0x7610, R22 ;  /* 0x00007610ff167816 */ /* 0x000fe20000000016 */
[----:B0-----:R-:W0:Y:S01]  /*8c8d0*/  S2R R32, SR_TID.X ;  /* 0x0000000000207919 */ /* 0x001e220000002100 */
[----:B------:R-:W0:Y:S01]  /*8c8e0*/  S2R R16, SR_TID.X ;  /* 0x0000000000107919 */ /* 0x000e220000002100 */
[----:B-1----:R-:W-:-:S04]  /*8c8f0*/  @!P6 LOP3.LUT R11, R11, R10, RZ, 0x3c, !PT ;  /* 0x0000000a0b0be212 */ /* 0x002fc800078e3cff */
[----:B------:R-:W-:-:S04]  /*8c900*/  @!P6 LOP3.LUT R10, R11, R10, RZ, 0x3c, !PT ;  /* 0x0000000a0b0ae212 */ /* 0x000fc800078e3cff */
[----:B------:R-:W-:-:S05]  /*8c910*/  @!P6 LOP3.LUT R11, R11, R10, RZ, 0x3c, !PT ;  /* 0x0000000a0b0be212 */ /* 0x000fca00078e3cff */
[----:B------:R1:W3:Y:S01]  /*8c920*/  @!P6 LDG.E.U8 R22, desc[UR16][R10.64] ;  /* 0x000000100a16e981 */ /* 0x0002e2000c1e1100 */
[----:B0-----:R-:W-:Y:S02]  /*8c930*/  SHF.R.U32.HI R32, RZ, 0x6, R32 ;  /* 0x00000006ff207819 */ /* 0x001fe40000011620 */
[----:B------:R-:W-:Y:S02]  /*8c940*/  SHF.R.U32.HI R16, RZ, 0x6, R16 ;  /* 0x00000006ff107819 */ /* 0x000fe40000011610 */
[----:B------:R-:W-:Y:S02]  /*8c950*/  SGXT.U32 R32, R32, 0x1 ;  /* 0x000000012020781a */ /* 0x000fe40000000000 */
[----:B----4-:R-:W-:Y:S02]  /*8c960*/  IADD3 R27, P5, PT, R27, UR9, RZ ;  /* 0x000000091b1b7c10 */ /* 0x010fe4000ffbe0ff */
[----:B------:R-:W-:Y:S02]  /*8c970*/  SGXT.U32 R16, R16, 0x1 ;  /* 0x000000011010781a */ /* 0x000fe40000000000 */
[----:B------:R-:W-:-:S02]  /*8c980*/  LOP3.LUT R32, R32, 0x52, RZ, 0xfc, !PT ;  /* 0x0000005220207812 */ /* 0x000fc400078efcff */
[----:B------:R-:W-:Y:S01]  /*8c990*/  IADD3.X R33, PT, PT, R33, UR13, RZ, P5, !PT ;  /* 0x0000000d21217c10 */ /* 0x000fe2000affe4ff */
[----:B--2---:R0:W-:Y:S01]  /*8c9a0*/  STL [R1+0x13c], R14 ;  /* 0x00013c0e01007387 */ /* 0x0041e20000100800 */
[----:B------:R-:W-:Y:S01]  /*8c9b0*/  LOP3.LUT R16, R16, 0x54, RZ, 0xfc, !PT ;  /* 0x0000005410107812 */ /* 0x000fe200078efcff */
[----:B-1----:R-:W-:Y:S01]  /*8c9c0*/  @!P3 IMAD.MOV.U32 R10, RZ, RZ, R27 ;  /* 0x000000ffff0ab224 */ /* 0x002fe200078e001b */
[----:B------:R-:W-:Y:S01]  /*8c9d0*/  ISETP.GE.AND P5, PT, R32, UR4, PT ;  /* 0x0000000420007c0c */ /* 0x000fe2000bfa6270 */
[----:B------:R-:W-:Y:S01]  /*8c9e0*/  @!P3 IMAD.MOV.U32 R11, RZ, RZ, R33 ;  /* 0x000000ffff0bb224 */ /* 0x000fe200078e0021 */
[----:B------:R-:W-:Y:S01]  /*8c9f0*/  PRMT R25, RZ, 0x7610, R25 ;  /* 0x00007610ff197816 */ /* 0x000fe20000000019 */
[----:B0-----:R-:W2:Y:S01]  /*8ca00*/  LDL.LU R14, [R1+0x2e44] ;  /* 0x002e4400010e7983 */ /* 0x001ea20000300800 */
[----:B------:R-:W-:-:S03]  /*8ca10*/  ISETP.GE.AND P4, PT, R16, UR4, PT ;  /* 0x0000000410007c0c */ /* 0x000fc6000bf86270 */
[----:B------:R-:W-:Y:S04]  /*8ca20*/  STL [R1+0x30f0], R27 ;  /* 0x0030f01b01007387 */ /* 0x000fe80000100800 */
[----:B------:R-:W4:Y:S04]  /*8ca30*/  LDL.LU R32, [R1+0x427c] ;  /* 0x00427c0001207983 */ /* 0x000f280000300800 */
[----:B------:R0:W-:Y:S04]  /*8ca40*/  STL [R1+0x2e40], R33 ;  /* 0x002e402101007387 */ /* 0x0001e80000100800 */
[----:B------:R1:W2:Y:S04]  /*8ca50*/  @!P3 LDG.E.U8 R25, desc[UR16][R10.64] ;  /* 0x000000100a19b981 */ /* 0x0002a8000c1e1100 */
[----:B---3--:R3:W-:Y:S04]  /*8ca60*/  STL [R1+0x138], R22 ;  /* 0x0001381601007387 */ /* 0x0087e80000100800 */
[----:B------:R-:W2:Y:S04]  /*8ca70*/  LDL.LU R16, [R1+0x30d8] ;  /* 0x0030d80001107983 */ /* 0x000ea80000300800 */
[----:B0-----:R-:W2:Y:S04]  /*8ca80*/  LDL.LU R33, [R1+0x4278] ;  /* 0x0042780001217983 */ /* 0x001ea80000300800 */
[----:B------:R-:W2:Y:S04]  /*8ca90*/  LDL.LU R27, [R1+0x4274] ;  /* 0x00427400011b7983 */ /* 0x000ea80000300800 */
[----:B------:R-:W1:Y:S04]  /*8caa0*/  LDL R10, [R1+0x30dc] ;  /* 0x0030dc00010a7983 */ /* 0x000e680000100800 */
[----:B------:R-:W1:Y:S01]  /*8cab0*/  LDL R11, [R1+0x30e8] ;  /* 0x0030e800010b7983 */ /* 0x000e620000100800 */
[----:B----4-:R-:W-:Y:S01]  /*8cac0*/  PRMT R32, RZ, 0x7610, R32 ;  /* 0x00007610ff207816 */ /* 0x010fe20000000020 */
[----:B---3--:R-:W0:Y:S01]  /*8cad0*/  S2R R22, SR_TID.X ;  /* 0x0000000000167919 */ /* 0x008e220000002100 */
[----:B-1----:R-:W-:-:S04]  /*8cae0*/  @!P5 LOP3.LUT R11, R11, R10, RZ, 0x3c, !PT ;  /* 0x0000000a0b0bd212 */ /* 0x002fc800078e3cff */
[----:B------:R-:W-:-:S04]  /*8caf0*/  @!P5 LOP3.LUT R10, R11, R10, RZ, 0x3c, !PT ;  /* 0x0000000a0b0ad212 */ /* 0x000fc800078e3cff */
[----:B------:R-:W-:-:S05]  /*8cb00*/  @!P5 LOP3.LUT R11, R11, R10, RZ, 0x3c, !PT ;  /* 0x0000000a0b0bd212 */ /* 0x000fca00078e3cff */
[----:B------:R1:W3:Y:S02]  /*8cb10*/  @!P5 LDG.E.U8 R32, desc[UR16][R10.64] ;  /* 0x000000100a20d981 */ /* 0x0002e4000c1e1100 */
[----:B-1----:R-:W1:Y:S01]  /*8cb20*/  S2R R11, SR_TID.X ;  /* 0x00000000000b7919 */ /* 0x002e620000002100 */
[----:B0-----:R-:W-:Y:S02]  /*8cb30*/  SHF.R.U32.HI R22, RZ, 0x6, R22 ;  /* 0x00000006ff167819 */ /* 0x001fe40000011616 */
[----:B------:R-:W-:Y:S02]  /*8cb40*/  IADD3 R2, P3, PT, R2, UR9, RZ ;  /* 0x0000000902027c10 */ /* 0x000fe4000ff7e0ff */
[----:B------:R-:W-:Y:S02]  /*8cb50*/  SGXT.U32 R22, R22, 0x1 ;  /* 0x000000011616781a */ /* 0x000fe40000000000 */
[----:B--2---:R-:W-:Y:S02]  /*8cb60*/  IADD3.X R14, PT, PT, R14, UR13, RZ, P3, !PT ;  /* 0x0000000d0e0e7c10 */ /* 0x004fe40009ffe4ff */
[----:B------:R-:W-:Y:S01]  /*8cb70*/  LOP3.LUT R22, R22, 0x56, RZ, 0xfc, !PT ;  /* 0x0000005616167812 */ /* 0x000fe200078efcff */
[----:B------:R0:W-:Y:S01]  /*8cb80*/  STL [R1+0x134], R25 ;  /* 0x0001341901007387 */ /* 0x0001e20000100800 */
[----:B------:R-:W-:-:S02]  /*8cb90*/  PRMT R15, RZ, 0x7610, R15 ;  /* 0x00007610ff0f7816 */ /* 0x000fc4000000000f */
[----:B------:R-:W-:Y:S01]  /*8cba0*/  ISETP.GE.AND P6, PT, R22, UR4, PT ;  /* 0x0000000416007c0c */ /* 0x000fe2000bfc6270 */
[----:B------:R-:W-:Y:S01]  /*8cbb0*/  @!P4 IMAD.MOV.U32 R10, RZ, RZ, R2 ;  /* 0x000000ffff0ac224 */ /* 0x000fe200078e0002 */
[----:B0-----:R-:W2:Y:S04]  /*8cbc0*/  LDL.LU R25, [R1+0x2e48] ;  /* 0x002e480001197983 */ /* 0x001ea80000300800 */
[----:B------:R-:W4:Y:S01]  /*8cbd0*/  LDL.LU R22, [R1+0x30cc] ;  /* 0x0030cc0001167983 */ /* 0x000f220000300800 */
[----:B-1----:R-:W-:-:S04]  /*8cbe0*/  SHF.R.U32.HI R11, RZ, 0x6, R11 ;  /* 0x00000006ff0b7819 */ /* 0x002fc8000001160b */
[----:B------:R-:W-:-:S04]  /*8cbf0*/  SGXT.U32 R11, R11, 0x1 ;  /* 0x000000010b0b781a */ /* 0x000fc80000000000 */
[----:B------:R-:W-:Y:S01]  /*8cc00*/  LOP3.LUT R11, R11, 0x58, RZ, 0xfc, !PT ;  /* 0x000000580b0b7812 */ /* 0x000fe200078efcff */
[----:B------:R-:W-:Y:S03]  /*8cc10*/  STL [R1+0x30e4], R2 ;  /* 0x0030e40201007387 */ /* 0x000fe60000100800 */
[----:B------:R-:W-:Y:S01]  /*8cc20*/  ISETP.GE.AND P3, PT, R11, UR4, PT ;  /* 0x000000040b007c0c */ /* 0x000fe2000bf66270 */
[----:B------:R-:W-:-:S05]  /*8cc30*/  @!P4 IMAD.MOV.U32 R11, RZ, RZ, R14 ;  /* 0x000000ffff0bc224 */ /* 0x000fca00078e000e */
[----:B------:R-:W2:Y:S04]  /*8cc40*/  @!P4 LDG.E.U8 R15, desc[UR16][R10.64] ;  /* 0x000000100a0fc981 */ /* 0x000ea8000c1e1100 */
[----:B---3--:R0:W-:Y:S04]  /*8cc50*/  STL [R1+0x130], R32 ;  /* 0x0001302001007387 */ /* 0x0081e80000100800 */
[----:B0-----:R-:W3:Y:S04]  /*8cc60*/  LDL.LU R32, [R1+0x4270] ;  /* 0x0042700001207983 */ /* 0x001ee80000300800 */
[----:B------:R0:W-:Y:S04]  /*8cc70*/  STL [R1+0x2e44], R14 ;  /* 0x002e440e01007387 */ /* 0x0001e80000100800 */
[----:B0-----:R-:W3:Y:S04]  /*8cc80*/  LDL.LU R14, [R1+0x426c] ;  /* 0x00426c00010e7983 */ /* 0x001ee80000300800 */
[----:B------:R-:W3:Y:S04]  /*8cc90*/  LDL.LU R2, [R1+0x2e4c] ;  /* 0x002e4c0001027983 */ /* 0x000ee80000300800 */
[----:B------:R-:W3:Y:S04]  /*8cca0*/  LDL R10, [R1+0x30d0] ;  /* 0x0030d000010a7983 */ /* 0x000ee80000100800 */
[----:B------:R-:W3:Y:S01]  /*8ccb0*/  LDL R11, [R1+0x30e0] ;  /* 0x0030e000010b7983 */ /* 0x000ee20000100800 */
[----:B------:R-:W-:-:S03]  /*8ccc0*/  PRMT R30, RZ, 0x7610, R30 ;  /* 0x00007610ff1e7816 */ /* 0x000fc6000000001e */
[----:B--2---:R0:W-:Y:S01]  /*8ccd0*/  STL [R1+0x12c], R15 ;  /* 0x00012c0f01007387 */ /* 0x0041e20000100800 */
[----:B---3--:R-:W-:-:S04]  /*8cce0*/  @!P6 LOP3.LUT R11, R11, R10, RZ, 0x3c, !PT ;  /* 0x0000000a0b0be212 */ /* 0x008fc800078e3cff */
[----:B------:R-:W-:-:S04]  /*8ccf0*/  @!P6 LOP3.LUT R10, R11, R10, RZ, 0x3c, !PT ;  /* 0x0000000a0b0ae212 */ /* 0x000fc800078e3cff */
[----:B------:R-:W-:-:S05]  /*8cd00*/  @!P6 LOP3.LUT R11, R11, R10, RZ, 0x3c, !PT ;  /* 0x0000000a0b0be212 */ /* 0x000fca00078e3cff */
[----:B------:R1:W2:Y:S01]  /*8cd10*/  @!P6 LDG.E.U8 R30, desc[UR16][R10.64] ;  /* 0x000000100a1ee981 */ /* 0x0002a2000c1e1100 */
[----:B0-----:R-:W0:Y:S01]  /*8cd20*/  S2R R15, SR_TID.X ;  /* 0x00000000000f7919 */ /* 0x001e220000002100 */
[----:B-1----:R-:W1:Y:S01]  /*8cd30*/  S2R R11, SR_TID.X ;  /* 0x00000000000b7919 */ /* 0x002e620000002100 */
[----:B------:R-:W-:-:S04]  /*8cd40*/  IADD3 R16, P4, PT, R16, UR9, RZ ;  /* 0x0000000910107c10 */ /* 0x000fc8000ff9e0ff */
[----:B------:R-:W-:Y:S01]  /*8cd50*/  IADD3.X R25, PT, PT, R25, UR13, RZ, P4, !PT ;  /* 0x0000000d19197c10 */ /* 0x000fe2000a7fe4ff */
[----:B------:R-:W-:Y:S01]  /*8cd60*/  @!P3 IMAD.MOV.U32 R10, RZ, RZ, R16 ;  /* 0x000000ffff0ab224 */ /* 0x000fe200078e0010 */
[----:B------:R-:W-:Y:S02]  /*8cd70*/  PRMT R13, RZ, 0x7610, R13 ;  /* 0x00007610ff0d7816 */ /* 0x000fe4000000000d */
[----:B0-----:R-:W-:Y:S02]  /*8cd80*/  SHF.R.U32.HI R15, RZ, 0x6, R15 ;  /* 0x00000006ff0f7819 */ /* 0x001fe4000001160f */
[----:B-1----:R-:W-:-:S04]  /*8cd90*/  SHF.R.U32.HI R11, RZ, 0x6, R11 ;  /* 0x00000006ff0b7819 */ /* 0x002fc8000001160b */
[----:B------:R-:W-:Y:S02]  /*8cda0*/  SGXT.U32 R11, R11, 0x1 ;  /* 0x000000010b0b781a */ /* 0x000fe40000000000 */
[----:B------:R-:W-:Y:S02]  /*8cdb0*/  SGXT.U32 R15, R15, 0x1 ;  /* 0x000000010f0f781a */ /* 0x000fe40000000000 */
[----:B------:R-:W-:Y:S02]  /*8cdc0*/  LOP3.LUT R11, R11, 0x5a, RZ, 0xfc, !PT ;  /* 0x0000005a0b0b7812 */ /* 0x000fe400078efcff */
[----:B------:R-:W-:Y:S02]  /*8cdd0*/  LOP3.LUT R15, R15, 0x5c, RZ, 0xfc, !PT ;  /* 0x0000005c0f0f7812 */ /* 0x000fe400078efcff */
[----:B------:R-:W-:Y:S01]  /*8cde0*/  ISETP.GE.AND P6, PT, R11, UR4, PT ;  /* 0x000000040b007c0c */ /* 0x000fe2000bfc6270 */
[----:B------:R-:W-:Y:S01]  /*8cdf0*/  @!P3 IMAD.MOV.U32 R11, RZ, RZ, R25 ;  /* 0x000000ffff0bb224 */ /* 0x000fe200078e0019 */
[----:B------:R-:W-:-:S04]  /*8ce00*/  ISETP.GE.AND P4, PT, R15, UR4, PT ;  /* 0x000000040f007c0c */ /* 0x000fc8000bf86270 */
[----:B------:R0:W3:Y:S04]  /*8ce10*/  @!P3 LDG.E.U8 R13, desc[UR16][R10.64] ;  /* 0x000000100a0db981 */ /* 0x0000e8000c1e1100 */
[----:B--2---:R1:W-:Y:S04]  /*8ce20*/  STL [R1+0x128], R30 ;  /* 0x0001281e01007387 */ /* 0x0043e80000100800 */
[----:B-1----:R-:W2:Y:S04]  /*8ce30*/  LDL.LU R30, [R1+0x4268] ;  /* 0x00426800011e7983 */ /* 0x002ea80000300800 */
[----:B------:R1:W-:Y:S04]  /*8ce40*/  STL [R1+0x30d8], R16 ;  /* 0x0030d81001007387 */ /* 0x0003e80000100800 */
[----:B------:R-:W2:Y:S04]  /*8ce50*/  LDL.LU R15, [R1+0x30c0] ;  /* 0x0030c000010f7983 */ /* 0x000ea80000300800 */
[----:B------:R0:W-:Y:S04]  /*8ce60*/  STL [R1+0x2e48], R25 ;  /* 0x002e481901007387 */ /* 0x0001e80000100800 */
[----:B------:R-:W2:Y:S04]  /*8ce70*/  LDL R10, [R1+0x30c4] ;  /* 0x0030c400010a7983 */ /* 0x000ea80000100800 */
[----:B------:R-:W2:Y:S01]  /*8ce80*/  LDL R11, [R1+0x30d4] ;  /* 0x0030d400010b7983 */ /* 0x000ea20000100800 */
[----:B------:R-:W-:Y:S01]  /*8ce90*/  PRMT R28, RZ, 0x7610, R28 ;  /* 0x00007610ff1c7816 */ /* 0x000fe2000000001c */
[----:B-1----:R-:W1:Y:S01]  /*8cea0*/  S2R R16, SR_TID.X ;  /* 0x0000000000107919 */ /* 0x002e620000002100 */
[----:B0-----:R-:W0:Y:S01]  /*8ceb0*/  S2R R25, SR_TID.X ;  /* 0x0000000000197919 */ /* 0x001e220000002100 */
[----:B--2---:R-:W-:-:S04]  /*8cec0*/  @!P6 LOP3.LUT R11, R11, R10, RZ, 0x3c, !PT ;  /* 0x0000000a0b0be212 */ /* 0x004fc800078e3cff */
[----:B------:R-:W-:-:S04]  /*8ced0*/  @!P6 LOP3.LUT R10, R11, R10, RZ, 0x3c, !PT ;  /* 0x0000000a0b0ae212 */ /* 0x000fc800078e3cff */
[----:B------:R-:W-:-:S05]  /*8cee0*/  @!P6 LOP3.LUT R11, R11, R10, RZ, 0x3c, !PT ;  /* 0x0000000a0b0be212 */ /* 0x000fca00078e3cff */
[----:B------:R2:W2:Y:S01]  /*8cef0*/  @!P6 LDG.E.U8 R28, desc[UR16][R10.64] ;  /* 0x000000100a1ce981 */ /* 0x0004a2000c1e1100 */
[----:B-1----:R-:W-:Y:S02]  /*8cf00*/  SHF.R.U32.HI R16, RZ, 0x6, R16 ;  /* 0x00000006ff107819 */ /* 0x002fe40000011610 */
[----:B0-----:R-:W-:Y:S02]  /*8cf10*/  SHF.R.U32.HI R25, RZ, 0x6, R25 ;  /* 0x00000006ff197819 */ /* 0x001fe40000011619 */
[----:B----4-:R-:W-:Y:S01]  /*8cf20*/  IADD3 R22, P5, PT, R22, UR9, RZ ;  /* 0x0000000916167c10 */ /* 0x010fe2000ffbe0ff */
[----:B------:R-:W-:Y:S01]  /*8cf30*/  VIADD R16, R16, 0x5e ;  /* 0x0000005e10107836 */ /* 0x000fe20000000000 */
[----:B------:R-:W-:Y:S02]  /*8cf40*/  SGXT.U32 R25, R25, 0x1 ;  /* 0x000000011919781a */ /* 0x000fe40000000000 */
[----:B------:R-:W-:Y:S01]  /*8cf50*/  IADD3.X R2, PT, PT, R2, UR13, RZ, P5, !PT ;  /* 0x0000000d02027c10 */ /* 0x000fe2000affe4ff */
[----:B---3--:R0:W-:Y:S01]  /*8cf60*/  STL [R1+0x124], R13 ;  /* 0x0001240d01007387 */ /* 0x0081e20000100800 */
[----:B------:R-:W-:Y:S01]  /*8cf70*/  LOP3.LUT R25, R25, 0x60, RZ, 0xfc, !PT ;  /* 0x0000006019197812 */ /* 0x000fe200078efcff */
[----:B--2---:R-:W-:Y:S01]  /*8cf80*/  @!P4 IMAD.MOV.U32 R10, RZ, RZ, R22 ;  /* 0x000000ffff0ac224 */ /* 0x004fe200078e0016 */
[----:B------:R-:W-:Y:S01]  /*8cf90*/  ISETP.GE.AND P5, PT, R16, UR4, PT ;  /* 0x0000000410007c0c */ /* 0x000fe2000bfa6270 */
[----:B------:R-:W-:Y:S01]  /*8cfa0*/  @!P4 IMAD.MOV.U32 R11, RZ, RZ, R2 ;  /* 0x000000ffff0bc224 */ /* 0x000fe200078e0002 */
[----:B------:R-:W-:Y:S01]  /*8cfb0*/  PRMT R31, RZ, 0x7610, R31 ;  /* 0x00007610ff1f7816 */ /* 0x000fe2000000001f */
[----:B0-----:R-:W2:Y:S01]  /*8cfc0*/  LDL.LU R13, [R1+0x2e50] ;  /* 0x002e5000010d7983 */ /* 0x001ea20000300800 */
[----:B------:R-:W-:-:S03]  /*8cfd0*/  ISETP.GE.AND P3, PT, R25, UR4, PT ;  /* 0x0000000419007c0c */ /* 0x000fc6000bf66270 */
[----:B------:R-:W-:Y:S04]  /*8cfe0*/  STL [R1+0x30cc], R22 ;  /* 0x0030cc1601007387 */ /* 0x000fe80000100800 */
[----:B------:R-:W3:Y:S04]  /*8cff0*/  LDL.LU R16, [R1+0x4264] ;  /* 0x0042640001107983 */ /* 0x000ee80000300800 */
[----:B------:R0:W-:Y:S04]  /*8d000*/  STL [R1+0x2e4c], R2 ;  /* 0x002e4c0201007387 */ /* 0x0001e80000100800 */
[----:B------:R1:W4:Y:S04]  /*8d010*/  @!P4 LDG.E.U8 R31, desc[UR16][R10.64] ;  /* 0x000000100a1fc981 */ /* 0x000328000c1e1100 */
[----:B------:R1:W-:Y:S04]  /*8d020*/  STL [R1+0x120], R28 ;  /* 0x0001201c01007387 */ /* 0x0003e80000100800 */
[----:B------:R-:W2:Y:S04]  /*8d030*/  LDL.LU R25, [R1+0x30b4] ;  /* 0x0030b40001197983 */ /* 0x000ea80000300800 */
[----:B0-----:R-:W2:Y:S04]  /*8d040*/  LDL.LU R2, [R1+0x4260] ;  /* 0x0042600001027983 */ /* 0x001ea80000300800 */
[----:B------:R-:W2:Y:S04]  /*8d050*/  LDL.LU R22, [R1+0x425c] ;  /* 0x00425c0001167983 */ /* 0x000ea80000300800 */
[----:B------:R-:W2:Y:S04]  /*8d060*/  LDL R10, [R1+0x30b8] ;  /* 0x0030b800010a7983 */ /* 0x000ea80000100800 */
[----:B------:R-:W2:Y:S01]  /*8d070*/  LDL R11, [R1+0x30c8] ;  /* 0x0030c800010b7983 */ /* 0x000ea20000100800 */
[----:B------:R-:W-:Y:S01]  /*8d080*/  PRMT R29, RZ, 0x7610, R29 ;  /* 0x00007610ff1d7816 */ /* 0x000fe2000000001d */
[----:B-1----:R-:W0:Y:S01]  /*8d090*/  S2R R28, SR_TID.X ;  /* 0x00000000001c7919 */ /* 0x002e220000002100 */
[----:B--2---:R-:W-:-:S04]  /*8d0a0*/  @!P5 LOP3.LUT R11, R11, R10, RZ, 0x3c, !PT ;  /* 0x0000000a0b0bd212 */ /* 0x004fc800078e3cff */
[----:B------:R-:W-:-:S04]  /*8d0b0*/  @!P5 LOP3.LUT R10, R11, R10, RZ, 0x3c, !PT ;  /* 0x0000000a0b0ad212 */ /* 0x000fc800078e3cff */
[----:B------:R-:W-:-:S05]  /*8d0c0*/  @!P5 LOP3.LUT R11, R11, R10, RZ, 0x3c, !PT ;  /* 0x0000000a0b0bd212 */ /* 0x000fca00078e3cff */
[----:B------:R1:W2:Y:S02]  /*8d0d0*/  @!P5 LDG.E.U8 R29, desc[UR16][R10.64] ;  /* 0x000000100a1dd981 */ /* 0x0002a4000c1e1100 */
[----:B-1----:R-:W1:Y:S01]  /*8d0e0*/  S2R R11, SR_TID.X ;  /* 0x00000000000b7919 */ /* 0x002e620000002100 */
[----:B0-----:R-:W-:Y:S02]  /*8d0f0*/  SHF.R.U32.HI R28, RZ, 0x6, R28 ;  /* 0x00000006ff1c7819 */ /* 0x001fe4000001161c */
[----:B------:R-:W-:Y:S02]  /*8d100*/  IADD3 R15, P4, PT, R15, UR9, RZ ;  /* 0x000000090f0f7c10 */ /* 0x000fe4000ff9e0ff */
[----:B------:R-:W-:Y:S02]  /*8d110*/  SGXT.U32 R28, R28, 0x1 ;  /* 0x000000011c1c781a */ /* 0x000fe40000000000 */
[----:B------:R-:W-:Y:S02]  /*8d120*/  IADD3.X R13, PT, PT, R13, UR13, RZ, P4, !PT ;  /* 0x0000000d0d0d7c10 */ /* 0x000fe4000a7fe4ff */
[----:B------:R-:W-:Y:S01]  /*8d130*/  LOP3.LUT R28, R28, 0x62, RZ, 0xfc, !PT ;  /* 0x000000621c1c7812 */ /* 0x000fe200078efcff */
[----:B----4-:R0:W-:Y:S01]  /*8d140*/  STL [R1+0x11c], R31 ;  /* 0x00011c1f01007387 */ /* 0x0101e20000100800 */
[----:B------:R-:W-:-:S02]  /*8d150*/  PRMT R24, RZ, 0x7610, R24 ;  /* 0x00007610ff187816 */ /* 0x000fc40000000018 */
[----:B------:R-:W-:Y:S01]  /*8d160*/  ISETP.GE.AND P6, PT, R28, UR4, PT ;  /* 0x000000041c007c0c */ /* 0x000fe2000bfc6270 */
[----:B------:R-:W-:Y:S01]  /*8d170*/  @!P3 IMAD.MOV.U32 R10, RZ, RZ, R15 ;  /* 0x000000ffff0ab224 */ /* 0x000fe200078e000f */
[----:B0-----:R-:W4:Y:S04]  /*8d180*/  LDL.LU R31, [R1+0x2e54] ;  /* 0x002e5400011f7983 */ /* 0x001f280000300800 */
[----:B------:R-:W3:Y:S01]  /*8d190*/  LDL.LU R28, [R1+0x30a8] ;  /* 0x0030a800011c7983 */ /* 0x000ee20000300800 */
[----:B-1----:R-:W-:-:S04]  /*8d1a0*/  SHF.R.U32.HI R11, RZ, 0x6, R11 ;  /* 0x00000006ff0b7819 */ /* 0x002fc8000001160b */
[----:B------:R-:W-:-:S04]  /*8d1b0*/  SGXT.U32 R11, R11, 0x1 ;  /* 0x000000010b0b781a */ /* 0x000fc80000000000 */
[----:B------:R-:W-:Y:S01]  /*8d1c0*/  LOP3.LUT R11, R11, 0x64, RZ, 0xfc, !PT ;  /* 0x000000640b0b7812 */ /* 0x000fe200078efcff */
[----:B------:R-:W-:Y:S03]  /*8d1d0*/  STL [R1+0x30c0], R15 ;  /* 0x0030c00f01007387 */ /* 0x000fe60000100800 */
[----:B------:R-:W-:Y:S01]  /*8d1e0*/  ISETP.GE.AND P4, PT, R11, UR4, PT ;  /* 0x000000040b007c0c */ /* 0x000fe2000bf86270 */
[----:B------:R-:W-:-:S05]  /*8d1f0*/  @!P3 IMAD.MOV.U32 R11, RZ, RZ, R13 ;  /* 0x000000ffff0bb224 */ /* 0x000fca00078e000d */
[----:B------:R-:W3:Y:S04]  /*8d200*/  @!P3 LDG.E.U8 R24, desc[UR16][R10.64] ;  /* 0x000000100a18b981 */ /* 0x000ee8000c1e1100 */
[----:B--2---:R0:W-:Y:S04]  /*8d210*/  STL [R1+0x118], R29 ;  /* 0x0001181d01007387 */ /* 0x0041e80000100800 */
[----:B0-----:R-:W2:Y:S04]  /*8d220*/  LDL.LU R29, [R1+0x4258] ;  /* 0x00425800011d7983 */ /* 0x001ea80000300800 */
[----:B------:R0:W-:Y:S04]  /*8d230*/  STL [R1+0x2e50], R13 ;  /* 0x002e500d01007387 */ /* 0x0001e80000100800 */
[----:B0-----:R-:W2:Y:S04]  /*8d240*/  LDL.LU R13, [R1+0x4254] ;  /* 0x00425400010d7983 */ /* 0x001ea80000300800 */
[----:B------:R-:W2:Y:S04]  /*8d250*/  LDL.LU R15, [R1+0x2e58] ;  /* 0x002e5800010f7983 */ /* 0x000ea80000300800 */
[----:B------:R-:W2:Y:S04]  /*8d260*/  LDL R10, [R1+0x30ac] ;  /* 0x0030ac00010a7983 */ /* 0x000ea80000100800 */
[----:B------:R-:W2:Y:S01]  /*8d270*/  LDL R11, [R1+0x30bc] ;  /* 0x0030bc00010b7983 */ /* 0x000ea20000100800 */
[----:B------:R-:W-:-:S03]  /*8d280*/  PRMT R17, RZ, 0x7610, R17 ;  /* 0x00007610ff117816 */ /* 0x000fc60000000011 */
[----:B---3--:R0:W-:Y:S01]  /*8d290*/  STL [R1+0x114], R24 ;  /* 0x0001141801007387 */ /* 0x0081e20000100800 */
[----:B--2---:R-:W-:-:S04]  /*8d2a0*/  @!P6 LOP3.LUT R11, R11, R10, RZ, 0x3c, !PT ;  /* 0x0000000a0b0be212 */ /* 0x004fc800078e3cff */
[----:B------:R-:W-:-:S04]  /*8d2b0*/  @!P6 LOP3.LUT R10, R11, R10, RZ, 0x3c, !PT ;  /* 0x0000000a0b0ae212 */ /* 0x000fc800078e3cff */
[----:B------:R-:W-:-:S05]  /*8d2c0*/  @!P6 LOP3.LUT R11, R11, R10, RZ, 0x3c, !PT ;  /* 0x0000000a0b0be212 */ /* 0x000fca00078e3cff */
[----:B------:R1:W2:Y:S01]  /*8d2d0*/  @!P6 LDG.E.U8 R17, desc[UR16][R10.64] ;  /* 0x000000100a11e981 */ /* 0x0002a2000c1e1100 */
[----:B0-----:R-:W0:Y:S01]  /*8d2e0*/  S2R R24, SR_TID.X ;  /* 0x0000000000187919 */ /* 0x001e220000002100 */
[----:B-1----:R-:W1:Y:S01]  /*8d2f0*/  S2R R11, SR_TID.X ;  /* 0x00000000000b7919 */ /* 0x002e620000002100 */
[----:B------:R-:W-:-:S04]  /*8d300*/  IADD3 R25, P3, PT, R25, UR9, RZ ;  /* 0x0000000919197c10 */ /* 0x000fc8000ff7e0ff */
[----:B----4-:R-:W-:Y:S01]  /*8d310*/  IADD3.X R31, PT, PT, R31, UR13, RZ, P3, !PT ;  /* 0x0000000d1f1f7c10 */ /* 0x010fe20009ffe4ff */
        /* <DEDUP_REMOVED lines=17> */
[----:B------:R-:W2:Y:S04]  /*8d430*/  LDL R10, [R1+0x30a0] ;  /* 0x0030a000010a7983 */ /* 0x000ea80000100800 */
[----:B------:R-:W2:Y:S01]  /*8d440*/  LDL R11, [R1+0x30b0] ;  /* 0x0030b000010b7983 */ /* 0x000ea20000100800 */
[----:B------:R-:W-:-:S02]  /*8d450*/  PRMT R18, RZ, 0x7610, R18 ;  /* 0x00007610ff127816 */ /* 0x000fc40000000012 */
[----:B------:R-:W-:Y:S01]  /*8d460*/  IADD3 R28, P5, PT, R28, UR9, RZ ;  /* 0x000000091c1c7c10 */ /* 0x000fe2000ffbe0ff */
[----:B0-----:R-:W0:Y:S01]  /*8d470*/  S2R R31, SR_TID.X ;  /* 0x00000000001f7919 */ /* 0x001e220000002100 */
[----:B------:R-:W4:Y:S04]  /*8d480*/  LDL.LU R25, [R1+0x2e5c] ;  /* 0x002e5c0001197983 */ /* 0x000f280000300800 */
[----:B------:R-:W-:Y:S04]  /*8d490*/  STL [R1+0x30a8], R28 ;  /* 0x0030a81c01007387 */ /* 0x000fe80000100800 */
[----:B---3--:R1:W-:Y:S01]  /*8d4a0*/  STL [R1+0x10c], R21 ;  /* 0x00010c1501007387 */ /* 0x0083e20000100800 */
[----:B--2---:R-:W-:-:S04]  /*8d4b0*/  @!P6 LOP3.LUT R11, R11, R10, RZ, 0x3c, !PT ;  /* 0x0000000a0b0be212 */ /* 0x004fc800078e3cff */
[----:B------:R-:W-:-:S04]  /*8d4c0*/  @!P6 LOP3.LUT R10, R11, R10, RZ, 0x3c, !PT ;  /* 0x0000000a0b0ae212 */ /* 0x000fc800078e3cff */
[----:B------:R-:W-:-:S05]  /*8d4d0*/  @!P6 LOP3.LUT R11, R11, R10, RZ, 0x3c, !PT ;  /* 0x0000000a0b0be212 */ /* 0x000fca00078e3cff */
[----:B------:R2:W3:Y:S01]  /*8d4e0*/  @!P6 LDG.E.U8 R18, desc[UR16][R10.64] ;  /* 0x000000100a12e981 */ /* 0x0004e2000c1e1100 */
[----:B-1----:R-:W1:Y:S01]  /*8d4f0*/  S2R R21, SR_TID.X ;  /* 0x0000000000157919 */ /* 0x002e620000002100 */
[----:B0-----:R-:W-:-:S04]  /*8d500*/  SHF.R.U32.HI R31, RZ, 0x6, R31 ;  /* 0x00000006ff1f7819 */ /* 0x001fc8000001161f */
[----:B------:R-:W-:Y:S02]  /*8d510*/  SGXT.U32 R31, R31, 0x1 ;  /* 0x000000011f1f781a */ /* 0x000fe40000000000 */
[----:B------:R-:W-:Y:S02]  /*8d520*/  IADD3.X R15, PT, PT, R15, UR13, RZ, P5, !PT ;  /* 0x0000000d0f0f7c10 */ /* 0x000fe4000affe4ff */
[----:B------:R-:W-:Y:S01]  /*8d530*/  LOP3.LUT R31, R31, 0x6a, RZ, 0xfc, !PT ;  /* 0x0000006a1f1f7812 */ /* 0x000fe200078efcff */
[----:B--2---:R-:W-:Y:S01]  /*8d540*/  @!P3 IMAD.MOV.U32 R10, RZ, RZ, R28 ;  /* 0x000000ffff0ab224 */ /* 0x004fe200078e001c */
[----:B------:R-:W-:Y:S01]  /*8d550*/  PRMT R86, RZ, 0x7610, R86 ;  /* 0x00007610ff567816 */ /* 0x000fe20000000056 */
[----:B------:R-:W-:Y:S01]  /*8d560*/  @!P3 IMAD.MOV.U32 R11, RZ, RZ, R15 ;  /* 0x000000ffff0bb224 */ /* 0x000fe200078e000f */
[----:B------:R-:W-:Y:S02]  /*8d570*/  ISETP.GE.AND P5, PT, R31, UR4, PT ;  /* 0x000000041f007c0c */ /* 0x000fe4000bfa6270 */
[----:B------:R-:W2:Y:S04]  /*8d580*/  LDL.LU R31, [R1+0x424c] ;  /* 0x00424c00011f7983 */ /* 0x000ea80000300800 */
[----:B------:R0:W-:Y:S04]  /*8d590*/  STL [R1+0x2e58], R15 ;  /* 0x002e580f01007387 */ /* 0x0001e80000100800 */
[----:B------:R0:W2:Y:S01]  /*8d5a0*/  @!P3 LDG.E.U8 R86, desc[UR16][R10.64] ;  /* 0x000000100a56b981 */ /* 0x0000a2000c1e1100 */
[----:B-1----:R-:W-:-:S04]  /*8d5b0*/  SHF.R.U32.HI R21, RZ, 0x6, R21 ;  /* 0x00000006ff157819 */ /* 0x002fc80000011615 */
[----:B------:R-:W-:-:S04]  /*8d5c0*/  SGXT.U32 R21, R21, 0x1 ;  /* 0x000000011515781a */ /* 0x000fc80000000000 */
[----:B------:R-:W-:-:S04]  /*8d5d0*/  LOP3.LUT R21, R21, 0x6c, RZ, 0xfc, !PT ;  /* 0x0000006c15157812 */ /* 0x000fc800078efcff */
[----:B------:R-:W-:Y:S01]  /*8d5e0*/  ISETP.GE.AND P4, PT, R21, UR4, PT ;  /* 0x0000000415007c0c */ /* 0x000fe2000bf86270 */
[----:B---3--:R1:W-:Y:S04]  /*8d5f0*/  STL [R1+0x108], R18 ;  /* 0x0001081201007387 */ /* 0x0083e80000100800 */
[----:B------:R-:W3:Y:S04]  /*8d600*/  LDL.LU R21, [R1+0x3090] ;  /* 0x0030900001157983 */ /* 0x000ee80000300800 */
        /* <DEDUP_REMOVED lines=12> */
[----:B----4-:R-:W-:-:S03]  /*8d6d0*/  IADD3 R24, P3, PT, R24, UR9, RZ ;  /* 0x0000000918187c10 */ /* 0x010fc6000ff7e0ff */
[----:B------:R-:W-:Y:S01]  /*8d6e0*/  VIADD R18, R18, 0x6e ;  /* 0x0000006e12127836 */ /* 0x000fe20000000000 */
[----:B------:R-:W-:Y:S01]  /*8d6f0*/  IADD3.X R25, PT, PT, R25, UR13, RZ, P3, !PT ;  /* 0x0000000d19197c10 */ /* 0x000fe20009ffe4ff */
[----:B------:R0:W-:Y:S01]  /*8d700*/  STL [R1+0x104], R86 ;  /* 0x0001045601007387 */ /* 0x0001e20000100800 */
[----:B------:R-:W-:Y:S02]  /*8d710*/  PRMT R5, RZ, 0x7610, R5 ;  /* 0x00007610ff057816 */ /* 0x000fe40000000005 */
        /* <DEDUP_REMOVED lines=43> */
[----:B------:R-:W4:Y:S04]  /*8d9d0*/  LDL.LU R5, [R1+0x3078] ;  /* 0x0030780001057983 */ /* 0x000f280000300800 */
        /* <DEDUP_REMOVED lines=9> */
[----:B------:R2:W4:Y:S01]  /*8da70*/  @!P6 LDG.E.U8 R3, desc[UR16][R10.64] ;  /* 0x000000100a03e981 */ /* 0x000522000c1e1100 */
[----:B-1----:R-:W-:Y:S02]  /*8da80*/  SHF.R.U32.HI R21, RZ, 0x6, R21 ;  /* 0x00000006ff157819 */ /* 0x002fe40000011615 */
[----:B0-----:R-:W-:Y:S02]  /*8da90*/  SHF.R.U32.HI R86, RZ, 0x6, R86 ;  /* 0x00000006ff567819 */ /* 0x001fe40000011656 */
[----:B------:R-:W-:Y:S02]  /*8daa0*/  SGXT.U32 R21, R21, 0x1 ;  /* 0x000000011515781a */ /* 0x000fe40000000000 */
[----:B------:R-:W-:Y:S02]  /*8dab0*/  IADD3 R18, P5, PT, R18, UR9, RZ ;  /* 0x0000000912127c10 */ /* 0x000fe4000ffbe0ff */
[----:B------:R-:W-:Y:S02]  /*8dac0*/  SGXT.U32 R86, R86, 0x1 ;  /* 0x000000015656781a */ /* 0x000fe40000000000 */
[----:B------:R-:W-:-:S02]  /*8dad0*/  LOP3.LUT R21, R21, 0x76, RZ, 0xfc, !PT ;  /* 0x0000007615157812 */ /* 0x000fc400078efcff */
        /* <DEDUP_REMOVED lines=12> */
[----:B------:R1:W2:Y:S04]  /*8dba0*/  @!P4 LDG.E.U8 R92, desc[UR16][R10.64] ;  /* 0x000000100a5cc981 */ /* 0x0002a8000c1e1100 */
[----:B----4-:R4:W-:Y:S04]  /*8dbb0*/  STL [R1+0xf0], R3 ;  /* 0x0000f00301007387 */ /* 0x0109e80000100800 */
[----:B------:R-:W2:Y:S04]  /*8dbc0*/  LDL.LU R86, [R1+0x306c] ;  /* 0x00306c0001567983 */ /* 0x000ea80000300800 */
[----:B0-----:R-:W2:Y:S04]  /*8dbd0*/  LDL.LU R24, [R1+0x4230] ;  /* 0x0042300001187983 */ /* 0x001ea80000300800 */
[----:B------:R-:W2:Y:S04]  /*8dbe0*/  LDL.LU R18, [R1+0x422c] ;  /* 0x00422c0001127983 */ /* 0x000ea80000300800 */
[----:B------:R-:W1:Y:S04]  /*8dbf0*/  LDL R10, [R1+0x2e64] ;  /* 0x002e6400010a7983 */ /* 0x000e680000100800 */
[----:B------:R-:W1:Y:S01]  /*8dc00*/  LDL R11, [R1+0x3080] ;  /* 0x00308000010b7983 */ /* 0x000e620000100800 */
[----:B------:R-:W-:Y:S01]  /*8dc10*/  PRMT R23, RZ, 0x7610, R23 ;  /* 0x00007610ff177816 */ /* 0x000fe20000000017 */
[----:B----4-:R-:W0:Y:S01]  /*8dc20*/  S2R R3, SR_TID.X ;  /* 0x0000000000037919 */ /* 0x010e220000002100 */
[----:B-1----:R-:W-:-:S04]  /*8dc30*/  @!P5 LOP3.LUT R11, R11, R10, RZ, 0x3c, !PT ;  /* 0x0000000a0b0bd212 */ /* 0x002fc800078e3cff */
[----:B------:R-:W-:-:S04]  /*8dc40*/  @!P5 LOP3.LUT R10, R11, R10, RZ, 0x3c, !PT ;  /* 0x0000000a0b0ad212 */ /* 0x000fc800078e3cff */
[----:B------:R-:W-:-:S05]  /*8dc50*/  @!P5 LOP3.LUT R11, R11, R10, RZ, 0x3c, !PT ;  /* 0x0000000a0b0bd212 */ /* 0x000fca00078e3cff */
[----:B------:R1:W4:Y:S02]  /*8dc60*/  @!P5 LDG.E.U8 R23, desc[UR16][R10.64] ;  /* 0x000000100a17d981 */ /* 0x000324000c1e1100 */
        /* <DEDUP_REMOVED lines=11> */
[----:B------:R-:W2:Y:S01]  /*8dd20*/  LDL.LU R3, [R1+0x305c] ;  /* 0x00305c0001037983 */ /* 0x000ea20000300800 */
[----:B-1----:R-:W-:-:S04]  /*8dd30*/  SHF.R.U32.HI R11, RZ, 0x6, R11 ;  /* 0x00000006ff0b7819 */ /* 0x002fc8000001160b */
[----:B------:R-:W-:-:S04]  /*8dd40*/  SGXT.U32 R11, R11, 0x1 ;  /* 0x000000010b0b781a */ /* 0x000fc80000000000 */
[----:B------:R-:W-:Y:S01]  /*8dd50*/  LOP3.LUT R11, R11, 0x7c, RZ, 0xfc, !PT ;  /* 0x0000007c0b0b7812 */ /* 0x000fe200078efcff */
[----:B------:R-:W-:Y:S03]  /*8dd60*/  STL [R1+0x3078], R5 ;  /* 0x0030780501007387 */ /* 0x000fe60000100800 */
[----:B------:R-:W-:Y:S01]  /*8dd70*/  ISETP.GE.AND P4, PT, R11, UR4, PT ;  /* 0x000000040b007c0c */ /* 0x000fe2000bf86270 */
[----:B------:R-:W-:-:S05]  /*8dd80*/  @!P3 IMAD.MOV.U32 R11, RZ, RZ, R12 ;  /* 0x000000ffff0bb224 */ /* 0x000fca00078e000c */
[----:B------:R0:W3:Y:S04]  /*8dd90*/  @!P3 LDG.E.U8 R89, desc[UR16][R10.64] ;  /* 0x000000100a59b981 */ /* 0x0000e8000c1e1100 */
[----:B----4-:R1:W-:Y:S04]  /*8dda0*/  STL [R1+0xe8], R23 ;  /* 0x0000e81701007387 */ /* 0x0103e80000100800 */
[----:B-1----:R-:W4:Y:S04]  /*8ddb0*/  LDL.LU R23, [R1+0x4228] ;  /* 0x0042280001177983 */ /* 0x002f280000300800 */
[----:B------:R1:W-:Y:S04]  /*8ddc0*/  STL [R1+0x3068], R12 ;  /* 0x0030680c01007387 */ /* 0x0003e80000100800 */
[----:B-1----:R-:W3:Y:S04]  /*8ddd0*/  LDL.LU R12, [R1+0x4224] ;  /* 0x00422400010c7983 */ /* 0x002ee80000300800 */
[----:B------:R-:W3:Y:S04]  /*8dde0*/  LDL.LU R5, [R1+0x304c] ;  /* 0x00304c0001057983 */ /* 0x000ee80000300800 */
[----:B------:R-:W0:Y:S04]  /*8ddf0*/  LDL R10, [R1+0x3060] ;  /* 0x00306000010a7983 */ /* 0x000e280000100800 */
[----:B------:R-:W0:Y:S01]  /*8de00*/  LDL R11, [R1+0x3070] ;  /* 0x00307000010b7983 */ /* 0x000e220000100800 */
[----:B------:R-:W-:-:S02]  /*8de10*/  PRMT R20, RZ, 0x7610, R20 ;  /* 0x00007610ff147816 */ /* 0x000fc40000000014 */
[----:B------:R-:W-:-:S04]  /*8de20*/  IADD3 R86, P3, PT, R86, UR9, RZ ;  /* 0x0000000956567c10 */ /* 0x000fc8000ff7e0ff */
[----:B--2---:R-:W-:Y:S02]  /*8de30*/  IADD3.X R92, PT, PT, R92, UR13, RZ, P3, !PT ;  /* 0x0000000d5c5c7c10 */ /* 0x004fe40009ffe4ff */
[----:B------:R-:W-:Y:S02]  /*8de40*/  PRMT R4, RZ, 0x7610, R4 ;  /* 0x00007610ff047816 */ /* 0x000fe40000000004 */
[----:B0-----:R-:W-:-:S04]  /*8de50*/  @!P6 LOP3.LUT R11, R11, R10, RZ, 0x3c, !PT ;  /* 0x0000000a0b0be212 */ /* 0x001fc800078e3cff */
[----:B------:R-:W-:-:S04]  /*8de60*/  @!P6 LOP3.LUT R10, R11, R10, RZ, 0x3c, !PT ;  /* 0x0000000a0b0ae212 */ /* 0x000fc800078e3cff */
[----:B------:R-:W-:-:S05]  /*8de70*/  @!P6 LOP3.LUT R11, R11, R10, RZ, 0x3c, !PT ;  /* 0x0000000a0b0be212 */ /* 0x000fca00078e3cff */
[----:B------:R0:W2:Y:S02]  /*8de80*/  @!P6 LDG.E.U8 R20, desc[UR16][R10.64] ;  /* 0x000000100a14e981 */ /* 0x0000a4000c1e1100 */
[----:B0-----:R-:W0:Y:S01]  /*8de90*/  S2R R11, SR_TID.X ;  /* 0x00000000000b7919 */ /* 0x001e220000002100 */
[----:B------:R-:W-:Y:S01]  /*8dea0*/  @!P4 IMAD.MOV.U32 R10, RZ, RZ, R86 ;  /* 0x000000ffff0ac224 */ /* 0x000fe200078e0056 */
[----:B0-----:R-:W-:-:S05]  /*8deb0*/  SHF.R.U32.HI R11, RZ, 0x6, R11 ;  /* 0x00000006ff0b7819 */ /* 0x001fca000001160b */
[----:B------:R-:W-:-:S05]  /*8dec0*/  VIADD R11, R11, 0x7e ;  /* 0x0000007e0b0b7836 */ /* 0x000fca0000000000 */
[----:B------:R-:W-:Y:S01]  /*8ded0*/  ISETP.GE.AND P6, PT, R11, UR4, PT ;  /* 0x000000040b007c0c */ /* 0x000fe2000bfc6270 */
[----:B------:R-:W-:-:S05]  /*8dee0*/  @!P4 IMAD.MOV.U32 R11, RZ, RZ, R92 ;  /* 0x000000ffff0bc224 */ /* 0x000fca00078e005c */
[----:B------:R-:W4:Y:S04]  /*8def0*/  @!P4 LDG.E.U8 R4, desc[UR16][R10.64] ;  /* 0x000000100a04c981 */ /* 0x000f28000c1e1100 */
[----:B---3--:R0:W-:Y:S02]  /*8df00*/  STL [R1+0xe4], R89 ;  /* 0x0000e45901007387 */ /* 0x0081e40000100800 */
[----:B0-----:R-:W0:Y:S02]  /*8df10*/  S2R R89, SR_TID.X ;  /* 0x0000000000597919 */ /* 0x001e240000002100 */
[----:B0-----:R-:W-:-:S04]  /*8df20*/  SHF.R.U32.HI R89, RZ, 0x6, R89 ;  /* 0x00000006ff597819 */ /* 0x001fc80000011659 */
[----:B------:R-:W-:-:S04]  /*8df30*/  SGXT.U32 R89, R89, 0x1 ;  /* 0x000000015959781a */ /* 0x000fc80000000000 */
[----:B------:R-:W-:-:S04]  /*8df40*/  LOP3.LUT R89, R89, 0x80, RZ, 0xfc, !PT ;  /* 0x0000008059597812 */ /* 0x000fc800078efcff */
[----:B------:R-:W-:Y:S01]  /*8df50*/  ISETP.GE.AND P3, PT, R89, UR4, PT ;  /* 0x0000000459007c0c */ /* 0x000fe2000bf66270 */
[----:B--2---:R0:W-:Y:S04]  /*8df60*/  STL [R1+0xe0], R20 ;  /* 0x0000e01401007387 */ /* 0x0041e80000100800 */
[----:B0-----:R-:W2:Y:S04]  /*8df70*/  LDL.LU R20, [R1+0x4220] ;  /* 0x0042200001147983 */ /* 0x001ea80000300800 */
[----:B------:R0:W-:Y:S04]  /*8df80*/  STL [R1+0x306c], R86 ;  /* 0x00306c5601007387 */ /* 0x0001e80000100800 */
[----:B------:R-:W3:Y:S04]  /*8df90*/  LDL.LU R89, [R1+0x3050] ;  /* 0x0030500001597983 */ /* 0x000ee80000300800 */
[----:B------:R-:W-:Y:S04]  /*8dfa0*/  STL [R1+0x2e68], R92 ;  /* 0x002e685c01007387 */ /* 0x000fe80000100800 */
[----:B------:R-:W2:Y:S04]  /*8dfb0*/  LDL R10, [R1+0x3054] ;  /* 0x00305400010a7983 */ /* 0x000ea80000100800 */
[----:B----4-:R1:W-:Y:S04]  /*8dfc0*/  STL [R1+0xdc], R4 ;  /* 0x0000dc0401007387 */ /* 0x0103e80000100800 */
[----:B------:R-:W2:Y:S01]  /*8dfd0*/  LDL R11, [R1+0x3064] ;  /* 0x00306400010b7983 */ /* 0x000ea20000100800 */
[----:B------:R-:W-:Y:S01]  /*8dfe0*/  PRMT R88, RZ, 0x7610, R88 ;  /* 0x00007610ff587816 */ /* 0x000fe20000000058 */
[----:B0-----:R-:W0:Y:S01]  /*8dff0*/  S2R R86, SR_TID.X ;  /* 0x0000000000567919 */ /* 0x001e220000002100 */
[----:B-1----:R-:W1:Y:S01]  /*8e000*/  S2R R4, SR_TID.X ;  /* 0x0000000000047919 */ /* 0x002e620000002100 */
[----:B------:R-:W-:-:S02]  /*8e010*/  IADD3 R3, P5, PT, R3, UR9, RZ ;  /* 0x0000000903037c10 */ /* 0x000fc4000ffbe0ff */
[----:B------:R-:W-:Y:S01]  /*8e020*/  PRMT R90, RZ, 0x7610, R90 ;  /* 0x00007610ff5a7816 */ /* 0x000fe2000000005a */
[----:B------:R-:W4:Y:S01]  /*8e030*/  LDL.LU R92, [R1+0x3040] ;  /* 0x00304000015c7983 */ /* 0x000f220000300800 */
[----:B--2---:R-:W-:-:S04]  /*8e040*/  @!P6 LOP3.LUT R11, R11, R10, RZ, 0x3c, !PT ;  /* 0x0000000a0b0be212 */ /* 0x004fc800078e3cff */
[----:B------:R-:W-:-:S04]  /*8e050*/  @!P6 LOP3.LUT R10, R11, R10, RZ, 0x3c, !PT ;  /* 0x0000000a0b0ae212 */ /* 0x000fc800078e3cff */
[----:B------:R-:W-:-:S05]  /*8e060*/  @!P6 LOP3.LUT R11, R11, R10, RZ, 0x3c, !PT ;  /* 0x0000000a0b0be212 */ /* 0x000fca00078e3cff */
[----:B------:R2:W3:Y:S01]  /*8e070*/  @!P6 LDG.E.U8 R88, desc[UR16][R10.64] ;  /* 0x000000100a58e981 */ /* 0x0004e2000c1e1100 */
[----:B-1----:R-:W-:Y:S02]  /*8e080*/  SHF.R.U32.HI R4, RZ, 0x6, R4 ;  /* 0x00000006ff047819 */ /* 0x002fe40000011604 */
[----:B0-----:R-:W-:Y:S02]  /*8e090*/  SHF.R.U32.HI R86, RZ, 0x6, R86 ;  /* 0x00000006ff567819 */ /* 0x001fe40000011656 */
[----:B------:R-:W-:Y:S02]  /*8e0a0*/  SGXT.U32 R4, R4, 0x1 ;  /* 0x000000010404781a */ /* 0x000fe40000000000 */
[----:B------:R-:W-:Y:S02]  /*8e0b0*/  SGXT.U32 R86, R86, 0x1 ;  /* 0x000000015656781a */ /* 0x000fe40000000000 */
[----:B------:R-:W-:Y:S02]  /*8e0c0*/  LOP3.LUT R4, R4, 0x82, RZ, 0xfc, !PT ;  /* 0x0000008204047812 */ /* 0x000fe400078efcff */
[----:B------:R-:W-:-:S02]  /*8e0d0*/  IADD3.X R5, PT, PT, R5, UR13, RZ, P5, !PT ;  /* 0x0000000d05057c10 */ /* 0x000fc4000affe4ff */
[----:B------:R-:W-:Y:S01]  /*8e0e0*/  LOP3.LUT R86, R86, 0x84, RZ, 0xfc, !PT ;  /* 0x0000008456567812 */ /* 0x000fe200078efcff */
[----:B------:R-:W-:Y:S01]  /*8e0f0*/  STL [R1+0x305c], R3 ;  /* 0x00305c0301007387 */ /* 0x000fe20000100800 */
[----:B------:R-:W-:Y:S01]  /*8e100*/  ISETP.GE.AND P5, PT, R4, UR4, PT ;  /* 0x0000000404007c0c */ /* 0x000fe2000bfa6270 */
[----:B--2---:R-:W-:Y:S02]  /*8e110*/  @!P3 IMAD.MOV.U32 R10, RZ, RZ, R3 ;  /* 0x000000ffff0ab224 */ /* 0x004fe400078e0003 */
[----:B------:R-:W2:Y:S01]  /*8e120*/  LDL.LU R4, [R1+0x421c] ;  /* 0x00421c0001047983 */ /* 0x000ea20000300800 */
[----:B------:R-:W-:Y:S01]  /*8e130*/  @!P3 IMAD.MOV.U32 R11, RZ, RZ, R5 ;  /* 0x000000ffff0bb224 */ /* 0x000fe200078e0005 */
[----:B------:R-:W-:Y:S02]  /*8e140*/  ISETP.GE.AND P4, PT, R86, UR4, PT ;  /* 0x0000000456007c0c */ /* 0x000fe4000bf86270 */
        /* <DEDUP_REMOVED lines=8> */
[----:B------:R-:W-:Y:S01]  /*8e1d0*/  PRMT R93, RZ, 0x7610, R93 ;  /* 0x00007610ff5d7816 */ /* 0x000fe2000000005d */
        /* <DEDUP_REMOVED lines=9> */
[----:B----4-:R-:W-:Y:S02]  /*8e270*/  IADD3.X R92, PT, PT, R92, UR13, RZ, P3, !PT ;  /* 0x0000000d5c5c7c10 */ /* 0x010fe40009ffe4ff */
[----:B------:R-:W-:Y:S01]  /*8e280*/  LOP3.LUT R88, R88, 0x86, RZ, 0xfc, !PT ;  /* 0x0000008658587812 */ /* 0x000fe200078efcff */
[----:B--2---:R0:W-:Y:S01]  /*8e290*/  STL [R1+0xd4], R90 ;  /* 0x0000d45a01007387 */ /* 0x0041e20000100800 */
        /* <DEDUP_REMOVED lines=43> */
[----:B------:R0:W-:Y:S04]  /*8e550*/  STL [R1+0x3044], R86 ;  /* 0x0030445601007387 */ /* 0x0001e80000100800 */
[----:B------:R-:W2:Y:S04]  /*8e560*/  LDL.LU R83, [R1+0x3028] ;  /* 0x0030280001537983 */ /* 0x000ea80000300800 */
[----:B------:R1:W-:Y:S04]  /*8e570*/  STL [R1+0x2e70], R90 ;  /* 0x002e705a01007387 */ /* 0x0003e80000100800 */
[----:B------:R-:W2:Y:S04]  /*8e580*/  LDL R10, [R1+0x302c] ;  /* 0x00302c00010a7983 */ /* 0x000ea80000100800 */
[----:B------:R-:W2:Y:S01]  /*8e590*/  LDL R11, [R1+0x303c] ;  /* 0x00303c00010b7983 */ /* 0x000ea20000100800 */
[----:B------:R-:W-:-:S02]  /*8e5a0*/  PRMT R67, RZ, 0x7610, R67 ;  /* 0x00007610ff437816 */ /* 0x000fc40000000043 */
[----:B----4-:R-:W-:Y:S01]  /*8e5b0*/  IADD3 R88, P5, PT, R88, UR9, RZ ;  /* 0x0000000958587c10 */ /* 0x010fe2000ffbe0ff */
[----:B0-----:R-:W4:Y:S04]  /*8e5c0*/  LDL.LU R86, [R1+0x3018] ;  /* 0x0030180001567983 */ /* 0x001f280000300800 */
[----:B------:R-:W-:Y:S01]  /*8e5d0*/  STL [R1+0x3034], R88 ;  /* 0x0030345801007387 */ /* 0x000fe20000100800 */
[----:B-1----:R-:W0:Y:S03]  /*8e5e0*/  S2R R90, SR_TID.X ;  /* 0x00000000005a7919 */ /* 0x002e260000002100 */
[----:B---3--:R1:W-:Y:S01]  /*8e5f0*/  STL [R1+0xc4], R76 ;  /* 0x0000c44c01007387 */ /* 0x0083e20000100800 */
[----:B--2---:R-:W-:-:S04]  /*8e600*/  @!P6 LOP3.LUT R11, R11, R10, RZ, 0x3c, !PT ;  /* 0x0000000a0b0be212 */ /* 0x004fc800078e3cff */
[----:B------:R-:W-:-:S04]  /*8e610*/  @!P6 LOP3.LUT R10, R11, R10, RZ, 0x3c, !PT ;  /* 0x0000000a0b0ae212 */ /* 0x000fc800078e3cff */
[----:B------:R-:W-:-:S05]  /*8e620*/  @!P6 LOP3.LUT R11, R11, R10, RZ, 0x3c, !PT ;  /* 0x0000000a0b0be212 */ /* 0x000fca00078e3cff */
[----:B------:R2:W3:Y:S01]  /*8e630*/  @!P6 LDG.E.U8 R67, desc[UR16][R10.64] ;  /* 0x000000100a43e981 */ /* 0x0004e2000c1e1100 */
[----:B-1----:R-:W1:Y:S01]  /*8e640*/  S2R R76, SR_TID.X ;  /* 0x00000000004c7919 */ /* 0x002e620000002100 */
[----:B0-----:R-:W-:Y:S02]  /*8e650*/  SHF.R.U32.HI R90, RZ, 0x6, R90 ;  /* 0x00000006ff5a7819 */ /* 0x001fe4000001165a */
[----:B------:R-:W-:-:S03]  /*8e660*/  IADD3.X R89, PT, PT, R89, UR13, RZ, P5, !PT ;  /* 0x0000000d59597c10 */ /* 0x000fc6000affe4ff */
[----:B------:R-:W-:Y:S01]  /*8e670*/  VIADD R90, R90, 0x8e ;  /* 0x0000008e5a5a7836 */ /* 0x000fe20000000000 */
[----:B------:R-:W-:Y:S01]  /*8e680*/  PRMT R84, RZ, 0x7610, R84 ;  /* 0x00007610ff547816 */ /* 0x000fe20000000054 */
[----:B--2---:R-:W-:Y:S02]  /*8e690*/  @!P4 IMAD.MOV.U32 R10, RZ, RZ, R88 ;  /* 0x000000ffff0ac224 */ /* 0x004fe400078e0058 */
        /* <DEDUP_REMOVED lines=25> */
[----:B----4-:R-:W-:Y:S02]  /*8e830*/  IADD3.X R86, PT, PT, R86, UR13, RZ, P4, !PT ;  /* 0x0000000d56567c10 */ /* 0x010fe4000a7fe4ff */
[----:B------:R-:W-:Y:S01]  /*8e840*/  LOP3.LUT R67, R67, 0x92, RZ, 0xfc, !PT ;  /* 0x0000009243437812 */ /* 0x000fe200078efcff */
[----:B------:R0:W-:Y:S01]  /*8e850*/  STL [R1+0xbc], R84 ;  /* 0x0000bc5401007387 */ /* 0x0001e20000100800 */
        /* <DEDUP_REMOVED lines=43> */
[----:B------:R-:W-:Y:S04]  /*8eb10*/  STL [R1+0x301c], R76 ;  /* 0x00301c4c01007387 */ /* 0x000fe80000100800 */
[----:B------:R-:W4:Y:S04]  /*8eb20*/  LDL.LU R60, [R1+0x3000] ;  /* 0x00300000013c7983 */ /* 0x000f280000300800 */
[----:B------:R1:W-:Y:S04]  /*8eb30*/  STL [R1+0x2e78], R84 ;  /* 0x002e785401007387 */ /* 0x0003e80000100800 */
[----:B------:R-:W0:Y:S04]  /*8eb40*/  LDL R10, [R1+0x3004] ;  /* 0x00300400010a7983 */ /* 0x000e280000100800 */
[----:B------:R-:W0:Y:S01]  /*8eb50*/  LDL R11, [R1+0x3014] ;  /* 0x00301400010b7983 */ /* 0x000e220000100800 */
[----:B------:R-:W-:Y:S01]  /*8eb60*/  PRMT R33, RZ, 0x7610, R33 ;  /* 0x00007610ff217816 */ /* 0x000fe20000000021 */
[----:B-1----:R-:W1:Y:S01]  /*8eb70*/  S2R R84, SR_TID.X ;  /* 0x0000000000547919 */ /* 0x002e620000002100 */
[----:B------:R-:W0:Y:S02]  /*8eb80*/  S2R R76, SR_TID.X ;  /* 0x00000000004c7919 */ /* 0x000e240000002100 */
[----:B0-----:R-:W-:-:S04]  /*8eb90*/  @!P6 LOP3.LUT R11, R11, R10, RZ, 0x3c, !PT ;  /* 0x0000000a0b0be212 */ /* 0x001fc800078e3cff */
[----:B------:R-:W-:-:S04]  /*8eba0*/  @!P6 LOP3.LUT R10, R11, R10, RZ, 0x3c, !PT ;  /* 0x0000000a0b0ae212 */ /* 0x000fc800078e3cff */
[----:B------:R-:W-:-:S05]  /*8ebb0*/  @!P6 LOP3.LUT R11, R11, R10, RZ, 0x3c, !PT ;  /* 0x0000000a0b0be212 */ /* 0x000fca00078e3cff */
[----:B------:R0:W2:Y:S01]  /*8ebc0*/  @!P6 LDG.E.U8 R33, desc[UR16][R10.64] ;  /* 0x000000100a21e981 */ /* 0x0000a2000c1e1100 */
[----:B-1----:R-:W-:Y:S02]  /*8ebd0*/  SHF.R.U32.HI R84, RZ, 0x6, R84 ;  /* 0x00000006ff547819 */ /* 0x002fe40000011654 */
[----:B------:R-:W-:Y:S02]  /*8ebe0*/  SHF.R.U32.HI R76, RZ, 0x6, R76 ;  /* 0x00000006ff4c7819 */ /* 0x000fe4000001164c */
[----:B------:R-:W-:Y:S02]  /*8ebf0*/  SGXT.U32 R84, R84, 0x1 ;  /* 0x000000015454781a */ /* 0x000fe40000000000 */
[----:B------:R-:W-:Y:S02]  /*8ec00*/  IADD3 R67, P5, PT, R67, UR9, RZ ;  /* 0x0000000943437c10 */ /* 0x000fe4000ffbe0ff */
[----:B------:R-:W-:Y:S02]  /*8ec10*/  SGXT.U32 R76, R76, 0x1 ;  /* 0x000000014c4c781a */ /* 0x000fe40000000000 */
[----:B------:R-:W-:-:S02]  /*8ec20*/  LOP3.LUT R84, R84, 0x9a, RZ, 0xfc, !PT ;  /* 0x0000009a54547812 */ /* 0x000fc400078efcff */
[----:B------:R-:W-:Y:S01]  /*8ec30*/  IADD3.X R83, PT, PT, R83, UR13, RZ, P5, !PT ;  /* 0x0000000d53537c10 */ /* 0x000fe2000affe4ff */
[----:B---3--:R1:W-:Y:S01]  /*8ec40*/  STL [R1+0xac], R72 ;  /* 0x0000ac4801007387 */ /* 0x0083e20000100800 */
[----:B------:R-:W-:Y:S01]  /*8ec50*/  LOP3.LUT R76, R76, 0x9c, RZ, 0xfc, !PT ;  /* 0x0000009c4c4c7812 */ /* 0x000fe200078efcff */
[----:B0-----:R-:W-:Y:S01]  /*8ec60*/  @!P3 IMAD.MOV.U32 R10, RZ, RZ, R67 ;  /* 0x000000ffff0ab224 */ /* 0x001fe200078e0043 */
[----:B------:R-:W-:Y:S01]  /*8ec70*/  ISETP.GE.AND P5, PT, R84, UR4, PT ;  /* 0x0000000454007c0c */ /* 0x000fe2000bfa6270 */
[----:B------:R-:W-:Y:S01]  /*8ec80*/  @!P3 IMAD.MOV.U32 R11, RZ, RZ, R83 ;  /* 0x000000ffff0bb224 */ /* 0x000fe200078e0053 */
[----:B------:R-:W-:Y:S01]  /*8ec90*/  PRMT R80, RZ, 0x7610, R80 ;  /* 0x00007610ff507816 */ /* 0x000fe20000000050 */
[----:B-1----:R-:W3:Y:S01]  /*8eca0*/  LDL.LU R72, [R1+0x2ff0] ;  /* 0x002ff00001487983 */ /* 0x002ee20000300800 */
[----:B------:R-:W-:-:S03]  /*8ecb0*/  ISETP.GE.AND P4, PT, R76, UR4, PT ;  /* 0x000000044c007c0c */ /* 0x000fc6000bf86270 */
[----:B------:R-:W-:Y:S04]  /*8ecc0*/  STL [R1+0x300c], R67 ;  /* 0x00300c4301007387 */ /* 0x000fe80000100800 */
[----:B------:R-:W3:Y:S04]  /*8ecd0*/  LDL.LU R84, [R1+0x41ec] ;  /* 0x0041ec0001547983 */ /* 0x000ee80000300800 */
[----:B------:R0:W-:Y:S04]  /*8ece0*/  STL [R1+0x2ffc], R83 ;  /* 0x002ffc5301007387 */ /* 0x0001e80000100800 */
[----:B------:R1:W3:Y:S04]  /*8ecf0*/  @!P3 LDG.E.U8 R80, desc[UR16][R10.64] ;  /* 0x000000100a50b981 */ /* 0x0002e8000c1e1100 */
[----:B--2---:R2:W-:Y:S04]  /*8ed00*/  STL [R1+0xa8], R33 ;  /* 0x0000a82101007387 */ /* 0x0045e80000100800 */
[----:B------:R-:W3:Y:S04]  /*8ed10*/  LDL.LU R76, [R1+0x2ff4] ;  /* 0x002ff400014c7983 */ /* 0x000ee80000300800 */
[----:B0-----:R-:W3:Y:S04]  /*8ed20*/  LDL.LU R83, [R1+0x41e8] ;  /* 0x0041e80001537983 */ /* 0x001ee80000300800 */
[----:B------:R-:W3:Y:S04]  /*8ed30*/  LDL.LU R67, [R1+0x41e4] ;  /* 0x0041e40001437983 */ /* 0x000ee80000300800 */
[----:B------:R-:W1:Y:S04]  /*8ed40*/  LDL R10, [R1+0x2e7c] ;  /* 0x002e7c00010a7983 */ /* 0x000e680000100800 */
[----:B------:R-:W1:Y:S01]  /*8ed50*/  LDL R11, [R1+0x3008] ;  /* 0x00300800010b7983 */ /* 0x000e620000100800 */
[----:B------:R-:W-:Y:S01]  /*8ed60*/  PRMT R70, RZ, 0x7610, R70 ;  /* 0x00007610ff467816 */ /* 0x000fe20000000046 */
[----:B--2---:R-:W0:Y:S01]  /*8ed70*/  S2R R33, SR_TID.X ;  /* 0x0000000000217919 */ /* 0x004e220000002100 */
[----:B-1----:R-:W-:-:S04]  /*8ed80*/  @!P5 LOP3.LUT R11, R11, R10, RZ, 0x3c, !PT ;  /* 0x0000000a0b0bd212 */ /* 0x002fc800078e3cff */
[----:B------:R-:W-:-:S04]  /*8ed90*/  @!P5 LOP3.LUT R10, R11, R10, RZ, 0x3c, !PT ;  /* 0x0000000a0b0ad212 */ /* 0x000fc800078e3cff */
[----:B------:R-:W-:-:S05]  /*8eda0*/  @!P5 LOP3.LUT R11, R11, R10, RZ, 0x3c, !PT ;  /* 0x0000000a0b0bd212 */ /* 0x000fca00078e3cff */
[----:B------:R1:W2:Y:S02]  /*8edb0*/  @!P5 LDG.E.U8 R70, desc[UR16][R10.64] ;  /* 0x000000100a46d981 */ /* 0x0002a4000c1e1100 */
[----:B-1----:R-:W1:Y:S01]  /*8edc0*/  S2R R11, SR_TID.X ;  /* 0x00000000000b7919 */ /* 0x002e620000002100 */
[----:B0-----:R-:W-:Y:S02]  /*8edd0*/  SHF.R.U32.HI R33, RZ, 0x6, R33 ;  /* 0x00000006ff217819 */ /* 0x001fe40000011621 */
[----:B----4-:R-:W-:-:S03]  /*8ede0*/  IADD3 R60, P3, PT, R60, UR9, RZ ;  /* 0x000000093c3c7c10 */ /* 0x010fc6000ff7e0ff */
[----:B------:R-:W-:Y:S01]  /*8edf0*/  VIADD R33, R33, 0x9e ;  /* 0x0000009e21217836 */ /* 0x000fe20000000000 */
[----:B---3--:R-:W-:Y:S01]  /*8ee00*/  IADD3.X R72, PT, PT, R72, UR13, RZ, P3, !PT ;  /* 0x0000000d48487c10 */ /* 0x008fe20009ffe4ff */
[----:B------:R0:W-:Y:S01]  /*8ee10*/  STL [R1+0xa4], R80 ;  /* 0x0000a45001007387 */ /* 0x0001e20000100800 */
[----:B------:R-:W-:Y:S02]  /*8ee20*/  PRMT R82, RZ, 0x7610, R82 ;  /* 0x00007610ff527816 */ /* 0x000fe40000000052 */
[----:B------:R-:W-:Y:S01]  /*8ee30*/  ISETP.GE.AND P6, PT, R33, UR4, PT ;  /* 0x0000000421007c0c */ /* 0x000fe2000bfc6270 */
[----:B------:R-:W-:Y:S01]  /*8ee40*/  @!P4 IMAD.MOV.U32 R10, RZ, RZ, R60 ;  /* 0x000000ffff0ac224 */ /* 0x000fe200078e003c */
[----:B0-----:R-:W3:Y:S04]  /*8ee50*/  LDL.LU R80, [R1+0x2e80] ;  /* 0x002e800001507983 */ /* 0x001ee80000300800 */
[----:B------:R-:W4:Y:S01]  /*8ee60*/  LDL.LU R33, [R1+0x2fe4] ;  /* 0x002fe40001217983 */ /* 0x000f220000300800 */
[----:B-1----:R-:W-:-:S04]  /*8ee70*/  SHF.R.U32.HI R11, RZ, 0x6, R11 ;  /* 0x00000006ff0b7819 */ /* 0x002fc8000001160b */
[----:B------:R-:W-:-:S04]  /*8ee80*/  SGXT.U32 R11, R11, 0x1 ;  /* 0x000000010b0b781a */ /* 0x000fc80000000000 */
[----:B------:R-:W-:Y:S01]  /*8ee90*/  LOP3.LUT R11, R11, 0xa0, RZ, 0xfc, !PT ;  /* 0x000000a00b0b7812 */ /* 0x000fe200078efcff */
[----:B------:R-:W-:Y:S03]  /*8eea0*/  STL [R1+0x3000], R60 ;  /* 0x0030003c01007387 */ /* 0x000fe60000100800 */
[----:B------:R-:W-:Y:S01]  /*8eeb0*/  ISETP.GE.AND P3, PT, R11, UR4, PT ;  /* 0x000000040b007c0c */ /* 0x000fe2000bf66270 */
[----:B------:R-:W-:-:S05]  /*8eec0*/  @!P4 IMAD.MOV.U32 R11, RZ, RZ, R72 ;  /* 0x000000ffff0bc224 */ /* 0x000fca00078e0048 */
[----:B------:R0:W4:Y:S04]  /*8eed0*/  @!P4 LDG.E.U8 R82, desc[UR16][R10.64] ;  /* 0x000000100a52c981 */ /* 0x000128000c1e1100 */
[----:B--2---:R1:W-:Y:S04]  /*8eee0*/  STL [R1+0xa0], R70 ;  /* 0x0000a04601007387 */ /* 0x0043e80000100800 */
[----:B-1----:R-:W2:Y:S04]  /*8eef0*/  LDL.LU R70, [R1+0x41e0] ;  /* 0x0041e00001467983 */ /* 0x002ea80000300800 */
[----:B------:R1:W-:Y:S04]  /*8ef00*/  STL [R1+0x2ff0], R72 ;  /* 0x002ff04801007387 */ /* 0x0003e80000100800 */
[----:B-1----:R-:W2:Y:S04]  /*8ef10*/  LDL.LU R72, [R1+0x41dc] ;  /* 0x0041dc0001487983 */ /* 0x002ea80000300800 */
[----:B------:R-:W2:Y:S04]  /*8ef20*/  LDL.LU R60, [R1+0x2fd4] ;  /* 0x002fd400013c7983 */ /* 0x000ea80000300800 */
[----:B------:R-:W0:Y:S04]  /*8ef30*/  LDL R10, [R1+0x2fe8] ;  /* 0x002fe800010a7983 */ /* 0x000e280000100800 */
[----:B------:R-:W0:Y:S01]  /*8ef40*/  LDL R11, [R1+0x2ff8] ;  /* 0x002ff800010b7983 */ /* 0x000e220000100800 */
[----:B------:R-:W-:-:S02]  /*8ef50*/  PRMT R74, RZ, 0x7610, R74 ;  /* 0x00007610ff4a7816 */ /* 0x000fc4000000004a */
[----:B------:R-:W-:-:S04]  /*8ef60*/  IADD3 R76, P4, PT, R76, UR9, RZ ;  /* 0x000000094c4c7c10 */ /* 0x000fc8000ff9e0ff */
[----:B---3--:R-:W-:Y:S02]  /*8ef70*/  IADD3.X R80, PT, PT, R80, UR13, RZ, P4, !PT ;  /* 0x0000000d50507c10 */ /* 0x008fe4000a7fe4ff */
[----:B------:R-:W-:Y:S02]  /*8ef80*/  PRMT R27, RZ, 0x7610, R27 ;  /* 0x00007610ff1b7816 */ /* 0x000fe4000000001b */
[----:B0-----:R-:W-:-:S04]  /*8ef90*/  @!P6 LOP3.LUT R11, R11, R10, RZ, 0x3c, !PT ;  /* 0x0000000a0b0be212 */ /* 0x001fc800078e3cff */
[----:B------:R-:W-:-:S04]  /*8efa0*/  @!P6 LOP3.LUT R10, R11, R10, RZ, 0x3c, !PT ;  /* 0x0000000a0b0ae212 */ /* 0x000fc800078e3cff */
[----:B------:R-:W-:-:S05]  /*8efb0*/  @!P6 LOP3.LUT R11, R11, R10, RZ, 0x3c, !PT ;  /* 0x0000000a0b0be212 */ /* 0x000fca00078e3cff */
[----:B------:R0:W3:Y:S02]  /*8efc0*/  @!P6 LDG.E.U8 R74, desc[UR16][R10.64] ;  /* 0x000000100a4ae981 */ /* 0x0000e4000c1e1100 */
[----:B0-----:R-:W0:Y:S01]  /*8efd0*/  S2R R11, SR_TID.X ;  /* 0x00000000000b7919 */ /* 0x001e220000002100 */
[----:B------:R-:W-:Y:S01]  /*8efe0*/  @!P3 IMAD.MOV.U32 R10, RZ, RZ, R76 ;  /* 0x000000ffff0ab224 */ /* 0x000fe200078e004c */
[----:B0-----:R-:W-:-:S04]  /*8eff0*/  SHF.R.U32.HI R11, RZ, 0x6, R11 ;  /* 0x00000006ff0b7819 */ /* 0x001fc8000001160b */
[----:B------:R-:W-:-:S04]  /*8f000*/  SGXT.U32 R11, R11, 0x1 ;  /* 0x000000010b0b781a */ /* 0x000fc80000000000 */
[----:B------:R-:W-:-:S04]  /*8f010*/  LOP3.LUT R11, R11, 0xa2, RZ, 0xfc, !PT ;  /* 0x000000a20b0b7812 */ /* 0x000fc800078efcff */
[----:B------:R-:W-:Y:S01]  /*8f020*/  ISETP.GE.AND P6, PT, R11, UR4, PT ;  /* 0x000000040b007c0c */ /* 0x000fe2000bfc6270 */
[----:B------:R-:W-:-:S05]  /*8f030*/  @!P3 IMAD.MOV.U32 R11, RZ, RZ, R80 ;  /* 0x000000ffff0bb224 */ /* 0x000fca00078e0050 */
[----:B------:R-:W2:Y:S04]  /*8f040*/  @!P3 LDG.E.U8 R27, desc[UR16][R10.64] ;  /* 0x000000100a1bb981 */ /* 0x000ea8000c1e1100 */
[----:B----4-:R0:W-:Y:S02]  /*8f050*/  STL [R1+0x9c], R82 ;  /* 0x00009c5201007387 */ /* 0x0101e40000100800 */
[----:B0-----:R-:W0:Y:S02]  /*8f060*/  S2R R82, SR_TID.X ;  /* 0x0000000000527919 */ /* 0x001e240000002100 */
[----:B0-----:R-:W-:-:S04]  /*8f070*/  SHF.R.U32.HI R82, RZ, 0x6, R82 ;  /* 0x00000006ff527819 */ /* 0x001fc80000011652 */
[----:B------:R-:W-:-:S04]  /*8f080*/  SGXT.U32 R82, R82, 0x1 ;  /* 0x000000015252781a */ /* 0x000fc80000000000 */
[----:B------:R-:W-:-:S04]  /*8f090*/  LOP3.LUT R82, R82, 0xa4, RZ, 0xfc, !PT ;  /* 0x000000a452527812 */ /* 0x000fc800078efcff */
[----:B------:R-:W-:Y:S01]  /*8f0a0*/  ISETP.GE.AND P4, PT, R82, UR4, PT ;  /* 0x0000000452007c0c */ /* 0x000fe2000bf86270 */
[----:B---3--:R0:W-:Y:S04]  /*8f0b0*/  STL [R1+0x98], R74 ;  /* 0x0000984a01007387 */ /* 0x0081e80000100800 */
[----:B0-----:R-:W3:Y:S04]  /*8f0c0*/  LDL.LU R74, [R1+0x41d8] ;  /* 0x0041d800014a7983 */ /* 0x001ee80000300800 */
[----:B------:R-:W-:Y:S04]  /*8f0d0*/  STL [R1+0x2ff4], R76 ;  /* 0x002ff44c01007387 */ /* 0x000fe80000100800 */
[----:B------:R-:W-:Y:S04]  /*8f0e0*/  STL [R1+0x2e80], R80 ;  /* 0x002e805001007387 */ /* 0x000fe80000100800 */
[----:B------:R-:W4:Y:S04]  /*8f0f0*/  LDL.LU R82, [R1+0x2fd8] ;  /* 0x002fd80001527983 */ /* 0x000f280000300800 */
[----:B------:R-:W3:Y:S04]  /*8f100*/  LDL R10, [R1+0x2fdc] ;  /* 0x002fdc00010a7983 */ /* 0x000ee80000100800 */
[----:B--2---:R0:W-:Y:S04]  /*8f110*/  STL [R1+0x94], R27 ;  /* 0x0000941b01007387 */ /* 0x0041e80000100800 */
[----:B------:R-:W3:Y:S01]  /*8f120*/  LDL R11, [R1+0x2fec] ;  /* 0x002fec00010b7983 */ /* 0x000ee20000100800 */
[----:B------:R-:W-:Y:S01]  /*8f130*/  PRMT R56, RZ, 0x7610, R56 ;  /* 0x00007610ff387816 */ /* 0x000fe20000000038 */
[----:B0-----:R-:W0:Y:S01]  /*8f140*/  S2R R27, SR_TID.X ;  /* 0x00000000001b7919 */ /* 0x001e220000002100 */
[----:B---3--:R-:W-:-:S04]  /*8f150*/  @!P6 LOP3.LUT R11, R11, R10, RZ, 0x3c, !PT ;  /* 0x0000000a0b0be212 */ /* 0x008fc800078e3cff */
[----:B------:R-:W-:-:S04]  /*8f160*/  @!P6 LOP3.LUT R10, R11, R10, RZ, 0x3c, !PT ;  /* 0x0000000a0b0ae212 */ /* 0x000fc800078e3cff */
[----:B------:R-:W-:-:S05]  /*8f170*/  @!P6 LOP3.LUT R11, R11, R10, RZ, 0x3c, !PT ;  /* 0x0000000a0b0be212 */ /* 0x000fca00078e3cff */
[----:B------:R1:W2:Y:S01]  /*8f180*/  @!P6 LDG.E.U8 R56, desc[UR16][R10.64] ;  /* 0x000000100a38e981 */ /* 0x0002a2000c1e1100 */
[----:B0-----:R-:W-:Y:S02]  /*8f190*/  SHF.R.U32.HI R76, RZ, 0x6, R27 ;  /* 0x00000006ff4c7819 */ /* 0x001fe4000001161b */
[----:B------:R-:W-:Y:S02]  /*8f1a0*/  IADD3 R33, P5, PT, R33, UR9, RZ ;  /* 0x0000000921217c10 */ /* 0x000fe4000ffbe0ff */
[----:B------:R-:W-:Y:S02]  /*8f1b0*/  SGXT.U32 R76, R76, 0x1 ;  /* 0x000000014c4c781a */ /* 0x000fe40000000000 */
[----:B------:R-:W-:Y:S02]  /*8f1c0*/  IADD3.X R60, PT, PT, R60, UR13, RZ, P5, !PT ;  /* 0x0000000d3c3c7c10 */ /* 0x000fe4000affe4ff */
[----:B------:R-:W-:Y:S01]  /*8f1d0*/  LOP3.LUT R76, R76, 0xa6, RZ, 0xfc, !PT ;  /* 0x000000a64c4c7812 */ /* 0x000fe200078efcff */
[----:B------:R-:W-:Y:S01]  /*8f1e0*/  STL [R1+0x2fe4], R33 ;  /* 0x002fe42101007387 */ /* 0x000fe20000100800 */
[----:B------:R-:W-:Y:S01]  /*8f1f0*/  PRMT R32, RZ, 0x7610, R32 ;  /* 0x00007610ff207816 */ /* 0x000fe20000000020 */
[----:B-1----:R-:W-:Y:S01]  /*8f200*/  @!P4 IMAD.MOV.U32 R10, RZ, RZ, R33 ;  /* 0x000000ffff0ac224 */ /* 0x002fe200078e0021 */
[----:B------:R-:W-:Y:S01]  /*8f210*/  ISETP.GE.AND P5, PT, R76, UR4, PT ;  /* 0x000000044c007c0c */ /* 0x000fe2000bfa6270 */
[----:B------:R-:W-:Y:S01]  /*8f220*/  @!P4 IMAD.MOV.U32 R11, RZ, RZ, R60 ;  /* 0x000000ffff0bc224 */ /* 0x000fe200078e003c */
[----:B------:R-:W3:Y:S04]  /*8f230*/  LDL.LU R80, [R1+0x2fc8] ;  /* 0x002fc80001507983 */ /* 0x000ee80000300800 */
[----:B------:R-:W3:Y:S04]  /*8f240*/  LDL.LU R76, [R1+0x41d4] ;  /* 0x0041d400014c7983 */ /* 0x000ee80000300800 */
[----:B------:R-:W-:Y:S04]  /*8f250*/  STL [R1+0x2fd4], R60 ;  /* 0x002fd43c01007387 */ /* 0x000fe80000100800 */
[----:B------:R0:W3:Y:S04]  /*8f260*/  @!P4 LDG.E.U8 R32, desc[UR16][R10.64] ;  /* 0x000000100a20c981 */ /* 0x0000e8000c1e1100 */
[----:B--2---:R1:W-:Y:S04]  /*8f270*/  STL [R1+0x90], R56 ;  /* 0x0000903801007387 */ /* 0x0043e80000100800 */
[----:B-1----:R-:W2:Y:S04]  /*8f280*/  LDL.LU R56, [R1+0x2fcc] ;  /* 0x002fcc0001387983 */ /* 0x002ea80000300800 */
[----:B------:R-:W0:Y:S04]  /*8f290*/  LDL R10, [R1+0x2e84] ;  /* 0x002e8400010a7983 */ /* 0x000e280000100800 */
[----:B------:R-:W0:Y:S01]  /*8f2a0*/  LDL R11, [R1+0x2fe0] ;  /* 0x002fe000010b7983 */ /* 0x000e220000100800 */
[----:B------:R-:W-:-:S02]  /*8f2b0*/  SHF.R.U32.HI R27, RZ, 0x6, R27 ;  /* 0x00000006ff1b7819 */ /* 0x000fc4000001161b */
[----:B----4-:R-:W-:Y:S01]  /*8f2c0*/  IADD3 R82, P4, PT, R82, UR9, RZ ;  /* 0x0000000952527c10 */ /* 0x010fe2000ff9e0ff */
[----:B------:R-:W4:Y:S01]  /*8f2d0*/  LDL R33, [R1+0x2fd0] ;  /* 0x002fd00001217983 */ /* 0x000f220000100800 */
[----:B------:R-:W-:Y:S02]  /*8f2e0*/  SGXT.U32 R27, R27, 0x1 ;  /* 0x000000011b1b781a */ /* 0x000fe40000000000 */
[----:B------:R-:W-:Y:S01]  /*8f2f0*/  PRMT R78, RZ, 0x7610, R78 ;  /* 0x00007610ff4e7816 */ /* 0x000fe2000000004e */
[----:B------:R-:W2:Y:S01]  /*8f300*/  LDL.LU R60, [R1+0x2e88] ;  /* 0x002e8800013c7983 */ /* 0x000ea20000300800 */
[----:B------:R-:W-:-:S04]  /*8f310*/  LOP3.LUT R27, R27, 0xa8, RZ, 0xfc, !PT ;  /* 0x000000a81b1b7812 */ /* 0x000fc800078efcff */
[----:B------:R-:W-:Y:S02]  /*8f320*/  ISETP.GE.AND P3, PT, R27, UR4, PT ;  /* 0x000000041b007c0c */ /* 0x000fe4000bf66270 */
[----:B---3--:R-:W-:Y:S02]  /*8f330*/  IADD3.X R80, PT, PT, R80, UR13, RZ, P4, !PT ;  /* 0x0000000d50507c10 */ /* 0x008fe4000a7fe4ff */
[----:B------:R-:W-:Y:S01]  /*8f340*/  PRMT R64, RZ, 0x7610, R64 ;  /* 0x00007610ff407816 */ /* 0x000fe20000000040 */
[----:B------:R-:W1:Y:S01]  /*8f350*/  S2R R27, SR_TID.X ;  /* 0x00000000001b7919 */ /* 0x000e620000002100 */
[----:B0-----:R-:W-:-:S04]  /*8f360*/  @!P5 LOP3.LUT R11, R11, R10, RZ, 0x3c, !PT ;  /* 0x0000000a0b0bd212 */ /* 0x001fc800078e3cff */
[----:B------:R-:W-:-:S04]  /*8f370*/  @!P5 LOP3.LUT R10, R11, R10, RZ, 0x3c, !PT ;  /* 0x0000000a0b0ad212 */ /* 0x000fc800078e3cff */
[----:B------:R-:W-:-:S05]  /*8f380*/  @!P5 LOP3.LUT R11, R11, R10, RZ, 0x3c, !PT ;  /* 0x0000000a0b0bd212 */ /* 0x000fca00078e3cff */
[----:B------:R0:W3:Y:S02]  /*8f390*/  @!P5 LDG.E.U8 R78, desc[UR16][R10.64] ;  /* 0x000000100a4ed981 */ /* 0x0000e4000c1e1100 */
[----:B0-----:R-:W-:Y:S02]  /*8f3a0*/  @!P3 IMAD.MOV.U32 R10, RZ, RZ, R82 ;  /* 0x000000ffff0ab224 */ /* 0x001fe400078e0052 */
[----:B------:R-:W-:-:S05]  /*8f3b0*/  @!P3 IMAD.MOV.U32 R11, RZ, RZ, R80 ;  /* 0x000000ffff0bb224 */ /* 0x000fca00078e0050 */
[----:B------:R-:W2:Y:S01]  /*8f3c0*/  @!P3 LDG.E.U8 R64, desc[UR16][R10.64] ;  /* 0x000000100a40b981 */ /* 0x000ea2000c1e1100 */
[----:B-1----:R-:W-:-:S04]  /*8f3d0*/  SHF.R.U32.HI R27, RZ, 0x6, R27 ;  /* 0x00000006ff1b7819 */ /* 0x002fc8000001161b */
[----:B------:R-:W-:-:S04]  /*8f3e0*/  SGXT.U32 R27, R27, 0x1 ;  /* 0x000000011b1b781a */ /* 0x000fc80000000000 */
[----:B------:R-:W-:-:S04]  /*8f3f0*/  LOP3.LUT R27, R27, 0xaa, RZ, 0xfc, !PT ;  /* 0x000000aa1b1b7812 */ /* 0x000fc800078efcff */
[----:B------:R-:W-:Y:S02]  /*8f400*/  ISETP.GE.AND P6, PT, R27, UR4, PT ;  /* 0x000000041b007c0c */ /* 0x000fe4000bfc6270 */
[----:B------:R-:W2:Y:S04]  /*8f410*/  LDL.LU R27, [R1+0x2fbc] ;  /* 0x002fbc00011b7983 */ /* 0x000ea80000300800 */
[----:B------:R0:W-:Y:S02]  /*8f420*/  STL [R1+0x8c], R32 ;  /* 0x00008c2001007387 */ /* 0x0001e40000100800 */
[----:B0-----:R-:W0:Y:S02]  /*8f430*/  S2R R32, SR_TID.X ;  /* 0x0000000000207919 */ /* 0x001e240000002100 */
[----:B------:R-:W-:Y:S01]  /*8f440*/  STL [R1+0x2fd8], R82 ;  /* 0x002fd85201007387 */ /* 0x000fe20000100800 */
[----:B0-----:R-:W-:-:S04]  /*8f450*/  SHF.R.U32.HI R32, RZ, 0x6, R32 ;  /* 0x00000006ff207819 */ /* 0x001fc80000011620 */
[----:B------:R-:W-:-:S04]  /*8f460*/  SGXT.U32 R32, R32, 0x1 ;  /* 0x000000012020781a */ /* 0x000fc80000000000 */
[----:B------:R-:W-:-:S04]  /*8f470*/  LOP3.LUT R32, R32, 0xac, RZ, 0xfc, !PT ;  /* 0x000000ac20207812 */ /* 0x000fc800078efcff */
[----:B------:R-:W-:Y:S01]  /*8f480*/  ISETP.GE.AND P4, PT, R32, UR4, PT ;  /* 0x0000000420007c0c */ /* 0x000fe2000bf86270 */
[----:B---3--:R0:W-:Y:S04]  /*8f490*/  STL [R1+0x88], R78 ;  /* 0x0000884e01007387 */ /* 0x0081e80000100800 */
[----:B0-----:R-:W3:Y:S04]  /*8f4a0*/  LDL.LU R78, [R1+0x41d0] ;  /* 0x0041d000014e7983 */ /* 0x001ee80000300800 */
[----:B------:R0:W-:Y:S04]  /*8f4b0*/  STL [R1+0x2fc8], R80 ;  /* 0x002fc85001007387 */ /* 0x0001e80000100800 */
[----:B------:R-:W3:Y:S04]  /*8f4c0*/  LDL.LU R32, [R1+0x2fac] ;  /* 0x002fac0001207983 */ /* 0x000ee80000300800 */
[----:B0-----:R-:W3:Y:S04]  /*8f4d0*/  LDL.LU R80, [R1+0x41cc] ;  /* 0x0041cc0001507983 */ /* 0x001ee80000300800 */
[----:B------:R-:W3:Y:S04]  /*8f4e0*/  LDL.LU R82, [R1+0x41c8] ;  /* 0x0041c80001527983 */ /* 0x000ee80000300800 */
[----:B--2---:R0:W-:Y:S04]  /*8f4f0*/  STL [R1+0x84], R64 ;  /* 0x0000844001007387 */ /* 0x0041e80000100800 */
[----:B0-----:R-:W2:Y:S04]  /*8f500*/  LDL.LU R64, [R1+0x41c4] ;  /* 0x0041c40001407983 */ /* 0x001ea80000300800 */
[----:B------:R-:W2:Y:S01]  /*8f510*/  LDL R11, [R1+0x2fc0] ;  /* 0x002fc000010b7983 */ /* 0x000ea20000100800 */
[----:B------:R-:W-:Y:S01]  /*8f520*/  PRMT R48, RZ, 0x7610, R48 ;  /* 0x00007610ff307816 */ /* 0x000fe20000000030 */
[----:B----4-:R-:W-:-:S02]  /*8f530*/  @!P6 IMAD.MOV.U32 R10, RZ, RZ, R33 ;  /* 0x000000ffff0ae224 */ /* 0x010fc400078e0021 */
[----:B------:R-:W0:Y:S01]  /*8f540*/  S2R R33, SR_TID.X ;  /* 0x0000000000217919 */ /* 0x000e220000002100 */
[----:B------:R-:W-:-:S04]  /*8f550*/  IADD3 R56, P3, PT, R56, UR9, RZ ;  /* 0x0000000938387c10 */ /* 0x000fc8000ff7e0ff */
[----:B------:R-:W-:Y:S02]  /*8f560*/  IADD3.X R60, PT, PT, R60, UR13, RZ, P3, !PT ;  /* 0x0000000d3c3c7c10 */ /* 0x000fe40009ffe4ff */
[----:B------:R-:W-:Y:S01]  /*8f570*/  PRMT R14, RZ, 0x7610, R14 ;  /* 0x00007610ff0e7816 */ /* 0x000fe2000000000e */
[----:B--2---:R1:W2:Y:S02]  /*8f580*/  @!P6 LDG.E.U8 R48, desc[UR16][R10.64] ;  /* 0x000000100a30e981 */ /* 0x0042a4000c1e1100 */
[----:B-1----:R-:W1:Y:S01]  /*8f590*/  S2R R11, SR_TID.X ;  /* 0x00000000000b7919 */ /* 0x002e620000002100 */
[----:B------:R-:W-:Y:S01]  /*8f5a0*/  @!P4 IMAD.MOV.U32 R10, RZ, RZ, R56 ;  /* 0x000000ffff0ac224 */ /* 0x000fe200078e0038 */
[----:B-1----:R-:W-:-:S05]  /*8f5b0*/  SHF.R.U32.HI R11, RZ, 0x6, R11 ;  /* 0x00000006ff0b7819 */ /* 0x002fca000001160b */
[----:B------:R-:W-:-:S05]  /*8f5c0*/  VIADD R11, R11, 0xae ;  /* 0x000000ae0b0b7836 */ /* 0x000fca0000000000 */
[----:B------:R-:W-:Y:S02]  /*8f5d0*/  ISETP.GE.AND P6, PT, R11, UR4, PT ;  /* 0x000000040b007c0c */ /* 0x000fe4000bfc6270 */
[----:B0-----:R-:W-:-:S04]  /*8f5e0*/  SHF.R.U32.HI R11, RZ, 0x6, R33 ;  /* 0x00000006ff0b7819 */ /* 0x001fc80000011621 */
[----:B------:R-:W-:-:S04]  /*8f5f0*/  SGXT.U32 R11, R11, 0x1 ;  /* 0x000000010b0b781a */ /* 0x000fc80000000000 */
[----:B------:R-:W-:-:S04]  /*8f600*/  LOP3.LUT R11, R11, 0xb0, RZ, 0xfc, !PT ;  /* 0x000000b00b0b7812 */ /* 0x000fc800078efcff */
[----:B------:R-:W-:Y:S01]  /*8f610*/  ISETP.GE.AND P3, PT, R11, UR4, PT ;  /* 0x000000040b007c0c */ /* 0x000fe2000bf66270 */
[----:B------:R-:W-:-:S05]  /*8f620*/  @!P4 IMAD.MOV.U32 R11, RZ, RZ, R60 ;  /* 0x000000ffff0bc224 */ /* 0x000fca00078e003c */
[----:B------:R-:W4:Y:S04]  /*8f630*/  @!P4 LDG.E.U8 R14, desc[UR16][R10.64] ;  /* 0x000000100a0ec981 */ /* 0x000f28000c1e1100 */
[----:B--2---:R0:W-:Y:S04]  /*8f640*/  STL [R1+0x80], R48 ;  /* 0x0000803001007387 */ /* 0x0041e80000100800 */
[----:B0-----:R-:W2:Y:S04]  /*8f650*/  LDL.LU R48, [R1+0x41c0] ;  /* 0x0041c00001307983 */ /* 0x001ea80000300800 */
[----:B------:R-:W-:Y:S04]  /*8f660*/  STL [R1+0x2fcc], R56 ;  /* 0x002fcc3801007387 */ /* 0x000fe80000100800 */
[----:B------:R-:W2:Y:S04]  /*8f670*/  LDL R33, [R1+0x2fc4] ;  /* 0x002fc40001217983 */ /* 0x000ea80000100800 */
[----:B------:R0:W-:Y:S04]  /*8f680*/  STL [R1+0x2e88], R60 ;  /* 0x002e883c01007387 */ /* 0x0001e80000100800 */
[----:B----4-:R1:W-:Y:S04]  /*8f690*/  STL [R1+0x7c], R14 ;  /* 0x00007c0e01007387 */ /* 0x0103e80000100800 */
[----:B------:R-:W4:Y:S01]  /*8f6a0*/  LDL R11, [R1+0x2fb4] ;  /* 0x002fb400010b7983 */ /* 0x000f220000100800 */
[----:B------:R-:W-:-:S02]  /*8f6b0*/  PRMT R30, RZ, 0x7610, R30 ;  /* 0x00007610ff1e7816 */ /* 0x000fc4000000001e */
[----:B------:R-:W-:Y:S01]  /*8f6c0*/  IADD3 R27, P5, PT, R27, UR9, RZ ;  /* 0x000000091b1b7c10 */ /* 0x000fe2000ffbe0ff */
[----:B0-----:R-:W3:Y:S01]  /*8f6d0*/  LDL.LU R60, [R1+0x2fb0] ;  /* 0x002fb000013c7983 */ /* 0x001ee20000300800 */
[----:B--2---:R-:W-:-:S05]  /*8f6e0*/  @!P6 IMAD.MOV.U32 R10, RZ, RZ, R33 ;  /* 0x000000ffff0ae224 */ /* 0x004fca00078e0021 */
[----:B----4-:R0:W2:Y:S01]  /*8f6f0*/  @!P6 LDG.E.U8 R30, desc[UR16][R10.64] ;  /* 0x000000100a1ee981 */ /* 0x0100a2000c1e1100 */
[----:B-1----:R-:W1:Y:S01]  /*8f700*/  S2R R14, SR_TID.X ;  /* 0x00000000000e7919 */ /* 0x002e620000002100 */
[----:B---3--:R-:W-:Y:S02]  /*8f710*/  IADD3.X R32, PT, PT, R32, UR13, RZ, P5, !PT ;  /* 0x0000000d20207c10 */ /* 0x008fe4000affe4ff */
[----:B------:R-:W-:Y:S01]  /*8f720*/  PRMT R16, RZ, 0x7610, R16 ;  /* 0x00007610ff107816 */ /* 0x000fe20000000010 */
[----:B------:R-:W-:Y:S01]  /*8f730*/  STL [R1+0x2fbc], R27 ;  /* 0x002fbc1b01007387 */ /* 0x000fe20000100800 */
[----:B0-----:R-:W-:Y:S02]  /*8f740*/  @!P3 IMAD.MOV.U32 R10, RZ, RZ, R27 ;  /* 0x000000ffff0ab224 */ /* 0x001fe400078e001b */
[----:B------:R-:W-:-:S05]  /*8f750*/  @!P3 IMAD.MOV.U32 R11, RZ, RZ, R32 ;  /* 0x000000ffff0bb224 */ /* 0x000fca00078e0020 */
[----:B------:R0:W3:Y:S01]  /*8f760*/  @!P3 LDG.E.U8 R16, desc[UR16][R10.64] ;  /* 0x000000100a10b981 */ /* 0x0000e2000c1e1100 */
[----:B-1----:R-:W-:-:S04]  /*8f770*/  SHF.R.U32.HI R56, RZ, 0x6, R14 ;  /* 0x00000006ff387819 */ /* 0x002fc8000001160e */
[----:B------:R-:W-:-:S04]  /*8f780*/  SGXT.U32 R56, R56, 0x1 ;  /* 0x000000013838781a */ /* 0x000fc80000000000 */
[----:B------:R-:W-:-:S04]  /*8f790*/  LOP3.LUT R56, R56, 0xb2, RZ, 0xfc, !PT ;  /* 0x000000b238387812 */ /* 0x000fc800078efcff */
[----:B------:R-:W-:Y:S02]  /*8f7a0*/  ISETP.GE.AND P5, PT, R56, UR4, PT ;  /* 0x0000000438007c0c */ /* 0x000fe4000bfa6270 */
[----:B------:R-:W4:Y:S04]  /*8f7b0*/  LDL.LU R56, [R1+0x2fa0] ;  /* 0x002fa00001387983 */ /* 0x000f280000300800 */
[----:B------:R-:W-:Y:S04]  /*8f7c0*/  STL [R1+0x2fac], R32 ;  /* 0x002fac2001007387 */ /* 0x000fe80000100800 */
[----:B--2---:R1:W-:Y:S04]  /*8f7d0*/  STL [R1+0x78], R30 ;  /* 0x0000781e01007387 */ /* 0x0043e80000100800 */
[----:B-1----:R-:W2:Y:S04]  /*8f7e0*/  LDL.LU R30, [R1+0x2fa4] ;  /* 0x002fa400011e7983 */ /* 0x002ea80000300800 */
[----:B------:R-:W0:Y:S04]  /*8f7f0*/  LDL R10, [R1+0x2e8c] ;  /* 0x002e8c00010a7983 */ /* 0x000e280000100800 */
[----:B------:R-:W0:Y:S04]  /*8f800*/  LDL R11, [R1+0x2fb8] ;  /* 0x002fb800010b7983 */ /* 0x000e280000100800 */
[----:B------:R-:W2:Y:S04]  /*8f810*/  LDL R32, [R1+0x2f98] ;  /* 0x002f980001207983 */ /* 0x000ea80000100800 */
[----:B------:R-:W2:Y:S01]  /*8f820*/  LDL R27, [R1+0x2fa8] ;  /* 0x002fa800011b7983 */ /* 0x000ea20000100800 */
[----:B------:R-:W-:-:S02]  /*8f830*/  SHF.R.U32.HI R14, RZ, 0x6, R14 ;  /* 0x00000006ff0e7819 */ /* 0x000fc4000001160e */
[----:B------:R-:W-:Y:S01]  /*8f840*/  IADD3 R60, P3, PT, R60, UR9, RZ ;  /* 0x000000093c3c7c10 */ /* 0x000fe2000ff7e0ff */
[----:B------:R-:W2:Y:S01]  /*8f850*/  LDL.LU R33, [R1+0x2e90] ;  /* 0x002e900001217983 */ /* 0x000ea20000300800 */
[----:B------:R-:W-:-:S04]  /*8f860*/  SGXT.U32 R14, R14, 0x1 ;  /* 0x000000010e0e781a */ /* 0x000fc80000000000 */
[----:B------:R-:W-:-:S04]  /*8f870*/  LOP3.LUT R14, R14, 0xb4, RZ, 0xfc, !PT ;  /* 0x000000b40e0e7812 */ /* 0x000fc800078efcff */
[----:B------:R-:W-:Y:S02]  /*8f880*/  ISETP.GE.AND P4, PT, R14, UR4, PT ;  /* 0x000000040e007c0c */ /* 0x000fe4000bf86270 */
[----:B------:R-:W1:Y:S01]  /*8f890*/  S2R R14, SR_TID.X ;  /* 0x00000000000e7919 */ /* 0x000e620000002100 */
[----:B------:R-:W-:Y:S02]  /*8f8a0*/  PRMT R52, RZ, 0x7610, R52 ;  /* 0x00007610ff347816 */ /* 0x000fe40000000034 */
[----:B------:R-:W-:Y:S02]  /*8f8b0*/  PRMT R2, RZ, 0x7610, R2 ;  /* 0x00007610ff027816 */ /* 0x000fe40000000002 */
[----:B----4-:R-:W-:Y:S02]  /*8f8c0*/  IADD3.X R56, PT, PT, R56, UR13, RZ, P3, !PT ;  /* 0x0000000d38387c10 */ /* 0x010fe40009ffe4ff */
[----:B-1----:R-:W-:-:S04]  /*8f8d0*/  SHF.R.U32.HI R14, RZ, 0x6, R14 ;  /* 0x00000006ff0e7819 */ /* 0x002fc8000001160e */
[----:B------:R-:W-:-:S04]  /*8f8e0*/  SGXT.U32 R14, R14, 0x1 ;  /* 0x000000010e0e781a */ /* 0x000fc80000000000 */
[----:B------:R-:W-:-:S04]  /*8f8f0*/  LOP3.LUT R14, R14, 0xb6, RZ, 0xfc, !PT ;  /* 0x000000b60e0e7812 */ /* 0x000fc800078efcff */
[----:B------:R-:W-:Y:S02]  /*8f900*/  ISETP.GE.AND P6, PT, R14, UR4, PT ;  /* 0x000000040e007c0c */ /* 0x000fe4000bfc6270 */
[----:B------:R-:W-:Y:S01]  /*8f910*/  PRMT R22, RZ, 0x7610, R22 ;  /* 0x00007610ff167816 */ /* 0x000fe20000000016 */
[----:B------:R-:W4:Y:S01]  /*8f920*/  LDL.LU R14, [R1+0x2f94] ;  /* 0x002f9400010e7983 */ /* 0x000f220000300800 */
[----:B0-----:R-:W-:-:S04]  /*8f930*/  @!P5 LOP3.LUT R11, R11, R10, RZ, 0x3c, !PT ;  /* 0x0000000a0b0bd212 */ /* 0x001fc800078e3cff */
[----:B------:R-:W-:-:S04]  /*8f940*/  @!P5 LOP3.LUT R10, R11, R10, RZ, 0x3c, !PT ;  /* 0x0000000a0b0ad212 */ /* 0x000fc800078e3cff */
[----:B------:R-:W-:-:S05]  /*8f950*/  @!P5 LOP3.LUT R11, R11, R10, RZ, 0x3c, !PT ;  /* 0x0000000a0b0bd212 */ /* 0x000fca00078e3cff */
[----:B------:R0:W4:Y:S02]  /*8f960*/  @!P5 LDG.E.U8 R52, desc[UR16][R10.64] ;  /* 0x000000100a34d981 */ /* 0x000124000c1e1100 */
[----:B0-----:R-:W-:Y:S02]  /*8f970*/  @!P4 IMAD.MOV.U32 R10, RZ, RZ, R60 ;  /* 0x000000ffff0ac224 */ /* 0x001fe400078e003c */
[----:B------:R-:W-:-:S05]  /*8f980*/  @!P4 IMAD.MOV.U32 R11, RZ, RZ, R56 ;  /* 0x000000ffff0bc224 */ /* 0x000fca00078e0038 */
[----:B------:R2:W4:Y:S02]  /*8f990*/  @!P4 LDG.E.U8 R2, desc[UR16][R10.64] ;  /* 0x000000100a02c981 */ /* 0x000524000c1e1100 */
[----:B--2---:R-:W-:Y:S02]  /*8f9a0*/  @!P6 IMAD.MOV.U32 R10, RZ, RZ, R27 ;  /* 0x000000ffff0ae224 */ /* 0x004fe400078e001b */
[----:B------:R-:W-:-:S05]  /*8f9b0*/  @!P6 IMAD.MOV.U32 R11, RZ, RZ, R32 ;  /* 0x000000ffff0be224 */ /* 0x000fca00078e0020 */
[----:B------:R0:W2:Y:S04]  /*8f9c0*/  @!P6 LDG.E.U8 R22, desc[UR16][R10.64] ;  /* 0x000000100a16e981 */ /* 0x0000a8000c1e1100 */
[----:B---3--:R1:W-:Y:S02]  /*8f9d0*/  STL [R1+0x74], R16 ;  /* 0x0000741001007387 */ /* 0x0083e40000100800 */
[----:B-1----:R-:W1:Y:S02]  /*8f9e0*/  S2R R16, SR_TID.X ;  /* 0x0000000000107919 */ /* 0x002e640000002100 */
[----:B------:R-:W-:Y:S01]  /*8f9f0*/  STL [R1+0x2fb0], R60 ;  /* 0x002fb03c01007387 */ /* 0x000fe20000100800 */
[----:B------:R-:W-:Y:S02]  /*8fa00*/  IADD3 R30, P4, PT, R30, UR9, RZ ;  /* 0x000000091e1e7c10 */ /* 0x000fe4000ff9e0ff */
[----:B-1----:R-:W-:-:S04]  /*8fa10*/  SHF.R.U32.HI R16, RZ, 0x6, R16 ;  /* 0x00000006ff107819 */ /* 0x002fc80000011610 */
[----:B------:R-:W-:-:S04]  /*8fa20*/  SGXT.U32 R16, R16, 0x1 ;  /* 0x000000011010781a */ /* 0x000fc80000000000 */
[----:B------:R-:W-:-:S04]  /*8fa30*/  LOP3.LUT R16, R16, 0xb8, RZ, 0xfc, !PT ;  /* 0x000000b810107812 */ /* 0x000fc800078efcff */
[----:B------:R-:W-:Y:S02]  /*8fa40*/  ISETP.GE.AND P3, PT, R16, UR4, PT ;  /* 0x0000000410007c0c */ /* 0x000fe4000bf66270 */
[----:B------:R-:W-:Y:S02]  /*8fa50*/  IADD3.X R33, PT, PT, R33, UR13, RZ, P4, !PT ;  /* 0x0000000d21217c10 */ /* 0x000fe4000a7fe4ff */
[----:B------:R-:W-:-:S09]  /*8fa60*/  PRMT R29, RZ, 0x7610, R29 ;  /* 0x00007610ff1d7816 */ /* 0x000fd2000000001d */
[----:B0-----:R-:W-:Y:S01]  /*8fa70*/  @!P3 IMAD.MOV.U32 R10, RZ, RZ, R30 ;  /* 0x000000ffff0ab224 */ /* 0x001fe200078e001e */
[----:B----4-:R0:W-:Y:S04]  /*8fa80*/  STL [R1+0x70], R52 ;  /* 0x0000703401007387 */ /* 0x0101e80000100800 */
[----:B0-----:R-:W3:Y:S04]  /*8fa90*/  LDL.LU R52, [R1+0x41bc] ;  /* 0x0041bc0001347983 */ /* 0x001ee80000300800 */
[----:B------:R0:W-:Y:S04]  /*8faa0*/  STL [R1+0x2fa0], R56 ;  /* 0x002fa03801007387 */ /* 0x0001e80000100800 */
[----:B------:R-:W4:Y:S04]  /*8fab0*/  LDL.LU R16, [R1+0x2f84] ;  /* 0x002f840001107983 */ /* 0x000f280000300800 */
[----:B0-----:R-:W3:Y:S04]  /*8fac0*/  LDL.LU R56, [R1+0x41b8] ;  /* 0x0041b80001387983 */ /* 0x001ee80000300800 */
[----:B------:R-:W3:Y:S04]  /*8fad0*/  LDL.LU R60, [R1+0x41b4] ;  /* 0x0041b400013c7983 */ /* 0x000ee80000300800 */
[----:B------:R-:W-:Y:S04]  /*8fae0*/  STL [R1+0x6c], R2 ;  /* 0x00006c0201007387 */ /* 0x000fe80000100800 */
[----:B--2---:R0:W-:Y:S04]  /*8faf0*/  STL [R1+0x68], R22 ;  /* 0x0000681601007387 */ /* 0x0041e80000100800 */
[----:B------:R-:W2:Y:S04]  /*8fb00*/  LDL R32, [R1+0x2f8c] ;  /* 0x002f8c0001207983 */ /* 0x000ea80000100800 */
[----:B------:R-:W-:Y:S04]  /*8fb10*/  STL [R1+0x2fa4], R30 ;  /* 0x002fa41e01007387 */ /* 0x000fe80000100800 */
[----:B------:R-:W3:Y:S01]  /*8fb20*/  LDL R27, [R1+0x2f9c] ;  /* 0x002f9c00011b7983 */ /* 0x000ee20000100800 */
[----:B0-----:R-:W0:Y:S02]  /*8fb30*/  S2R R22, SR_TID.X ;  /* 0x0000000000167919 */ /* 0x001e240000002100 */
[----:B0-----:R-:W-:-:S04]  /*8fb40*/  SHF.R.U32.HI R11, RZ, 0x6, R22 ;  /* 0x00000006ff0b7819 */ /* 0x001fc80000011616 */
[----:B------:R-:W-:-:S04]  /*8fb50*/  SGXT.U32 R11, R11, 0x1 ;  /* 0x000000010b0b781a */ /* 0x000fc80000000000 */
[----:B------:R-:W-:-:S04]  /*8fb60*/  LOP3.LUT R11, R11, 0xba, RZ, 0xfc, !PT ;  /* 0x000000ba0b0b7812 */ /* 0x000fc800078efcff */
[----:B------:R-:W-:Y:S01]  /*8fb70*/  ISETP.GE.AND P6, PT, R11, UR4, PT ;  /* 0x000000040b007c0c */ /* 0x000fe2000bfc6270 */
[----:B------:R-:W-:-:S05]  /*8fb80*/  @!P3 IMAD.MOV.U32 R11, RZ, RZ, R33 ;  /* 0x000000ffff0bb224 */ /* 0x000fca00078e0021 */
[----:B------:R2:W4:Y:S01]  /*8fb90*/  @!P3 LDG.E.U8 R29, desc[UR16][R10.64] ;  /* 0x000000100a1db981 */ /* 0x000522000c1e1100 */
[----:B------:R-:W-:Y:S02]  /*8fba0*/  PRMT R13, RZ, 0x7610, R13 ;  /* 0x00007610ff0d7816 */ /* 0x000fe4000000000d */
[----:B------:R-:W-:Y:S01]  /*8fbb0*/  IADD3 R14, P5, PT, R14, UR9, RZ ;  /* 0x000000090e0e7c10 */ /* 0x000fe2000ffbe0ff */
[----:B------:R-:W-:Y:S03]  /*8fbc0*/  STL [R1+0x2e90], R33 ;  /* 0x002e902101007387 */ /* 0x000fe60000100800 */
[----:B--2---:R-:W-:Y:S02]  /*8fbd0*/  @!P6 IMAD.MOV.U32 R11, RZ, RZ, R32 ;  /* 0x000000ffff0be224 */ /* 0x004fe400078e0020 */
[----:B---3--:R-:W-:-:S05]  /*8fbe0*/  @!P6 IMAD.MOV.U32 R10, RZ, RZ, R27 ;  /* 0x000000ffff0ae224 */ /* 0x008fca00078e001b */
[----:B------:R0:W2:Y:S01]  /*8fbf0*/  @!P6 LDG.E.U8 R13, desc[UR16][R10.64] ;  /* 0x000000100a0de981 */ /* 0x0000a2000c1e1100 */
[----:B----4-:R-:W-:-:S03]  /*8fc00*/  IADD3.X R16, PT, PT, R16, UR13, RZ, P5, !PT ;  /* 0x0000000d10107c10 */ /* 0x010fc6000affe4ff */
[----:B------:R1:W-:Y:S04]  /*8fc10*/  STL [R1+0x60], R29 ;  /* 0x0000601d01007387 */ /* 0x0003e80000100800 */
[----:B-1----:R-:W3:Y:S04]  /*8fc20*/  LDL.LU R29, [R1+0x2f88] ;  /* 0x002f8800011d7983 */ /* 0x002ee80000300800 */
[----:B------:R1:W-:Y:S04]  /*8fc30*/  STL [R1+0x2f94], R14 ;  /* 0x002f940e01007387 */ /* 0x0003e80000100800 */
[----:B------:R-:W4:Y:S04]  /*8fc40*/  LDL.LU R30, [R1+0x2f78] ;  /* 0x002f7800011e7983 */ /* 0x000f280000300800 */
[----:B------:R-:W-:Y:S04]  /*8fc50*/  STL [R1+0x2f84], R16 ;  /* 0x002f841001007387 */ /* 0x000fe80000100800 */
[----:B------:R-:W4:Y:S04]  /*8fc60*/  LDL R33, [R1+0x2e94] ;  /* 0x002e940001217983 */ /* 0x000f280000100800 */
[----:B------:R-:W4:Y:S01]  /*8fc70*/  LDL R32, [R1+0x2f90] ;  /* 0x002f900001207983 */ /* 0x000f220000100800 */
[----:B------:R-:W-:-:S04]  /*8fc80*/  SHF.R.U32.HI R22, RZ, 0x6, R22 ;  /* 0x00000006ff167819 */ /* 0x000fc80000011616 */
[----:B------:R-:W-:-:S04]  /*8fc90*/  SGXT.U32 R22, R22, 0x1 ;  /* 0x000000011616781a */ /* 0x000fc80000000000 */
[----:B------:R-:W-:-:S04]  /*8fca0*/  LOP3.LUT R22, R22, 0xbc, RZ, 0xfc, !PT ;  /* 0x000000bc16167812 */ /* 0x000fc800078efcff */
[----:B------:R-:W-:Y:S02]  /*8fcb0*/  ISETP.GE.AND P4, PT, R22, UR4, PT ;  /* 0x0000000416007c0c */ /* 0x000fe4000bf86270 */
[----:B------:R-:W1:Y:S01]  /*8fcc0*/  S2R R22, SR_TID.X ;  /* 0x0000000000167919 */ /* 0x000e620000002100 */
[----:B------:R-:W-:-:S10]  /*8fcd0*/  PRMT R17, RZ, 0x7610, R17 ;  /* 0x00007610ff117816 */ /* 0x000fd40000000011 */
[----:B0-----:R-:W-:Y:S02]  /*8fce0*/  @!P4 IMAD.MOV.U32 R10, RZ, RZ, R14 ;  /* 0x000000ffff0ac224 */ /* 0x001fe400078e000e */
[----:B------:R-:W-:-:S05]  /*8fcf0*/  @!P4 IMAD.MOV.U32 R11, RZ, RZ, R16 ;  /* 0x000000ffff0bc224 */ /* 0x000fca00078e0010 */
[----:B------:R0:W4:Y:S01]  /*8fd00*/  @!P4 LDG.E.U8 R17, desc[UR16][R10.64] ;  /* 0x000000100a11c981 */ /* 0x000122000c1e1100 */
[----:B-1----:R-:W-:-:S05]  /*8fd10*/  SHF.R.U32.HI R22, RZ, 0x6, R22 ;  /* 0x00000006ff167819 */ /* 0x002fca0000011616 */
[----:B------:R-:W-:-:S05]  /*8fd20*/  VIADD R22, R22, 0xbe ;  /* 0x000000be16167836 */ /* 0x000fca0000000000 */
[----:B------:R-:W-:Y:S02]  /*8fd30*/  ISETP.GE.AND P5, PT, R22, UR4, PT ;  /* 0x0000000416007c0c */ /* 0x000fe4000bfa6270 */
[----:B------:R-:W1:Y:S02]  /*8fd40*/  S2R R22, SR_TID.X ;  /* 0x0000000000167919 */ /* 0x000e640000002100 */
[----:B-1----:R-:W-:-:S04]  /*8fd50*/  SHF.R.U32.HI R22, RZ, 0x6, R22 ;  /* 0x00000006ff167819 */ /* 0x002fc80000011616 */
[----:B------:R-:W-:-:S04]  /*8fd60*/  SGXT.U32 R22, R22, 0x1 ;  /* 0x000000011616781a */ /* 0x000fc80000000000 */
[----:B------:R-:W-:-:S04]  /*8fd70*/  LOP3.LUT R22, R22, 0xc0, RZ, 0xfc, !PT ;  /* 0x000000c016167812 */ /* 0x000fc800078efcff */
[----:B------:R-:W-:Y:S02]  /*8fd80*/  ISETP.GE.AND P3, PT, R22, UR4, PT ;  /* 0x0000000416007c0c */ /* 0x000fe4000bf66270 */
[----:B------:R-:W-:Y:S02]  /*8fd90*/  PRMT R31, RZ, 0x7610, R31 ;  /* 0x00007610ff1f7816 */ /* 0x000fe4000000001f */
[----:B------:R-:W-:Y:S01]  /*8fda0*/  PRMT R15, RZ, 0x7610, R15 ;  /* 0x00007610ff0f7816 */ /* 0x000fe2000000000f */
[----:B--2---:R1:W-:Y:S04]  /*8fdb0*/  STL [R1+0x5c], R13 ;  /* 0x00005c0d01007387 */ /* 0x0043e80000100800 */
[----:B------:R-:W2:Y:S04]  /*8fdc0*/  LDL.LU R22, [R1+0x2f7c] ;  /* 0x002f7c0001167983 */ /* 0x000ea80000300800 */
[----:B------:R-:W2:Y:S01]  /*8fdd0*/  LDL R14, [R1+0x2f70] ;  /* 0x002f7000010e7983 */ /* 0x000ea20000100800 */
[----:B-1----:R-:W1:Y:S02]  /*8fde0*/  S2R R13, SR_TID.X ;  /* 0x00000000000d7919 */ /* 0x002e640000002100 */
[----:B-1----:R-:W-:-:S02]  /*8fdf0*/  SHF.R.U32.HI R16, RZ, 0x6, R13 ;  /* 0x00000006ff107819 */ /* 0x002fc4000001160d */
[----:B------:R-:W2:Y:S04]  /*8fe00*/  LDL R13, [R1+0x2f80] ;  /* 0x002f8000010d7983 */ /* 0x000ea80000100800 */
[----:B------:R-:W2:Y:S01]  /*8fe10*/  LDL.LU R27, [R1+0x2e98] ;  /* 0x002e9800011b7983 */ /* 0x000ea20000300800 */
[----:B---3--:R-:W-:-:S04]  /*8fe20*/  IADD3 R29, P4, PT, R29, UR9, RZ ;  /* 0x000000091d1d7c10 */ /* 0x008fc8000ff9e0ff */
[----:B----4-:R-:W-:Y:S01]  /*8fe30*/  IADD3.X R30, PT, PT, R30, UR13, RZ, P4, !PT ;  /* 0x0000000d1e1e7c10 */ /* 0x010fe2000a7fe4ff */
[----:B0-----:R-:W-:Y:S02]  /*8fe40*/  @!P5 IMAD.MOV.U32 R11, RZ, RZ, R33 ;  /* 0x000000ffff0bd224 */ /* 0x001fe400078e0021 */
[----:B------:R-:W-:-:S05]  /*8fe50*/  @!P5 IMAD.MOV.U32 R10, RZ, RZ, R32 ;  /* 0x000000ffff0ad224 */ /* 0x000fca00078e0020 */
[----:B------:R0:W3:Y:S02]  /*8fe60*/  @!P5 LDG.E.U8 R31, desc[UR16][R10.64] ;  /* 0x000000100a1fd981 */ /* 0x0000e4000c1e1100 */
[----:B0-----:R-:W-:Y:S02]  /*8fe70*/  @!P3 IMAD.MOV.U32 R10, RZ, RZ, R29 ;  /* 0x000000ffff0ab224 */ /* 0x001fe400078e001d */
[----:B------:R-:W-:-:S05]  /*8fe80*/  @!P3 IMAD.MOV.U32 R11, RZ, RZ, R30 ;  /* 0x000000ffff0bb224 */ /* 0x000fca00078e001e */
[----:B------:R2:W4:Y:S01]  /*8fe90*/  @!P3 LDG.E.U8 R15, desc[UR16][R10.64] ;  /* 0x000000100a0fb981 */ /* 0x000522000c1e1100 */
[----:B------:R-:W-:-:S04]  /*8fea0*/  SGXT.U32 R16, R16, 0x1 ;  /* 0x000000011010781a */ /* 0x000fc80000000000 */
[----:B------:R-:W-:-:S04]  /*8feb0*/  LOP3.LUT R16, R16, 0xc2, RZ, 0xfc, !PT ;  /* 0x000000c210107812 */ /* 0x000fc800078efcff */
[----:B------:R-:W-:Y:S02]  /*8fec0*/  ISETP.GE.AND P6, PT, R16, UR4, PT ;  /* 0x0000000410007c0c */ /* 0x000fe4000bfc6270 */
[----:B------:R-:W3:Y:S04]  /*8fed0*/  LDL.LU R16, [R1+0x2f6c] ;  /* 0x002f6c0001107983 */ /* 0x000ee80000300800 */
[----:B------:R0:W-:Y:S02]  /*8fee0*/  STL [R1+0x58], R17 ;  /* 0x0000581101007387 */ /* 0x0001e40000100800 */
[----:B0-----:R-:W0:Y:S01]  /*8fef0*/  S2R R17, SR_TID.X ;  /* 0x0000000000117919 */ /* 0x001e220000002100 */
[----:B------:R-:W-:Y:S02]  /*8ff00*/  PRMT R28, RZ, 0x7610, R28 ;  /* 0x00007610ff1c7816 */ /* 0x000fe4000000001c */
[----:B------:R-:W-:Y:S01]  /*8ff10*/  PRMT R19, RZ, 0x7610, R19 ;  /* 0x00007610ff137816 */ /* 0x000fe20000000013 */
[----:B------:R-:W-:Y:S01]  /*8ff20*/  STL [R1+0x2f88], R29 ;  /* 0x002f881d01007387 */ /* 0x000fe20000100800 */
[----:B0-----:R-:W-:-:S04]  /*8ff30*/  SHF.R.U32.HI R17, RZ, 0x6, R17 ;  /* 0x00000006ff117819 */ /* 0x001fc80000011611 */
[----:B------:R-:W-:-:S04]  /*8ff40*/  SGXT.U32 R17, R17, 0x1 ;  /* 0x000000011111781a */ /* 0x000fc80000000000 */
[----:B------:R-:W-:-:S04]  /*8ff50*/  LOP3.LUT R17, R17, 0xc4, RZ, 0xfc, !PT ;  /* 0x000000c411117812 */ /* 0x000fc800078efcff */
[----:B------:R-:W-:Y:S01]  /*8ff60*/  ISETP.GE.AND P4, PT, R17, UR4, PT ;  /* 0x0000000411007c0c */ /* 0x000fe2000bf86270 */
[----:B------:R-:W-:Y:S04]  /*8ff70*/  STL [R1+0x2f78], R30 ;  /* 0x002f781e01007387 */ /* 0x000fe80000100800 */
[----:B------:R-:W3:Y:S01]  /*8ff80*/  LDL.LU R17, [R1+0x2f5c] ;  /* 0x002f5c0001117983 */ /* 0x000ee20000300800 */
[----:B--2---:R-:W-:Y:S01]  /*8ff90*/  @!P6 IMAD.MOV.U32 R11, RZ, RZ, R14 ;  /* 0x000000ffff0be224 */ /* 0x004fe200078e000e */
[----:B------:R-:W-:Y:S01]  /*8ffa0*/  IADD3 R22, P3, PT, R22, UR9, RZ ;  /* 0x0000000916167c10 */ /* 0x000fe2000ff7e0ff */
[----:B------:R-:W-:-:S05]  /*8ffb0*/  @!P6 IMAD.MOV.U32 R10, RZ, RZ, R13 ;  /* 0x000000ffff0ae224 */ /* 0x000fca00078e000d */
[----:B------:R0:W2:Y:S01]  /*8ffc0*/  @!P6 LDG.E.U8 R28, desc[UR16][R10.64] ;  /* 0x000000100a1ce981 */ /* 0x0000a2000c1e1100 */
[----:B------:R-:W-:Y:S01]  /*8ffd0*/  IADD3.X R27, PT, PT, R27, UR13, RZ, P3, !PT ;  /* 0x0000000d1b1b7c10 */ /* 0x000fe20009ffe4ff */
[----:B0-----:R-:W-:-:S04]  /*8ffe0*/  @!P4 IMAD.MOV.U32 R10, RZ, RZ, R22 ;  /* 0x000000ffff0ac224 */ /* 0x001fc800078e0016 */
[----:B------:R-:W-:-:S05]  /*8fff0*/  @!P4 IMAD.MOV.U32 R11, RZ, RZ, R27 ;  /* 0x000000ffff0bc224 */ /* 0x000fca00078e001b */
[----:B------:R-:W2:Y:S04]  /*90000*/  @!P4 LDG.E.U8 R19, desc[UR16][R10.64] ;  /* 0x000000100a13c981 */ /* 0x000ea8000c1e1100 */
[----:B----4-:R0:W-:Y:S04]  /*90010*/  STL [R1+0x50], R15 ;  /* 0x0000500f01007387 */ /* 0x0101e80000100800 */
[----:B------:R-:W4:Y:S04]  /*90020*/  LDL R14, [R1+0x2f74] ;  /* 0x002f7400010e7983 */ /* 0x000f280000100800 */
[----:B0-----:R-:W4:Y:S01]  /*90030*/  LDL R15, [R1+0x2f64] ;  /* 0x002f6400010f7983 */ /* 0x001f220000100800 */
[----:B------:R-:W0:Y:S03]  /*90040*/  S2R R13, SR_TID.X ;  /* 0x00000000000d7919 */ /* 0x000e260000002100 */
[----:B------:R-:W-:Y:S01]  /*90050*/  STL [R1+0x2f7c], R22 ;  /* 0x002f7c1601007387 */ /* 0x000fe20000100800 */
[----:B---3--:R-:W-:-:S02]  /*90060*/  IADD3 R16, P5, PT, R16, UR9, RZ ;  /* 0x0000000910107c10 */ /* 0x008fc4000ffbe0ff */
[----:B------:R-:W-:Y:S02]  /*90070*/  PRMT R7, RZ, 0x7610, R7 ;  /* 0x00007610ff077816 */ /* 0x000fe40000000007 */
[----:B------:R-:W-:Y:S01]  /*90080*/  IADD3.X R17, PT, PT, R17, UR13, RZ, P5, !PT ;  /* 0x0000000d11117c10 */ /* 0x000fe2000affe4ff */
[----:B--2---:R0:W-:Y:S02]  /*90090*/  STL [R1+0x4c], R28 ;  /* 0x00004c1c01007387 */ /* 0x0041e40000100800 */
[----:B0-----:R-:W-:-:S04]  /*900a0*/  SHF.R.U32.HI R28, RZ, 0x6, R13 ;  /* 0x00000006ff1c7819 */ /* 0x001fc8000001160d */
[----:B------:R-:W-:-:S04]  /*900b0*/  SGXT.U32 R28, R28, 0x1 ;  /* 0x000000011c1c781a */ /* 0x000fc80000000000 */
[----:B------:R-:W-:-:S04]  /*900c0*/  LOP3.LUT R28, R28, 0xc6, RZ, 0xfc, !PT ;  /* 0x000000c61c1c7812 */ /* 0x000fc800078efcff */
[----:B------:R-:W-:Y:S01]  /*900d0*/  ISETP.GE.AND P6, PT, R28, UR4, PT ;  /* 0x000000041c007c0c */ /* 0x000fe2000bfc6270 */
[----:B------:R-:W-:Y:S04]  /*900e0*/  STL [R1+0x2e98], R27 ;  /* 0x002e981b01007387 */ /* 0x000fe80000100800 */
[----:B------:R0:W-:Y:S04]  /*900f0*/  STL [R1+0x48], R19 ;  /* 0x0000481301007387 */ /* 0x0001e80000100800 */
[----:B------:R-:W-:Y:S04]  /*90100*/  STL [R1+0x54], R31 ;  /* 0x0000541f01007387 */ /* 0x000fe80000100800 */
[----:B0-----:R-:W2:Y:S04]  /*90110*/  LDL.LU R19, [R1+0x2f60] ;  /* 0x002f600001137983 */ /* 0x001ea80000300800 */
[----:B------:R-:W-:Y:S04]  /*90120*/  STL [R1+0x2f6c], R16 ;  /* 0x002f6c1001007387 */ /* 0x000fe80000100800 */
[----:B------:R-:W3:Y:S04]  /*90130*/  LDL.LU R22, [R1+0x2f50] ;  /* 0x002f500001167983 */ /* 0x000ee80000300800 */
[----:B------:R0:W-:Y:S04]  /*90140*/  STL [R1+0x2f5c], R17 ;  /* 0x002f5c1101007387 */ /* 0x0001e80000100800 */
[----:B------:R-:W3:Y:S01]  /*90150*/  LDL R27, [R1+0x2e9c] ;  /* 0x002e9c00011b7983 */ /* 0x000ee20000100800 */
[----:B----4-:R-:W-:-:S03]  /*90160*/  @!P6 IMAD.MOV.U32 R10, RZ, RZ, R14 ;  /* 0x000000ffff0ae224 */ /* 0x010fc600078e000e */
[----:B------:R-:W4:Y:S01]  /*90170*/  LDL R14, [R1+0x2f68] ;  /* 0x002f6800010e7983 */ /* 0x000f220000100800 */
[----:B------:R-:W-:-:S05]  /*90180*/  @!P6 IMAD.MOV.U32 R11, RZ, RZ, R15 ;  /* 0x000000ffff0be224 */ /* 0x000fca00078e000f */
[----:B------:R1:W4:Y:S01]  /*90190*/  @!P6 LDG.E.U8 R7, desc[UR16][R10.64] ;  /* 0x000000100a07e981 */ /* 0x000322000c1e1100 */
[----:B------:R-:W-:-:S04]  /*901a0*/  SHF.R.U32.HI R13, RZ, 0x6, R13 ;  /* 0x00000006ff0d7819 */ /* 0x000fc8000001160d */
[----:B------:R-:W-:-:S04]  /*901b0*/  SGXT.U32 R13, R13, 0x1 ;  /* 0x000000010d0d781a */ /* 0x000fc80000000000 */
[----:B------:R-:W-:-:S04]  /*901c0*/  LOP3.LUT R13, R13, 0xc8, RZ, 0xfc, !PT ;  /* 0x000000c80d0d7812 */ /* 0x000fc800078efcff */
[----:B------:R-:W-:Y:S02]  /*901d0*/  ISETP.GE.AND P3, PT, R13, UR4, PT ;  /* 0x000000040d007c0c */ /* 0x000fe4000bf66270 */
[----:B------:R-:W0:Y:S01]  /*901e0*/  S2R R13, SR_TID.X ;  /* 0x00000000000d7919 */ /* 0x000e220000002100 */
[----:B------:R-:W-:Y:S02]  /*901f0*/  PRMT R25, RZ, 0x7610, R25 ;  /* 0x00007610ff197816 */ /* 0x000fe40000000019 */
[----:B0-----:R-:W-:-:S04]  /*90200*/  SHF.R.U32.HI R13, RZ, 0x6, R13 ;  /* 0x00000006ff0d7819 */ /* 0x001fc8000001160d */
[----:B------:R-:W-:-:S04]  /*90210*/  SGXT.U32 R13, R13, 0x1 ;  /* 0x000000010d0d781a */ /* 0x000fc80000000000 */
[----:B------:R-:W-:-:S04]  /*90220*/  LOP3.LUT R13, R13, 0xca, RZ, 0xfc, !PT ;  /* 0x000000ca0d0d7812 */ /* 0x000fc800078efcff */
[----:B------:R-:W-:Y:S02]  /*90230*/  ISETP.GE.AND P5, PT, R13, UR4, PT ;  /* 0x000000040d007c0c */ /* 0x000fe4000bfa6270 */
[----:B------:R-:W0:Y:S01]  /*90240*/  S2R R13, SR_TID.X ;  /* 0x00000000000d7919 */ /* 0x000e220000002100 */
[----:B-1----:R-:W-:Y:S02]  /*90250*/  @!P3 IMAD.MOV.U32 R10, RZ, RZ, R16 ;  /* 0x000000ffff0ab224 */ /* 0x002fe400078e0010 */
[----:B------:R-:W-:-:S05]  /*90260*/  @!P3 IMAD.MOV.U32 R11, RZ, RZ, R17 ;  /* 0x000000ffff0bb224 */ /* 0x000fca00078e0011 */
[----:B------:R1:W4:Y:S01]  /*90270*/  @!P3 LDG.E.U8 R25, desc[UR16][R10.64] ;  /* 0x000000100a19b981 */ /* 0x000322000c1e1100 */
[----:B------:R-:W-:Y:S02]  /*90280*/  PRMT R26, RZ, 0x7610, R26 ;  /* 0x00007610ff1a7816 */ /* 0x000fe4000000001a */
[----:B0-----:R-:W-:-:S04]  /*90290*/  SHF.R.U32.HI R13, RZ, 0x6, R13 ;  /* 0x00000006ff0d7819 */ /* 0x001fc8000001160d */
[----:B------:R-:W-:-:S04]  /*902a0*/  SGXT.U32 R13, R13, 0x1 ;  /* 0x000000010d0d781a */ /* 0x000fc80000000000 */
[----:B------:R-:W-:-:S04]  /*902b0*/  LOP3.LUT R13, R13, 0xcc, RZ, 0xfc, !PT ;  /* 0x000000cc0d0d7812 */ /* 0x000fc800078efcff */
[----:B------:R-:W-:Y:S01]  /*902c0*/  ISETP.GE.AND P4, PT, R13, UR4, PT ;  /* 0x000000040d007c0c */ /* 0x000fe2000bf86270 */
[----:B------:R-:W0:Y:S02]  /*902d0*/  S2R R15, SR_TID.X ;  /* 0x00000000000f7919 */ /* 0x000e240000002100 */
[----:B0-----:R-:W-:Y:S02]  /*902e0*/  SHF.R.U32.HI R17, RZ, 0x6, R15 ;  /* 0x00000006ff117819 */ /* 0x001fe4000001160f */
[----:B--2---:R-:W-:-:S04]  /*902f0*/  IADD3 R19, P3, PT, R19, UR9, RZ ;  /* 0x0000000913137c10 */ /* 0x004fc8000ff7e0ff */
[----:B---3--:R-:W-:Y:S01]  /*90300*/  IADD3.X R22, PT, PT, R22, UR13, RZ, P3, !PT ;  /* 0x0000000d16167c10 */ /* 0x008fe20009ffe4ff */
[----:B-1----:R-:W-:Y:S02]  /*90310*/  @!P5 IMAD.MOV.U32 R11, RZ, RZ, R27 ;  /* 0x000000ffff0bd224 */ /* 0x002fe400078e001b */
[----:B----4-:R-:W-:-:S05]  /*90320*/  @!P5 IMAD.MOV.U32 R10, RZ, RZ, R14 ;  /* 0x000000ffff0ad224 */ /* 0x010fca00078e000e */
[----:B------:R0:W2:Y:S04]  /*90330*/  @!P5 LDG.E.U8 R26, desc[UR16][R10.64] ;  /* 0x000000100a1ad981 */ /* 0x0000a8000c1e1100 */
[----:B------:R1:W-:Y:S04]  /*90340*/  STL [R1+0x3fb0], R7 ;  /* 0x003fb00701007387 */ /* 0x0003e80000100800 */
[----:B------:R-:W3:Y:S01]  /*90350*/  LDL.LU R13, [R1+0x2f54] ;  /* 0x002f5400010d7983 */ /* 0x000ee20000300800 */
[----:B0-----:R-:W-:Y:S02]  /*90360*/  @!P4 IMAD.MOV.U32 R10, RZ, RZ, R19 ;  /* 0x000000ffff0ac224 */ /* 0x001fe400078e0013 */
[----:B------:R-:W-:Y:S01]  /*90370*/  @!P4 IMAD.MOV.U32 R11, RZ, RZ, R22 ;  /* 0x000000ffff0bc224 */ /* 0x000fe200078e0016 */
[----:B------:R-:W4:Y:S01]  /*90380*/  LDL R16, [R1+0x2f48] ;  /* 0x002f480001107983 */ /* 0x000f220000100800 */
[----:B-1----:R-:W-:-:S03]  /*90390*/  PRMT R7, RZ, 0x7610, R7 ;  /* 0x00007610ff077816 */ /* 0x002fc60000000007 */
[----:B------:R-:W2:Y:S04]  /*903a0*/  LDL R15, [R1+0x2f58] ;  /* 0x002f5800010f7983 */ /* 0x000ea80000100800 */
[----:B------:R4:W2:Y:S01]  /*903b0*/  @!P4 LDG.E.U8 R7, desc[UR16][R10.64] ;  /* 0x000000100a07c981 */ /* 0x0008a2000c1e1100 */
[----:B------:R-:W-:-:S05]  /*903c0*/  VIADD R17, R17, 0xce ;  /* 0x000000ce11117836 */ /* 0x000fca0000000000 */
[----:B------:R-:W-:Y:S02]  /*903d0*/  ISETP.GE.AND P6, PT, R17, UR4, PT ;  /* 0x0000000411007c0c */ /* 0x000fe4000bfc6270 */
[----:B------:R-:W3:Y:S04]  /*903e0*/  LDL.LU R17, [R1+0x2f44] ;  /* 0x002f440001117983 */ /* 0x000ee80000300800 */
[----:B------:R0:W-:Y:S02]  /*903f0*/  STL [R1+0x40], R25 ;  /* 0x0000401901007387 */ /* 0x0001e40000100800 */
[----:B0-----:R-:W0:Y:S02]  /*90400*/  S2R R25, SR_TID.X ;  /* 0x0000000000197919 */ /* 0x001e240000002100 */
[----:B------:R-:W-:Y:S04]  /*90410*/  STL [R1+0x2f60], R19 ;  /* 0x002f601301007387 */ /* 0x000fe80000100800 */
[----:B------:R-:W3:Y:S04]  /*90420*/  LDL.LU R14, [R1+0x2ea0] ;  /* 0x002ea000010e7983 */ /* 0x000ee80000300800 */
[----:B------:R1:W-:Y:S01]  /*90430*/  STL [R1+0x2f50], R22 ;  /* 0x002f501601007387 */ /* 0x0003e20000100800 */
[----:B0-----:R-:W-:-:S04]  /*90440*/  SHF.R.U32.HI R25, RZ, 0x6, R25 ;  /* 0x00000006ff197819 */ /* 0x001fc80000011619 */
[----:B------:R-:W-:-:S04]  /*90450*/  SGXT.U32 R25, R25, 0x1 ;  /* 0x000000011919781a */ /* 0x000fc80000000000 */
[----:B------:R-:W-:-:S04]  /*90460*/  LOP3.LUT R25, R25, 0xd0, RZ, 0xfc, !PT ;  /* 0x000000d019197812 */ /* 0x000fc800078efcff */
[----:B------:R-:W-:Y:S02]  /*90470*/  ISETP.GE.AND P3, PT, R25, UR4, PT ;  /* 0x0000000419007c0c */ /* 0x000fe4000bf66270 */
[----:B------:R-:W-:Y:S01]  /*90480*/  PRMT R6, RZ, 0x7610, R6 ;  /* 0x00007610ff067816 */ /* 0x000fe20000000006 */
[----:B----4-:R-:W-:Y:S01]  /*90490*/  @!P6 IMAD.MOV.U32 R11, RZ, RZ, R16 ;  /* 0x000000ffff0be224 */ /* 0x010fe200078e0010 */
[----:B--2---:R0:W-:Y:S04]  /*904a0*/  STL [R1+0x4014], R7 ;  /* 0x0040140701007387 */ /* 0x0041e80000100800 */
[----:B------:R-:W2:Y:S04]  /*904b0*/  LDL R25, [R1+0x2f3c] ;  /* 0x002f3c0001197983 */ /* 0x000ea80000100800 */
[----:B------:R-:W4:Y:S01]  /*904c0*/  LDL R16, [R1+0x2f4c] ;  /* 0x002f4c0001107983 */ /* 0x000f220000100800 */
[----:B------:R-:W-:-:S05]  /*904d0*/  @!P6 IMAD.MOV.U32 R10, RZ, RZ, R15 ;  /* 0x000000ffff0ae224 */ /* 0x000fca00078e000f */
[----:B------:R0:W4:Y:S01]  /*904e0*/  @!P6 LDG.E.U8 R6, desc[UR16][R10.64] ;  /* 0x000000100a06e981 */ /* 0x000122000c1e1100 */
[----:B------:R-:W3:Y:S02]  /*904f0*/  S2R R15, SR_TID.X ;  /* 0x00000000000f7919 */ /* 0x000ee40000002100 */
[----:B---3--:R-:W-:-:S05]  /*90500*/  IADD3 R13, P4, PT, R13, UR9, RZ ;  /* 0x000000090d0d7c10 */ /* 0x008fca000ff9e0ff */
[----:B------:R-:W-:Y:S04]  /*90510*/  STL [R1+0x2f54], R13 ;  /* 0x002f540d01007387 */ /* 0x000fe80000100800 */
[----:B-1----:R-:W3:Y:S01]  /*90520*/  LDL.LU R22, [R1+0x2f34] ;  /* 0x002f340001167983 */ /* 0x002ee20000300800 */
[----:B------:R-:W-:Y:S01]  /*90530*/  PRMT R21, RZ, 0x7610, R21 ;  /* 0x00007610ff157816 */ /* 0x000fe20000000015 */
[----:B0-----:R-:W-:Y:S01]  /*90540*/  @!P3 IMAD.MOV.U32 R10, RZ, RZ, R13 ;  /* 0x000000ffff0ab224 */ /* 0x001fe200078e000d */
[----:B------:R-:W-:-:S04]  /*90550*/  SHF.R.U32.HI R19, RZ, 0x6, R15 ;  /* 0x00000006ff137819 */ /* 0x000fc8000001160f */
[----:B------:R-:W-:-:S04]  /*90560*/  SGXT.U32 R19, R19, 0x1 ;  /* 0x000000011313781a */ /* 0x000fc80000000000 */
[----:B------:R-:W-:-:S04]  /*90570*/  LOP3.LUT R19, R19, 0xd2, RZ, 0xfc, !PT ;  /* 0x000000d213137812 */ /* 0x000fc800078efcff */
[----:B------:R-:W-:Y:S02]  /*90580*/  ISETP.GE.AND P6, PT, R19, UR4, PT ;  /* 0x0000000413007c0c */ /* 0x000fe4000bfc6270 */
[----:B------:R-:W-:-:S05]  /*90590*/  IADD3.X R14, PT, PT, R14, UR13, RZ, P4, !PT ;  /* 0x0000000d0e0e7c10 */ /* 0x000fca000a7fe4ff */
[----:B------:R-:W-:Y:S01]  /*905a0*/  @!P3 IMAD.MOV.U32 R11, RZ, RZ, R14 ;  /* 0x000000ffff0bb224 */ /* 0x000fe200078e000e */
[----:B------:R-:W-:-:S04]  /*905b0*/  PRMT R7, RZ, 0x7610, R7 ;  /* 0x00007610ff077816 */ /* 0x000fc80000000007 */
[----:B------:R2:W3:Y:S01]  /*905c0*/  @!P3 LDG.E.U8 R21, desc[UR16][R10.64] ;  /* 0x000000100a15b981 */ /* 0x0004e2000c1e1100 */
[----:B------:R-:W-:-:S04]  /*905d0*/  SHF.R.U32.HI R15, RZ, 0x6, R15 ;  /* 0x00000006ff0f7819 */ /* 0x000fc8000001160f */
[----:B------:R-:W-:-:S04]  /*905e0*/  SGXT.U32 R15, R15, 0x1 ;  /* 0x000000010f0f781a */ /* 0x000fc80000000000 */
[----:B------:R-:W-:-:S04]  /*905f0*/  LOP3.LUT R15, R15, 0xd4, RZ, 0xfc, !PT ;  /* 0x000000d40f0f7812 */ /* 0x000fc800078efcff */
[----:B------:R-:W-:Y:S01]  /*90600*/  ISETP.GE.AND P4, PT, R15, UR4, PT ;  /* 0x000000040f007c0c */ /* 0x000fe2000bf86270 */
[----:B--2---:R-:W-:Y:S02]  /*90610*/  @!P6 IMAD.MOV.U32 R11, RZ, RZ, R25 ;  /* 0x000000ffff0be224 */ /* 0x004fe400078e0019 */
[----:B----4-:R-:W-:-:S05]  /*90620*/  @!P6 IMAD.MOV.U32 R10, RZ, RZ, R16 ;  /* 0x000000ffff0ae224 */ /* 0x010fca00078e0010 */
[----:B------:R0:W2:Y:S04]  /*90630*/  @!P6 LDG.E.U8 R7, desc[UR16][R10.64] ;  /* 0x000000100a07e981 */ /* 0x0000a8000c1e1100 */
[----:B------:R-:W-:Y:S04]  /*90640*/  STL [R1+0x3fb4], R6 ;  /* 0x003fb40601007387 */ /* 0x000fe80000100800 */
[----:B------:R1:W-:Y:S04]  /*90650*/  STL [R1+0x2ea0], R14 ;  /* 0x002ea00e01007387 */ /* 0x0003e80000100800 */
[----:B------:R-:W4:Y:S04]  /*90660*/  LDL R15, [R1+0x2ea4] ;  /* 0x002ea400010f7983 */ /* 0x000f280000100800 */
[----:B-1----:R-:W4:Y:S01]  /*90670*/  LDL R14, [R1+0x2f40] ;  /* 0x002f4000010e7983 */ /* 0x002f220000100800 */
[----:B------:R-:W1:Y:S01]  /*90680*/  S2R R13, SR_TID.X ;  /* 0x00000000000d7919 */ /* 0x000e620000002100 */
[----:B------:R-:W-:-:S04]  /*90690*/  IADD3 R17, P5, PT, R17, UR9, RZ ;  /* 0x0000000911117c10 */ /* 0x000fc8000ffbe0ff */
[----:B---3--:R-:W-:Y:S02]  /*906a0*/  IADD3.X R22, PT, PT, R22, UR13, RZ, P5, !PT ;  /* 0x0000000d16167c10 */ /* 0x008fe4000affe4ff */
[----:B-1----:R-:W-:-:S04]  /*906b0*/  SHF.R.U32.HI R13, RZ, 0x6, R13 ;  /* 0x00000006ff0d7819 */ /* 0x002fc8000001160d */
[----:B------:R-:W-:-:S04]  /*906c0*/  SGXT.U32 R13, R13, 0x1 ;  /* 0x000000010d0d781a */ /* 0x000fc80000000000 */
[----:B------:R-:W-:-:S04]  /*906d0*/  LOP3.LUT R13, R13, 0xd6, RZ, 0xfc, !PT ;  /* 0x000000d60d0d7812 */ /* 0x000fc800078efcff */
[----:B------:R-:W-:Y:S02]  /*906e0*/  ISETP.GE.AND P5, PT, R13, UR4, PT ;  /* 0x000000040d007c0c */ /* 0x000fe4000bfa6270 */
[----:B------:R-:W1:Y:S01]  /*906f0*/  S2R R13, SR_TID.X ;  /* 0x00000000000d7919 */ /* 0x000e620000002100 */
[----:B------:R-:W3:Y:S01]  /*90700*/  S2R R16, SR_TID.X ;  /* 0x0000000000107919 */ /* 0x000ee20000002100 */
[----:B------:R-:W-:Y:S04]  /*90710*/  STL [R1+0x2f44], R17 ;  /* 0x002f441101007387 */ /* 0x000fe80000100800 */
[----:B------:R-:W-:Y:S04]  /*90720*/  STL [R1+0x3c], R26 ;  /* 0x00003c1a01007387 */ /* 0x000fe80000100800 */
[----:B------:R-:W4:Y:S04]  /*90730*/  LDL.LU R19, [R1+0x2f38] ;  /* 0x002f380001137983 */ /* 0x000f280000300800 */
[----:B------:R1:W-:Y:S01]  /*90740*/  STL [R1+0x30], R21 ;  /* 0x0000301501007387 */ /* 0x0003e20000100800 */
[----:B0-----:R-:W-:-:S03]  /*90750*/  @!P4 IMAD.MOV.U32 R11, RZ, RZ, R22 ;  /* 0x000000ffff0bc224 */ /* 0x001fc600078e0016 */
[----:B-1----:R-:W4:Y:S01]  /*90760*/  LDL.LU R21, [R1+0x2f28] ;  /* 0x002f280001157983 */ /* 0x002f220000300800 */
[----:B------:R-:W-:-:S04]  /*90770*/  SHF.R.U32.HI R13, RZ, 0x6, R13 ;  /* 0x00000006ff0d7819 */ /* 0x000fc8000001160d */
[----:B------:R-:W-:-:S04]  /*90780*/  SGXT.U32 R13, R13, 0x1 ;  /* 0x000000010d0d781a */ /* 0x000fc80000000000 */
[----:B------:R-:W-:Y:S01]  /*90790*/  LOP3.LUT R13, R13, 0xd8, RZ, 0xfc, !PT ;  /* 0x000000d80d0d7812 */ /* 0x000fe200078efcff */
[----:B------:R3:W-:Y:S01]  /*907a0*/  STL [R1+0x2f34], R22 ;  /* 0x002f341601007387 */ /* 0x0007e20000100800 */
[----:B------:R-:W-:Y:S02]  /*907b0*/  @!P4 IMAD.MOV.U32 R10, RZ, RZ, R17 ;  /* 0x000000ffff0ac224 */ /* 0x000fe400078e0011 */
[----:B------:R-:W-:Y:S02]  /*907c0*/  ISETP.GE.AND P3, PT, R13, UR4, PT ;  /* 0x000000040d007c0c */ /* 0x000fe4000bf66270 */
[----:B---3--:R-:W-:Y:S02]  /*907d0*/  SHF.R.U32.HI R22, RZ, 0x6, R16 ;  /* 0x00000006ff167819 */ /* 0x008fe40000011610 */
[----:B------:R-:W-:Y:S02]  /*907e0*/  PRMT R24, RZ, 0x7610, R24 ;  /* 0x00007610ff187816 */ /* 0x000fe40000000018 */
[----:B------:R-:W-:-:S04]  /*907f0*/  PRMT R9, RZ, 0x7610, R9 ;  /* 0x00007610ff097816 */ /* 0x000fc80000000009 */
[----:B------:R4:W3:Y:S04]  /*90800*/  @!P4 LDG.E.U8 R24, desc[UR16][R10.64] ;  /* 0x000000100a18c981 */ /* 0x0008e8000c1e1100 */
[----:B--2---:R-:W-:Y:S04]  /*90810*/  STL [R1+0x4018], R7 ;  /* 0x0040180701007387 */ /* 0x004fe80000100800 */
[----:B------:R-:W2:Y:S04]  /*90820*/  LDL.LU R13, [R1+0x2f2c] ;  /* 0x002f2c00010d7983 */ /* 0x000ea80000300800 */
[----:B------:R-:W2:Y:S04]  /*90830*/  LDL R17, [R1+0x2f20] ;  /* 0x002f200001117983 */ /* 0x000ea80000100800 */
[----:B------:R-:W3:Y:S01]  /*90840*/  LDL R16, [R1+0x2f30] ;  /* 0x002f300001107983 */ /* 0x000ee20000100800 */
[----:B----4-:R-:W-:-:S02]  /*90850*/  @!P5 IMAD.MOV.U32 R11, RZ, RZ, R15 ;  /* 0x000000ffff0bd224 */ /* 0x010fc400078e000f */
[----:B------:R-:W-:-:S05]  /*90860*/  @!P5 IMAD.MOV.U32 R10, RZ, RZ, R14 ;  /* 0x000000ffff0ad224 */ /* 0x000fca00078e000e */
[----:B------:R0:W4:Y:S01]  /*90870*/  @!P5 LDG.E.U8 R9, desc[UR16][R10.64] ;  /* 0x000000100a09d981 */ /* 0x000122000c1e1100 */
[----:B------:R-:W-:-:S04]  /*90880*/  SGXT.U32 R22, R22, 0x1 ;  /* 0x000000011616781a */ /* 0x000fc80000000000 */
[----:B------:R-:W-:-:S04]  /*90890*/  LOP3.LUT R22, R22, 0xda, RZ, 0xfc, !PT ;  /* 0x000000da16167812 */ /* 0x000fc800078efcff */
[----:B------:R-:W-:Y:S02]  /*908a0*/  ISETP.GE.AND P6, PT, R22, UR4, PT ;  /* 0x0000000416007c0c */ /* 0x000fe4000bfc6270 */
[----:B------:R-:W1:Y:S01]  /*908b0*/  S2R R22, SR_TID.X ;  /* 0x0000000000167919 */ /* 0x000e620000002100 */
[----:B------:R-:W-:Y:S02]  /*908c0*/  PRMT R18, RZ, 0x7610, R18 ;  /* 0x00007610ff127816 */ /* 0x000fe40000000012 */
[----:B------:R-:W-:Y:S02]  /*908d0*/  PRMT R6, RZ, 0x7610, R6 ;  /* 0x00007610ff067816 */ /* 0x000fe40000000006 */
[----:B------:R-:W-:-:S05]  /*908e0*/  IADD3 R19, P4, PT, R19, UR9, RZ ;  /* 0x0000000913137c10 */ /* 0x000fca000ff9e0ff */
[----:B0-----:R-:W-:Y:S01]  /*908f0*/  @!P3 IMAD.MOV.U32 R10, RZ, RZ, R19 ;  /* 0x000000ffff0ab224 */ /* 0x001fe200078e0013 */
[----:B------:R-:W-:-:S05]  /*90900*/  IADD3.X R21, PT, PT, R21, UR13, RZ, P4, !PT ;  /* 0x0000000d15157c10 */ /* 0x000fca000a7fe4ff */
[----:B------:R-:W-:-:S05]  /*90910*/  @!P3 IMAD.MOV.U32 R11, RZ, RZ, R21 ;  /* 0x000000ffff0bb224 */ /* 0x000fca00078e0015 */
[----:B------:R2:W4:Y:S01]  /*90920*/  @!P3 LDG.E.U8 R18, desc[UR16][R10.64] ;  /* 0x000000100a12b981 */ /* 0x000522000c1e1100 */
[----:B-1----:R-:W-:-:S03]  /*90930*/  SHF.R.U32.HI R22, RZ, 0x6, R22 ;  /* 0x00000006ff167819 */ /* 0x002fc60000011616 */
[----:B------:R-:W-:Y:S01]  /*90940*/  STL [R1+0x2f38], R19 ;  /* 0x002f381301007387 */ /* 0x000fe20000100800 */
[----:B------:R-:W-:-:S03]  /*90950*/  SGXT.U32 R22, R22, 0x1 ;  /* 0x000000011616781a */ /* 0x000fc60000000000 */
[----:B------:R-:W4:Y:S01]  /*90960*/  LDL.LU R14, [R1+0x2f10] ;  /* 0x002f1000010e7983 */ /* 0x000f220000300800 */
[----:B------:R-:W-:-:S03]  /*90970*/  LOP3.LUT R22, R22, 0xdc, RZ, 0xfc, !PT ;  /* 0x000000dc16167812 */ /* 0x000fc600078efcff */
[----:B------:R0:W-:Y:S01]  /*90980*/  STL [R1+0x2f28], R21 ;  /* 0x002f281501007387 */ /* 0x0001e20000100800 */
[----:B------:R-:W-:-:S03]  /*90990*/  ISETP.GE.AND P4, PT, R22, UR4, PT ;  /* 0x0000000416007c0c */ /* 0x000fc6000bf86270 */
[----:B------:R-:W4:Y:S01]  /*909a0*/  LDL.LU R15, [R1+0x2f18] ;  /* 0x002f1800010f7983 */ /* 0x000f220000300800 */
[----:B--2---:R-:W-:Y:S02]  /*909b0*/  @!P6 IMAD.MOV.U32 R11, RZ, RZ, R17 ;  /* 0x000000ffff0be224 */ /* 0x004fe400078e0011 */
[----:B---3--:R-:W-:-:S05]  /*909c0*/  @!P6 IMAD.MOV.U32 R10, RZ, RZ, R16 ;  /* 0x000000ffff0ae224 */ /* 0x008fca00078e0010 */
[----:B------:R1:W2:Y:S04]  /*909d0*/  @!P6 LDG.E.U8 R6, desc[UR16][R10.64] ;  /* 0x000000100a06e981 */ /* 0x0002a8000c1e1100 */
[----:B----4-:R-:W-:Y:S04]  /*909e0*/  STL [R1+0x3fb8], R9 ;  /* 0x003fb80901007387 */ /* 0x010fe80000100800 */
[----:B------:R-:W3:Y:S04]  /*909f0*/  LDL R22, [R1+0x2f14] ;  /* 0x002f140001167983 */ /* 0x000ee80000100800 */
[----:B0-----:R-:W4:Y:S01]  /*90a00*/  LDL R21, [R1+0x2f24] ;  /* 0x002f240001157983 */ /* 0x001f220000100800 */
[----:B------:R-:W0:Y:S01]  /*90a10*/  S2R R17, SR_TID.X ;  /* 0x0000000000117919 */ /* 0x000e220000002100 */
[----:B------:R-:W-:-:S05]  /*90a20*/  IADD3 R13, P3, PT, R13, UR9, RZ ;  /* 0x000000090d0d7c10 */ /* 0x000fca000ff7e0ff */
[----:B------:R-:W-:Y:S04]  /*90a30*/  STL [R1+0x2f2c], R13 ;  /* 0x002f2c0d01007387 */ /* 0x000fe80000100800 */
[----:B------:R-:W3:Y:S01]  /*90a40*/  LDL.LU R16, [R1+0x2f08] ;  /* 0x002f080001107983 */ /* 0x000ee20000300800 */
[----:B------:R-:W-:Y:S01]  /*90a50*/  PRMT R23, RZ, 0x7610, R23 ;  /* 0x00007610ff177816 */ /* 0x000fe20000000017 */
[----:B-1----:R-:W-:Y:S01]  /*90a60*/  @!P4 IMAD.MOV.U32 R10, RZ, RZ, R13 ;  /* 0x000000ffff0ac224 */ /* 0x002fe200078e000d */
[----:B------:R-:W-:Y:S02]  /*90a70*/  PRMT R12, RZ, 0x7610, R12 ;  /* 0x00007610ff0c7816 */ /* 0x000fe4000000000c */
[----:B------:R-:W-:-:S05]  /*90a80*/  IADD3.X R14, PT, PT, R14, UR13, RZ, P3, !PT ;  /* 0x0000000d0e0e7c10 */ /* 0x000fca0009ffe4ff */
[----:B------:R-:W-:-:S05]  /*90a90*/  @!P4 IMAD.MOV.U32 R11, RZ, RZ, R14 ;  /* 0x000000ffff0bc224 */ /* 0x000fca00078e000e */
[----:B------:R4:W3:Y:S04]  /*90aa0*/  @!P4 LDG.E.U8 R23, desc[UR16][R10.64] ;  /* 0x000000100a17c981 */ /* 0x0008e8000c1e1100 */
[----:B--2---:R-:W-:Y:S04]  /*90ab0*/  STL [R1+0x401c], R6 ;  /* 0x00401c0601007387 */ /* 0x004fe80000100800 */
[----:B------:R0:W-:Y:S02]  /*90ac0*/  STL [R1+0x20], R18 ;  /* 0x0000201201007387 */ /* 0x0001e40000100800 */
[----:B0-----:R-:W-:-:S05]  /*90ad0*/  SHF.R.U32.HI R18, RZ, 0x6, R17 ;  /* 0x00000006ff127819 */ /* 0x001fca0000011611 */
[----:B------:R-:W-:-:S05]  /*90ae0*/  VIADD R18, R18, 0xde ;  /* 0x000000de12127836 */ /* 0x000fca0000000000 */
[----:B------:R-:W-:-:S13]  /*90af0*/  ISETP.GE.AND P6, PT, R18, UR4, PT ;  /* 0x0000000412007c0c */ /* 0x000fda000bfc6270 */
[----:B----4-:R-:W-:Y:S02]  /*90b00*/  @!P6 IMAD.MOV.U32 R10, RZ, RZ, R21 ;  /* 0x000000ffff0ae224 */ /* 0x010fe400078e0015 */
[----:B---3--:R-:W-:-:S05]  /*90b10*/  @!P6 IMAD.MOV.U32 R11, RZ, RZ, R22 ;  /* 0x000000ffff0be224 */ /* 0x008fca00078e0016 */
[----:B------:R0:W2:Y:S01]  /*90b20*/  @!P6 LDG.E.U8 R12, desc[UR16][R10.64] ;  /* 0x000000100a0ce981 */ /* 0x0000a2000c1e1100 */
[----:B------:R-:W-:-:S04]  /*90b30*/  SHF.R.U32.HI R17, RZ, 0x6, R17 ;  /* 0x00000006ff117819 */ /* 0x000fc80000011611 */
[----:B------:R-:W-:-:S04]  /*90b40*/  SGXT.U32 R17, R17, 0x1 ;  /* 0x000000011111781a */ /* 0x000fc80000000000 */
[----:B------:R-:W-:Y:S01]  /*90b50*/  LOP3.LUT R17, R17, 0xe0, RZ, 0xfc, !PT ;  /* 0x000000e011117812 */ /* 0x000fe200078efcff */
[----:B------:R-:W-:Y:S01]  /*90b60*/  STL [R1+0x28], R24 ;  /* 0x0000281801007387 */ /* 0x000fe20000100800 */
[----:B------:R-:W-:Y:S02]  /*90b70*/  IADD3 R15, P5, PT, R15, UR9, RZ ;  /* 0x000000090f0f7c10 */ /* 0x000fe4000ffbe0ff */
[----:B------:R-:W-:Y:S02]  /*90b80*/  ISETP.GE.AND P3, PT, R17, UR4, PT ;  /* 0x0000000411007c0c */ /* 0x000fe4000bf66270 */
[----:B------:R-:W3:Y:S04]  /*90b90*/  LDL.LU R17, [R1+0x2f0c] ;  /* 0x002f0c0001117983 */ /* 0x000ee80000300800 */
[----:B------:R1:W-:Y:S04]  /*90ba0*/  STL [R1+0x2f10], R14 ;  /* 0x002f100e01007387 */ /* 0x0003e80000100800 */
[----:B------:R-:W4:Y:S04]  /*90bb0*/  LDL R13, [R1+0x2f1c] ;  /* 0x002f1c00010d7983 */ /* 0x000f280000100800 */
[----:B-1----:R-:W3:Y:S04]  /*90bc0*/  LDL R14, [R1+0x2ea8] ;  /* 0x002ea800010e7983 */ /* 0x002ee80000100800 */
[----:B------:R-:W-:Y:S04]  /*90bd0*/  STL [R1+0x2f18], R15 ;  /* 0x002f180f01007387 */ /* 0x000fe80000100800 */
[----:B------:R-:W4:Y:S01]  /*90be0*/  LDL.LU R18, [R1+0x2efc] ;  /* 0x002efc0001127983 */ /* 0x000f220000300800 */
[----:B------:R-:W-:Y:S01]  /*90bf0*/  IADD3.X R16, PT, PT, R16, UR13, RZ, P5, !PT ;  /* 0x0000000d10107c10 */ /* 0x000fe2000affe4ff */
[----:B0-----:R-:W-:-:S04]  /*90c00*/  @!P3 IMAD.MOV.U32 R10, RZ, RZ, R15 ;  /* 0x000000ffff0ab224 */ /* 0x001fc800078e000f */
[----:B------:R-:W-:Y:S01]  /*90c10*/  @!P3 IMAD.MOV.U32 R11, RZ, RZ, R16 ;  /* 0x000000ffff0bb224 */ /* 0x000fe200078e0010 */
[----:B------:R-:W-:Y:S04]  /*90c20*/  STL [R1+0x18], R23 ;  /* 0x0000181701007387 */ /* 0x000fe80000100800 */
[----:B------:R0:W-:Y:S01]  /*90c30*/  STL [R1+0x2f08], R16 ;  /* 0x002f081001007387 */ /* 0x0001e20000100800 */
[----:B------:R-:W1:Y:S03]  /*90c40*/  S2R R19, SR_TID.X ;  /* 0x0000000000137919 */ /* 0x000e660000002100 */
[----:B--2---:R2:W-:Y:S04]  /*90c50*/  STL [R1+0x14], R12 ;  /* 0x0000140c01007387 */ /* 0x0045e80000100800 */
[----:B0-----:R-:W4:Y:S04]  /*90c60*/  LDL R16, [R1+0x2ef4] ;  /* 0x002ef40001107983 */ /* 0x001f280000100800 */
[----:B------:R-:W4:Y:S01]  /*90c70*/  LDL R15, [R1+0x2f04] ;  /* 0x002f0400010f7983 */ /* 0x000f220000100800 */
[----:B-1----:R-:W-:Y:S01]  /*90c80*/  SHF.R.U32.HI R23, RZ, 0x6, R19 ;  /* 0x00000006ff177819 */ /* 0x002fe20000011613 */
[----:B--2---:R-:W0:Y:S03]  /*90c90*/  S2R R12, SR_TID.X ;  /* 0x00000000000c7919 */ /* 0x004e260000002100 */
[----:B------:R-:W-:-:S02]  /*90ca0*/  SGXT.U32 R23, R23, 0x1 ;  /* 0x000000011717781a */ /* 0x000fc40000000000 */
[----:B------:R-:W-:Y:S02]  /*90cb0*/  SHF.R.U32.HI R19, RZ, 0x6, R19 ;  /* 0x00000006ff137819 */ /* 0x000fe40000011613 */
[----:B------:R-:W-:Y:S02]  /*90cc0*/  LOP3.LUT R23, R23, 0xe2, RZ, 0xfc, !PT ;  /* 0x000000e217177812 */ /* 0x000fe400078efcff */
[----:B------:R-:W-:Y:S02]  /*90cd0*/  SGXT.U32 R19, R19, 0x1 ;  /* 0x000000011313781a */ /* 0x000fe40000000000 */
[----:B------:R-:W-:Y:S02]  /*90ce0*/  ISETP.GE.AND P5, PT, R23, UR4, PT ;  /* 0x0000000417007c0c */ /* 0x000fe4000bfa6270 */
[----:B------:R-:W-:Y:S02]  /*90cf0*/  LOP3.LUT R19, R19, 0xe4, RZ, 0xfc, !PT ;  /* 0x000000e413137812 */ /* 0x000fe400078efcff */
[----:B------:R-:W-:-:S02]  /*90d00*/  PRMT R20, RZ, 0x7610, R20 ;  /* 0x00007610ff147816 */ /* 0x000fc40000000014 */
[----:B------:R-:W-:-:S04]  /*90d10*/  ISETP.GE.AND P4, PT, R19, UR4, PT ;  /* 0x0000000413007c0c */ /* 0x000fc8000bf86270 */
[----:B------:R1:W2:Y:S01]  /*90d20*/  @!P3 LDG.E.U8 R20, desc[UR16][R10.64] ;  /* 0x000000100a14b981 */ /* 0x0002a2000c1e1100 */
[----:B---3--:R-:W-:Y:S02]  /*90d30*/  IADD3 R17, P3, PT, R17, UR9, RZ ;  /* 0x0000000911117c10 */ /* 0x008fe4000ff7e0ff */
[----:B------:R-:W-:Y:S02]  /*90d40*/  PRMT R4, RZ, 0x7610, R4 ;  /* 0x00007610ff047816 */ /* 0x000fe40000000004 */
[----:B----4-:R-:W-:Y:S01]  /*90d50*/  IADD3.X R18, PT, PT, R18, UR13, RZ, P3, !PT ;  /* 0x0000000d12127c10 */ /* 0x010fe20009ffe4ff */
[----:B-1----:R-:W-:Y:S02]  /*90d60*/  @!P5 IMAD.MOV.U32 R10, RZ, RZ, R13 ;  /* 0x000000ffff0ad224 */ /* 0x002fe400078e000d */
[----:B------:R-:W-:Y:S01]  /*90d70*/  @!P5 IMAD.MOV.U32 R11, RZ, RZ, R14 ;  /* 0x000000ffff0bd224 */ /* 0x000fe200078e000e */
[----:B------:R-:W-:-:S04]  /*90d80*/  PRMT R5, RZ, 0x7610, R5 ;  /* 0x00007610ff057816 */ /* 0x000fc80000000005 */
[----:B------:R1:W3:Y:S01]  /*90d90*/  @!P5 LDG.E.U8 R4, desc[UR16][R10.64] ;  /* 0x000000100a04d981 */ /* 0x0002e2000c1e1100 */
[----:B0-----:R-:W-:-:S03]  /*90da0*/  SHF.R.U32.HI R19, RZ, 0x6, R12 ;  /* 0x00000006ff137819 */ /* 0x001fc6000001160c */
[----:B------:R-:W4:Y:S01]  /*90db0*/  LDL.LU R12, [R1+0x2f00] ;  /* 0x002f0000010c7983 */ /* 0x000f220000300800 */
[----:B-1----:R-:W-:Y:S02]  /*90dc0*/  @!P4 IMAD.MOV.U32 R10, RZ, RZ, R17 ;  /* 0x000000ffff0ac224 */ /* 0x002fe400078e0011 */
[----:B------:R-:W-:Y:S01]  /*90dd0*/  @!P4 IMAD.MOV.U32 R11, RZ, RZ, R18 ;  /* 0x000000ffff0bc224 */ /* 0x000fe200078e0012 */
[----:B------:R-:W-:-:S04]  /*90de0*/  SGXT.U32 R19, R19, 0x1 ;  /* 0x000000011313781a */ /* 0x000fc80000000000 */
[----:B------:R0:W2:Y:S01]  /*90df0*/  @!P4 LDG.E.U8 R5, desc[UR16][R10.64] ;  /* 0x000000100a05c981 */ /* 0x0000a2000c1e1100 */
[----:B------:R-:W-:-:S04]  /*90e00*/  LOP3.LUT R19, R19, 0xe6, RZ, 0xfc, !PT ;  /* 0x000000e613137812 */ /* 0x000fc800078efcff */
[----:B------:R-:W-:Y:S01]  /*90e10*/  ISETP.GE.AND P6, PT, R19, UR4, PT ;  /* 0x0000000413007c0c */ /* 0x000fe2000bfc6270 */
[----:B------:R-:W-:Y:S01]  /*90e20*/  STL [R1+0x2f0c], R17 ;  /* 0x002f0c1101007387 */ /* 0x000fe20000100800 */
[----:B------:R-:W-:-:S03]  /*90e30*/  PRMT R8, RZ, 0x7610, R8 ;  /* 0x00007610ff087816 */ /* 0x000fc60000000008 */
[----:B------:R-:W4:Y:S08]  /*90e40*/  LDL.LU R13, [R1+0x2ee0] ;  /* 0x002ee000010d7983 */ /* 0x000f300000300800 */
[----:B0-----:R-:W-:Y:S02]  /*90e50*/  @!P6 IMAD.MOV.U32 R11, RZ, RZ, R16 ;  /* 0x000000ffff0be224 */ /* 0x001fe400078e0010 */
[----:B------:R-:W-:-:S05]  /*90e60*/  @!P6 IMAD.MOV.U32 R10, RZ, RZ, R15 ;  /* 0x000000ffff0ae224 */ /* 0x000fca00078e000f */
[----:B------:R-:W4:Y:S01]  /*90e70*/  @!P6 LDG.E.U8 R8, desc[UR16][R10.64] ;  /* 0x000000100a08e981 */ /* 0x000f22000c1e1100 */
[----:B------:R-:W0:Y:S01]  /*90e80*/  S2R R19, SR_TID.X ;  /* 0x0000000000137919 */ /* 0x000e220000002100 */
[----:B------:R-:W1:Y:S02]  /*90e90*/  S2R R15, SR_TID.X ;  /* 0x00000000000f7919 */ /* 0x000e640000002100 */
[----:B------:R0:W-:Y:S04]  /*90ea0*/  STL [R1+0x2efc], R18 ;  /* 0x002efc1201007387 */ /* 0x0001e80000100800 */
[----:B------:R-:W4:Y:S04]  /*90eb0*/  LDL.LU R14, [R1+0x2ee8] ;  /* 0x002ee800010e7983 */ /* 0x000f280000300800 */
[----:B---3--:R-:W-:Y:S04]  /*90ec0*/  STL [R1+0x4020], R4 ;  /* 0x0040200401007387 */ /* 0x008fe80000100800 */
[----:B0-----:R-:W3:Y:S04]  /*90ed0*/  LDL R18, [R1+0x2ef8] ;  /* 0x002ef80001127983 */ /* 0x001ee80000100800 */
[----:B--2---:R-:W-:Y:S04]  /*90ee0*/  STL [R1+0x4010], R5 ;  /* 0x0040100501007387 */ /* 0x004fe80000100800 */
[----:B------:R0:W-:Y:S04]  /*90ef0*/  STL [R1+0x10], R20 ;  /* 0x0000101401007387 */ /* 0x0001e80000100800 */
[----:B0-----:R-:W2:Y:S01]  /*90f00*/  LDL R20, [R1+0x2ee4] ;  /* 0x002ee40001147983 */ /* 0x001ea20000100800 */
[----:B------:R-:W-:-:S02]  /*90f10*/  SHF.R.U32.HI R19, RZ, 0x6, R19 ;  /* 0x00000006ff137819 */ /* 0x000fc40000011613 */
[----:B-1----:R-:W-:Y:S01]  /*90f20*/  SHF.R.U32.HI R17, RZ, 0x6, R15 ;  /* 0x00000006ff117819 */ /* 0x002fe2000001160f */
[----:B------:R-:W2:Y:S01]  /*90f30*/  LDL.LU R16, [R1+0x2ed4] ;  /* 0x002ed40001107983 */ /* 0x000ea20000300800 */
[----:B------:R-:W-:Y:S02]  /*90f40*/  SGXT.U32 R19, R19, 0x1 ;  /* 0x000000011313781a */ /* 0x000fe40000000000 */
[----:B----4-:R-:W-:Y:S02]  /*90f50*/  IADD3 R12, P4, PT, R12, UR9, RZ ;  /* 0x000000090c0c7c10 */ /* 0x010fe4000ff9e0ff */
[----:B------:R-:W-:Y:S02]  /*90f60*/  SGXT.U32 R17, R17, 0x1 ;  /* 0x000000011111781a */ /* 0x000fe40000000000 */
[----:B------:R-:W-:Y:S02]  /*90f70*/  LOP3.LUT R19, R19, 0xe8, RZ, 0xfc, !PT ;  /* 0x000000e813137812 */ /* 0x000fe400078efcff */
[----:B------:R-:W-:-:S02]  /*90f80*/  LOP3.LUT R17, R17, 0xea, RZ, 0xfc, !PT ;  /* 0x000000ea11117812 */ /* 0x000fc400078efcff */
[----:B------:R-:W-:Y:S01]  /*90f90*/  IADD3.X R13, PT, PT, R13, UR13, RZ, P4, !PT ;  /* 0x0000000d0d0d7c10 */ /* 0x000fe2000a7fe4ff */
[----:B------:R0:W-:Y:S01]  /*90fa0*/  STL [R1+0x2f00], R12 ;  /* 0x002f000c01007387 */ /* 0x0001e20000100800 */
[----:B------:R-:W-:Y:S02]  /*90fb0*/  ISETP.GE.AND P3, PT, R19, UR4, PT ;  /* 0x0000000413007c0c */ /* 0x000fe4000bf66270 */
[----:B------:R-:W-:Y:S01]  /*90fc0*/  ISETP.GE.AND P6, PT, R17, UR4, PT ;  /* 0x0000000411007c0c */ /* 0x000fe2000bfc6270 */
[----:B------:R-:W-:Y:S04]  /*90fd0*/  STL [R1+0x3fbc], R8 ;  /* 0x003fbc0801007387 */ /* 0x000fe80000100800 */
[----:B------:R1:W-:Y:S04]  /*90fe0*/  STL [R1+0x2ee0], R13 ;  /* 0x002ee00d01007387 */ /* 0x0003e80000100800 */
[----:B------:R-:W4:Y:S04]  /*90ff0*/  LDL R19, [R1+0x2eec] ;  /* 0x002eec0001137983 */ /* 0x000f280000100800 */
[----:B------:R-:W4:Y:S01]  /*91000*/  LDL R17, [R1+0x2ef0] ;  /* 0x002ef00001117983 */ /* 0x000f220000100800 */
[----:B------:R-:W-:Y:S01]  /*91010*/  PRMT R3, RZ, 0x7610, R3 ;  /* 0x00007610ff037816 */ /* 0x000fe20000000003 */
[----:B------:R-:W-:-:S02]  /*91020*/  @!P3 IMAD.MOV.U32 R10, RZ, RZ, R12 ;  /* 0x000000ffff0ab224 */ /* 0x000fc400078e000c */
[----:B------:R-:W-:Y:S01]  /*91030*/  @!P3 IMAD.MOV.U32 R11, RZ, RZ, R13 ;  /* 0x000000ffff0bb224 */ /* 0x000fe200078e000d */
[----:B0-----:R-:W0:Y:S04]  /*91040*/  S2R R12, SR_TID.X ;  /* 0x00000000000c7919 */ /* 0x001e280000002100 */
[----:B------:R3:W4:Y:S01]  /*91050*/  @!P3 LDG.E.U8 R3, desc[UR16][R10.64] ;  /* 0x000000100a03b981 */ /* 0x000722000c1e1100 */
[----:B------:R-:W-:Y:S02]  /*91060*/  SHF.R.U32.HI R15, RZ, 0x6, R15 ;  /* 0x00000006ff0f7819 */ /* 0x000fe4000001160f */
[----:B------:R-:W-:Y:S02]  /*91070*/  PRMT R93, RZ, 0x7610, R93 ;  /* 0x00007610ff5d7816 */ /* 0x000fe4000000005d */
[----:B------:R-:W-:-:S04]  /*91080*/  SGXT.U32 R15, R15, 0x1 ;  /* 0x000000010f0f781a */ /* 0x000fc80000000000 */
[----:B------:R-:W-:Y:S01]  /*91090*/  LOP3.LUT R15, R15, 0xec, RZ, 0xfc, !PT ;  /* 0x000000ec0f0f7812 */ /* 0x000fe200078efcff */
[----:B---3--:R-:W-:-:S03]  /*910a0*/  @!P6 IMAD.MOV.U32 R10, RZ, RZ, R18 ;  /* 0x000000ffff0ae224 */ /* 0x008fc600078e0012 */
[----:B------:R-:W-:Y:S02]  /*910b0*/  ISETP.GE.AND P4, PT, R15, UR4, PT ;  /* 0x000000040f007c0c */ /* 0x000fe4000bf86270 */
[----:B------:R-:W-:Y:S02]  /*910c0*/  IADD3 R14, P5, PT, R14, UR9, RZ ;  /* 0x000000090e0e7c10 */ /* 0x000fe4000ffbe0ff */
[----:B0-----:R-:W-:-:S05]  /*910d0*/  SHF.R.U32.HI R21, RZ, 0x6, R12 ;  /* 0x00000006ff157819 */ /* 0x001fca000001160c */
[----:B------:R-:W-:Y:S02]  /*910e0*/  VIADD R21, R21, 0xee ;  /* 0x000000ee15157836 */ /* 0x000fe40000000000 */
[----:B--2---:R-:W-:-:S05]  /*910f0*/  @!P6 IMAD.MOV.U32 R11, RZ, RZ, R20 ;  /* 0x000000ffff0be224 */ /* 0x004fca00078e0014 */
[----:B------:R0:W2:Y:S01]  /*91100*/  @!P6 LDG.E.U8 R93, desc[UR16][R10.64] ;  /* 0x000000100a5de981 */ /* 0x0000a2000c1e1100 */
[----:B------:R-:W-:Y:S02]  /*91110*/  IADD3.X R16, PT, PT, R16, UR13, RZ, P5, !PT ;  /* 0x0000000d10107c10 */ /* 0x000fe4000affe4ff */
[----:B------:R-:W-:Y:S01]  /*91120*/  ISETP.GE.AND P5, PT, R21, UR4, PT ;  /* 0x0000000415007c0c */ /* 0x000fe2000bfa6270 */
[----:B------:R-:W-:Y:S04]  /*91130*/  STL [R1+0x2ee8], R14 ;  /* 0x002ee80e01007387 */ /* 0x000fe80000100800 */
[----:B------:R-:W3:Y:S04]  /*91140*/  LDL.LU R15, [R1+0x2ec4] ;  /* 0x002ec400010f7983 */ /* 0x000ee80000300800 */
[----:B-1----:R-:W3:Y:S01]  /*91150*/  LDL.LU R13, [R1+0x2ed8] ;  /* 0x002ed800010d7983 */ /* 0x002ee20000300800 */
[----:B------:R-:W-:Y:S01]  /*91160*/  PRMT R92, RZ, 0x7610, R92 ;  /* 0x00007610ff5c7816 */ /* 0x000fe2000000005c */
[----:B0-----:R-:W-:-:S02]  /*91170*/  @!P4 IMAD.MOV.U32 R10, RZ, RZ, R14 ;  /* 0x000000ffff0ac224 */ /* 0x001fc400078e000e */
[----:B------:R-:W-:Y:S01]  /*91180*/  @!P4 IMAD.MOV.U32 R11, RZ, RZ, R16 ;  /* 0x000000ffff0bc224 */ /* 0x000fe200078e0010 */
[----:B------:R-:W-:-:S04]  /*91190*/  PRMT R91, RZ, 0x7610, R91 ;  /* 0x00007610ff5b7816 */ /* 0x000fc8000000005b */
[----:B------:R4:W3:Y:S01]  /*911a0*/  @!P4 LDG.E.U8 R92, desc[UR16][R10.64] ;  /* 0x000000100a5cc981 */ /* 0x0008e2000c1e1100 */
[----:B------:R-:W-:-:S04]  /*911b0*/  SHF.R.U32.HI R12, RZ, 0x6, R12 ;  /* 0x00000006ff0c7819 */ /* 0x000fc8000001160c */
[----:B------:R-:W-:Y:S01]  /*911c0*/  SGXT.U32 R12, R12, 0x1 ;  /* 0x000000010c0c781a */ /* 0x000fe20000000000 */
[----:B----4-:R-:W-:Y:S02]  /*911d0*/  @!P5 IMAD.MOV.U32 R11, RZ, RZ, R19 ;  /* 0x000000ffff0bd224 */ /* 0x010fe400078e0013 */
[----:B------:R-:W-:-:S05]  /*911e0*/  @!P5 IMAD.MOV.U32 R10, RZ, RZ, R17 ;  /* 0x000000ffff0ad224 */ /* 0x000fca00078e0011 */
[----:B------:R0:W4:Y:S01]  /*911f0*/  @!P5 LDG.E.U8 R91, desc[UR16][R10.64] ;  /* 0x000000100a5bd981 */ /* 0x000122000c1e1100 */
[----:B------:R-:W-:-:S04]  /*91200*/  LOP3.LUT R12, R12, 0xf0, RZ, 0xfc, !PT ;  /* 0x000000f00c0c7812 */ /* 0x000fc800078efcff */
[----:B------:R-:W-:Y:S02]  /*91210*/  ISETP.GE.AND P3, PT, R12, UR4, PT ;  /* 0x000000040c007c0c */ /* 0x000fe4000bf66270 */
[----:B------:R-:W1:Y:S01]  /*91220*/  S2R R12, SR_TID.X ;  /* 0x00000000000c7919 */ /* 0x000e620000002100 */
[----:B------:R-:W-:Y:S04]  /*91230*/  STL [R1+0x4024], R3 ;  /* 0x0040240301007387 */ /* 0x000fe80000100800 */
[----:B------:R1:W-:Y:S02]  /*91240*/  STL [R1+0x2ed4], R16 ;  /* 0x002ed41001007387 */ /* 0x0003e40000100800 */
[----:B-1----:R-:W-:-:S04]  /*91250*/  SHF.R.U32.HI R16, RZ, 0x6, R12 ;  /* 0x00000006ff107819 */ /* 0x002fc8000001160c */
[----:B------:R-:W-:-:S04]  /*91260*/  SGXT.U32 R16, R16, 0x1 ;  /* 0x000000011010781a */ /* 0x000fc80000000000 */
[----:B------:R-:W-:-:S04]  /*91270*/  LOP3.LUT R16, R16, 0xf2, RZ, 0xfc, !PT ;  /* 0x000000f210107812 */ /* 0x000fc800078efcff */
[----:B------:R-:W-:Y:S02]  /*91280*/  ISETP.GE.AND P6, PT, R16, UR4, PT ;  /* 0x0000000410007c0c */ /* 0x000fe4000bfc6270 */
[----:B------:R-:W1:Y:S01]  /*91290*/  S2R R16, SR_TID.X ;  /* 0x0000000000107919 */ /* 0x000e620000002100 */
[----:B--2---:R-:W-:Y:S04]  /*912a0*/  STL [R1+0x4028], R93 ;  /* 0x0040285d01007387 */ /* 0x004fe80000100800 */
[----:B------:R-:W2:Y:S04]  /*912b0*/  LDL R18, [R1+0x2edc] ;  /* 0x002edc0001127983 */ /* 0x000ea80000100800 */
[----:B------:R-:W2:Y:S01]  /*912c0*/  LDL R20, [R1+0x2ec8] ;  /* 0x002ec80001147983 */ /* 0x000ea20000100800 */
[----:B---3--:R-:W-:-:S03]  /*912d0*/  IADD3 R13, P4, PT, R13, UR9, RZ ;  /* 0x000000090d0d7c10 */ /* 0x008fc6000ff9e0ff */
[----:B------:R-:W3:Y:S04]  /*912e0*/  LDL.LU R14, [R1+0x2ecc] ;  /* 0x002ecc00010e7983 */ /* 0x000ee80000300800 */
[----:B------:R-:W3:Y:S04]  /*912f0*/  LDL.LU R12, [R1+0x2ebc] ;  /* 0x002ebc00010c7983 */ /* 0x000ee80000300800 */
[----:B------:R-:W-:Y:S04]  /*91300*/  STL [R1+0x2ed8], R13 ;  /* 0x002ed80d01007387 */ /* 0x000fe80000100800 */
[----:B------:R-:W3:Y:S01]  /*91310*/  LDL.LU R17, [R1+0x2eac] ;  /* 0x002eac0001117983 */ /* 0x000ee20000300800 */
[----:B-1----:R-:W-:-:S04]  /*91320*/  SHF.R.U32.HI R16, RZ, 0x6, R16 ;  /* 0x00000006ff107819 */ /* 0x002fc80000011610 */
[----:B------:R-:W-:Y:S02]  /*91330*/  SGXT.U32 R16, R16, 0x1 ;  /* 0x000000011010781a */ /* 0x000fe40000000000 */
[----:B------:R-:W-:Y:S02]  /*91340*/  IADD3.X R15, PT, PT, R15, UR13, RZ, P4, !PT ;  /* 0x0000000d0f0f7c10 */ /* 0x000fe4000a7fe4ff */
[----:B------:R-:W-:-:S03]  /*91350*/  LOP3.LUT R16, R16, 0xf4, RZ, 0xfc, !PT ;  /* 0x000000f410107812 */ /* 0x000fc600078efcff */
[----:B------:R1:W-:Y:S01]  /*91360*/  STL [R1+0x2ec4], R15 ;  /* 0x002ec40f01007387 */ /* 0x0003e20000100800 */
[----:B------:R-:W-:Y:S01]  /*91370*/  ISETP.GE.AND P4, PT, R16, UR4, PT ;  /* 0x0000000410007c0c */ /* 0x000fe2000bf86270 */
[----:B0-----:R-:W-:Y:S02]  /*91380*/  @!P3 IMAD.MOV.U32 R11, RZ, RZ, R15 ;  /* 0x000000ffff0bb224 */ /* 0x001fe400078e000f */
[----:B----4-:R-:W-:Y:S04]  /*91390*/  STL [R1+0x3fc0], R91 ;  /* 0x003fc05b01007387 */ /* 0x010fe80000100800 */
[----:B------:R-:W4:Y:S04]  /*913a0*/  LDL R16, [R1+0x2eb8] ;  /* 0x002eb80001107983 */ /* 0x000f280000100800 */
[----:B-1----:R-:W4:Y:S01]  /*913b0*/  LDL R15, [R1+0x2ed0] ;  /* 0x002ed000010f7983 */ /* 0x002f220000100800 */
[----:B------:R-:W0:Y:S01]  /*913c0*/  S2R R19, SR_TID.X ;  /* 0x0000000000137919 */ /* 0x000e220000002100 */
[----:B------:R-:W-:Y:S01]  /*913d0*/  PRMT R90, RZ, 0x7610, R90 ;  /* 0x00007610ff5a7816 */ /* 0x000fe2000000005a */
[----:B------:R-:W-:Y:S01]  /*913e0*/  @!P3 IMAD.MOV.U32 R10, RZ, RZ, R13 ;  /* 0x000000ffff0ab224 */ /* 0x000fe200078e000d */
[----:B------:R-:W-:Y:S01]  /*913f0*/  PRMT R89, RZ, 0x7610, R89 ;  /* 0x00007610ff597816 */ /* 0x000fe20000000059 */
[----:B------:R-:W4:Y:S04]  /*91400*/  LDL.LU R13, [R1+0x2eb0] ;  /* 0x002eb000010d7983 */ /* 0x000f280000300800 */
[----:B------:R2:W4:Y:S01]  /*91410*/  @!P3 LDG.E.U8 R90, desc[UR16][R10.64] ;  /* 0x000000100a5ab981 */ /* 0x000522000c1e1100 */
[----:B------:R-:W-:-:S02]  /*91420*/  PRMT R88, RZ, 0x7610, R88 ;  /* 0x00007610ff587816 */ /* 0x000fc40000000058 */
[----:B------:R-:W-:Y:S01]  /*91430*/  PRMT R87, RZ, 0x7610, R87 ;  /* 0x00007610ff577816 */ /* 0x000fe20000000057 */
[----:B--2---:R-:W-:Y:S01]  /*91440*/  @!P6 IMAD.MOV.U32 R10, RZ, RZ, R18 ;  /* 0x000000ffff0ae224 */ /* 0x004fe200078e0012 */
[--C-:B0-----:R-:W-:Y:S02]  /*91450*/  SHF.R.U32.HI R18, RZ, 0x6, R19.reuse ;  /* 0x00000006ff127819 */ /* 0x101fe40000011613 */
[----:B------:R-:W-:-:S04]  /*91460*/  SHF.R.U32.HI R19, RZ, 0x6, R19 ;  /* 0x00000006ff137819 */ /* 0x000fc80000011613 */
[----:B------:R-:W-:Y:S02]  /*91470*/  SGXT.U32 R19, R19, 0x1 ;  /* 0x000000011313781a */ /* 0x000fe40000000000 */
[----:B---3--:R-:W-:Y:S02]  /*91480*/  IADD3 R14, P5, PT, R14, UR9, RZ ;  /* 0x000000090e0e7c10 */ /* 0x008fe4000ffbe0ff */
[----:B------:R-:W-:Y:S01]  /*91490*/  LOP3.LUT R19, R19, 0xf6, RZ, 0xfc, !PT ;  /* 0x000000f613137812 */ /* 0x000fe200078efcff */
[----:B------:R-:W-:-:S03]  /*914a0*/  @!P6 IMAD.MOV.U32 R11, RZ, RZ, R20 ;  /* 0x000000ffff0be224 */ /* 0x000fc600078e0014 */
[----:B------:R-:W-:Y:S02]  /*914b0*/  ISETP.GE.AND P3, PT, R19, UR4, PT ;  /* 0x0000000413007c0c */ /* 0x000fe4000bf66270 */
[----:B------:R0:W2:Y:S01]  /*914c0*/  @!P6 LDG.E.U8 R89, desc[UR16][R10.64] ;  /* 0x000000100a59e981 */ /* 0x0000a2000c1e1100 */
[----:B------:R-:W-:Y:S01]  /*914d0*/  IADD3.X R17, PT, PT, R17, UR13, RZ, P5, !PT ;  /* 0x0000000d11117c10 */ /* 0x000fe2000affe4ff */
[----:B0-----:R-:W-:-:S04]  /*914e0*/  @!P4 IMAD.MOV.U32 R10, RZ, RZ, R14 ;  /* 0x000000ffff0ac224 */ /* 0x001fc800078e000e */
[----:B------:R-:W-:-:S05]  /*914f0*/  @!P4 IMAD.MOV.U32 R11, RZ, RZ, R17 ;  /* 0x000000ffff0bc224 */ /* 0x000fca00078e0011 */
[----:B------:R4:W3:Y:S02]  /*91500*/  @!P4 LDG.E.U8 R88, desc[UR16][R10.64] ;  /* 0x000000100a58c981 */ /* 0x0008e4000c1e1100 */
[----:B----4-:R-:W-:Y:S02]  /*91510*/  @!P3 IMAD.MOV.U32 R11, RZ, RZ, R16 ;  /* 0x000000ffff0bb224 */ /* 0x010fe400078e0010 */
[----:B------:R-:W-:-:S05]  /*91520*/  @!P3 IMAD.MOV.U32 R10, RZ, RZ, R15 ;  /* 0x000000ffff0ab224 */ /* 0x000fca00078e000f */
[----:B------:R-:W4:Y:S04]  /*91530*/  @!P3 LDG.E.U8 R87, desc[UR16][R10.64] ;  /* 0x000000100a57b981 */ /* 0x000f28000c1e1100 */
[----:B------:R-:W-:Y:S04]  /*91540*/  STL [R1+0x2ecc], R14 ;  /* 0x002ecc0e01007387 */ /* 0x000fe80000100800 */
[----:B------:R0:W-:Y:S01]  /*91550*/  STL [R1+0x2eac], R17 ;  /* 0x002eac1101007387 */ /* 0x0001e20000100800 */
[----:B------:R-:W-:Y:S02]  /*91560*/  SGXT.U32 R18, R18, 0x1 ;  /* 0x000000011212781a */ /* 0x000fe40000000000 */
[----:B------:R-:W-:Y:S01]  /*91570*/  IADD3 R12, P5, PT, R12, UR9, RZ ;  /* 0x000000090c0c7c10 */ /* 0x000fe2000ffbe0ff */
[----:B------:R-:W2:Y:S01]  /*91580*/  LDL R19, [R1+0x2eb4] ;  /* 0x002eb40001137983 */ /* 0x000ea20000100800 */
[----:B0-----:R-:W0:Y:S01]  /*91590*/  S2R R17, SR_TID.X ;  /* 0x0000000000117919 */ /* 0x001e220000002100 */
[----:B------:R-:W-:-:S02]  /*915a0*/  LOP3.LUT R18, R18, 0xf8, RZ, 0xfc, !PT ;  /* 0x000000f812127812 */ /* 0x000fc400078efcff */
[----:B------:R-:W-:Y:S02]  /*915b0*/  IADD3.X R13, PT, PT, R13, UR13, RZ, P5, !PT ;  /* 0x0000000d0d0d7c10 */ /* 0x000fe4000affe4ff */
[----:B------:R-:W-:Y:S02]  /*915c0*/  ISETP.GE.AND P6, PT, R18, UR4, PT ;  /* 0x0000000412007c0c */ /* 0x000fe4000bfc6270 */
[----:B------:R-:W2:Y:S04]  /*915d0*/  LDL R18, [R1+0x2ec0] ;  /* 0x002ec00001127983 */ /* 0x000ea80000100800 */
[----:B------:R-:W-:Y:S04]  /*915e0*/  STL [R1+0x2ebc], R12 ;  /* 0x002ebc0c01007387 */ /* 0x000fe80000100800 */
[----:B------:R-:W2:Y:S04]  /*915f0*/  LDL.LU R14, [R1+0x2da0] ;  /* 0x002da000010e7983 */ /* 0x000ea80000300800 */
[----:B------:R1:W-:Y:S01]  /*91600*/  STL [R1+0x2eb0], R13 ;  /* 0x002eb00d01007387 */ /* 0x0003e20000100800 */
[----:B0-----:R-:W-:-:S04]  /*91610*/  SHF.R.U32.HI R17, RZ, 0x6, R17 ;  /* 0x00000006ff117819 */ /* 0x001fc80000011611 */
[----:B------:R-:W-:-:S04]  /*91620*/  SGXT.U32 R17, R17, 0x1 ;  /* 0x000000011111781a */ /* 0x000fc80000000000 */
[----:B------:R-:W-:-:S04]  /*91630*/  LOP3.LUT R17, R17, 0xfa, RZ, 0xfc, !PT ;  /* 0x000000fa11117812 */ /* 0x000fc800078efcff */
[----:B------:R-:W-:Y:S01]  /*91640*/  ISETP.GE.AND P5, PT, R17, UR4, PT ;  /* 0x0000000411007c0c */ /* 0x000fe2000bfa6270 */
[----:B----4-:R-:W-:Y:S04]  /*91650*/  STL [R1+0x3fc4], R87 ;  /* 0x003fc45701007387 */ /* 0x010fe80000100800 */
[----:B------:R-:W4:Y:S04]  /*91660*/  LDL.LU R15, [R1+0x2d9c] ;  /* 0x002d9c00010f7983 */ /* 0x000f280000300800 */
[----:B------:R-:W3:Y:S04]  /*91670*/  LDL R17, [R1+0x3194] ;  /* 0x0031940001117983 */ /* 0x000ee80000100800 */
[----:B------:R-:W3:Y:S01]  /*91680*/  LDL R16, [R1+0x3198] ;  /* 0x0031980001107983 */ /* 0x000ee20000100800 */
[----:B------:R-:W0:Y:S01]  /*91690*/  S2R R21, SR_TID.X ;  /* 0x0000000000157919 */ /* 0x000e220000002100 */
[----:B------:R-:W-:-:S02]  /*916a0*/  @!P6 IMAD.MOV.U32 R11, RZ, RZ, R13 ;  /* 0x000000ffff0be224 */ /* 0x000fc400078e000d */
[----:B------:R-:W3:Y:S04]  /*916b0*/  LDL R20, [R1+0x2da4] ;  /* 0x002da40001147983 */ /* 0x000ee80000100800 */
[----:B-1----:R-:W3:Y:S01]  /*916c0*/  LDL R13, [R1+0x2da8] ;  /* 0x002da800010d7983 */ /* 0x002ee20000100800 */
[----:B------:R-:W-:Y:S01]  /*916d0*/  @!P6 IMAD.MOV.U32 R10, RZ, RZ, R12 ;  /* 0x000000ffff0ae224 */ /* 0x000fe200078e000c */
[----:B------:R-:W-:-:S06]  /*916e0*/  PRMT R86, RZ, 0x7610, R86 ;  /* 0x00007610ff567816 */ /* 0x000fcc0000000056 */
[----:B------:R1:W3:Y:S01]  /*916f0*/  @!P6 LDG.E.U8 R86, desc[UR16][R10.64] ;  /* 0x000000100a56e981 */ /* 0x0002e2000c1e1100 */
[----:B--2---:R-:W-:Y:S02]  /*91700*/  IADD3 R14, P6, PT, R14, UR9, RZ ;  /* 0x000000090e0e7c10 */ /* 0x004fe4000ffde0ff */
[----:B0-----:R-:W-:-:S04]  /*91710*/  SHF.R.U32.HI R22, RZ, 0x6, R21 ;  /* 0x00000006ff167819 */ /* 0x001fc80000011615 */
[----:B------:R-:W-:Y:S02]  /*91720*/  SGXT.U32 R22, R22, 0x1 ;  /* 0x000000011616781a */ /* 0x000fe40000000000 */
[--C-:B------:R-:W-:Y:S02]  /*91730*/  SHF.R.U32.HI R12, RZ, 0x6, R21.reuse ;  /* 0x00000006ff0c7819 */ /* 0x100fe40000011615 */
[----:B------:R-:W-:Y:S02]  /*91740*/  LOP3.LUT R22, R22, 0xfc, RZ, 0xfc, !PT ;  /* 0x000000fc16167812 */ /* 0x000fe400078efcff */
[----:B------:R-:W-:Y:S02]  /*91750*/  SHF.R.U32.HI R21, RZ, 0x6, R21 ;  /* 0x00000006ff157819 */ /* 0x000fe40000011615 */
[----:B------:R-:W-:-:S03]  /*91760*/  ISETP.GE.AND P3, PT, R22, UR4, PT ;  /* 0x0000000416007c0c */ /* 0x000fc6000bf66270 */
[----:B------:R-:W-:Y:S01]  /*91770*/  VIADD R21, R21, 0xfe ;  /* 0x000000fe15157836 */ /* 0x000fe20000000000 */
[----:B------:R-:W-:Y:S01]  /*91780*/  PRMT R85, RZ, 0x7610, R85 ;  /* 0x00007610ff557816 */ /* 0x000fe20000000055 */
[----:B-1----:R-:W-:Y:S01]  /*91790*/  @!P5 IMAD.MOV.U32 R10, RZ, RZ, R18 ;  /* 0x000000ffff0ad224 */ /* 0x002fe200078e0012 */
[----:B------:R0:W-:Y:S01]  /*917a0*/  STL [R1+0x2da0], R14 ;  /* 0x002da00e01007387 */ /* 0x0001e20000100800 */
[----:B------:R-:W-:Y:S01]  /*917b0*/  @!P5 IMAD.MOV.U32 R11, RZ, RZ, R19 ;  /* 0x000000ffff0bd224 */ /* 0x000fe200078e0013 */
[----:B------:R-:W-:Y:S02]  /*917c0*/  ISETP.GE.AND P4, PT, R21, UR4, PT ;  /* 0x0000000415007c0c */ /* 0x000fe4000bf86270 */
[----:B------:R-:W2:Y:S04]  /*917d0*/  LDL R19, [R1+0x12b8] ;  /* 0x0012b80001137983 */ /* 0x000ea80000100800 */
[----:B------:R-:W2:Y:S01]  /*917e0*/  LDL R18, [R1+0x12bc] ;  /* 0x0012bc0001127983 */ /* 0x000ea20000100800 */
[----:B------:R-:W-:-:S03]  /*917f0*/  PRMT R84, RZ, 0x7610, R84 ;  /* 0x00007610ff547816 */ /* 0x000fc60000000054 */
[----:B------:R1:W2:Y:S02]  /*91800*/  @!P5 LDG.E.U8 R85, desc[UR16][R10.64] ;  /* 0x000000100a55d981 */ /* 0x0002a4000c1e1100 */
[----:B-1----:R-:W-:Y:S01]  /*91810*/  @!P3 IMAD.MOV.U32 R10, RZ, RZ, R14 ;  /* 0x000000ffff0ab224 */ /* 0x002fe200078e000e */
[----:B------:R-:W-:Y:S02]  /*91820*/  PRMT R83, RZ, 0x7610, R83 ;  /* 0x00007610ff537816 */ /* 0x000fe40000000053 */
[----:B----4-:R-:W-:-:S05]  /*91830*/  IADD3.X R15, PT, PT, R15, UR13, RZ, P6, !PT ;  /* 0x0000000d0f0f7c10 */ /* 0x010fca000b7fe4ff */
[----:B------:R1:W-:Y:S01]  /*91840*/  STL [R1+0x2d9c], R15 ;  /* 0x002d9c0f01007387 */ /* 0x0003e20000100800 */
[----:B------:R-:W-:-:S03]  /*91850*/  @!P3 IMAD.MOV.U32 R11, RZ, RZ, R15 ;  /* 0x000000ffff0bb224 */ /* 0x000fc600078e000f */
[----:B0-----:R-:W4:Y:S04]  /*91860*/  LDL R14, [R1+0x123c] ;  /* 0x00123c00010e7983 */ /* 0x001f280000100800 */
[----:B------:R3:W4:Y:S04]  /*91870*/  @!P3 LDG.E.U8 R84, desc[UR16][R10.64] ;  /* 0x000000100a54b981 */ /* 0x000728000c1e1100 */
[----:B-1----:R-:W4:Y:S01]  /*91880*/  LDL R15, [R1+0x1238] ;  /* 0x00123800010f7983 */ /* 0x002f220000100800 */
[----:B---3--:R-:W-:Y:S02]  /*91890*/  @!P4 IMAD.MOV.U32 R10, RZ, RZ, R16 ;  /* 0x000000ffff0ac224 */ /* 0x008fe400078e0010 */
[----:B------:R-:W-:Y:S01]  /*918a0*/  @!P4 IMAD.MOV.U32 R11, RZ, RZ, R17 ;  /* 0x000000ffff0bc224 */ /* 0x000fe200078e0011 */
[----:B------:R-:W3:Y:S04]  /*918b0*/  LDL R16, [R1+0x11bc] ;  /* 0x0011bc0001107983 */ /* 0x000ee80000100800 */
[----:B------:R-:W3:Y:S04]  /*918c0*/  LDL R17, [R1+0x11b8] ;  /* 0x0011b80001117983 */ /* 0x000ee80000100800 */
[----:B------:R0:W3:Y:S01]  /*918d0*/  @!P4 LDG.E.U8 R83, desc[UR16][R10.64] ;  /* 0x000000100a53c981 */ /* 0x0000e2000c1e1100 */
[----:B------:R-:W1:Y:S01]  /*918e0*/  S2R R2, SR_TID.X ;  /* 0x0000000000027919 */ /* 0x000e620000002100 */
[----:B------:R-:W-:-:S04]  /*918f0*/  SGXT.U32 R12, R12, 0x1 ;  /* 0x000000010c0c781a */ /* 0x000fc80000000000 */
[----:B------:R-:W-:Y:S02]  /*91900*/  ISETP.GE.AND P5, PT, R12, UR4, PT ;  /* 0x000000040c007c0c */ /* 0x000fe4000bfa6270 */
[----:B------:R-:W-:-:S11]  /*91910*/  PRMT R93, RZ, 0x7610, R93 ;  /* 0x00007610ff5d7816 */ /* 0x000fd6000000005d */
[----:B0-----:R-:W-:Y:S02]  /*91920*/  @!P5 IMAD.MOV.U32 R10, RZ, RZ, R13 ;  /* 0x000000ffff0ad224 */ /* 0x001fe400078e000d */
[----:B------:R-:W-:-:S05]  /*91930*/  @!P5 IMAD.MOV.U32 R11, RZ, RZ, R20 ;  /* 0x000000ffff0bd224 */ /* 0x000fca00078e0014 */
[----:B------:R2:W3:Y:S01]  /*91940*/  @!P5 LDG.E.U8 R93, desc[UR16][R10.64] ;  /* 0x000000100a5dd981 */ /* 0x0004e2000c1e1100 */
[----:B-1----:R-:W-:-:S04]  /*91950*/  LOP3.LUT R2, R2, 0x7f, RZ, 0xc0, !PT ;  /* 0x0000007f02027812 */ /* 0x002fc800078ec0ff */
[C---:B------:R-:W-:Y:S02]  /*91960*/  ISETP.GE.AND P6, PT, R2.reuse, UR4, PT ;  /* 0x0000000402007c0c */ /* 0x040fe4000bfc6270 */
[C---:B------:R-:W-:Y:S02]  /*91970*/  ISETP.GE.AND P3, PT, R2.reuse, UR4, PT ;  /* 0x0000000402007c0c */ /* 0x040fe4000bf66270 */
[----:B------:R-:W-:Y:S02]  /*91980*/  ISETP.GE.AND P5, PT, R2, UR4, PT ;  /* 0x0000000402007c0c */ /* 0x000fe4000bfa6270 */
[----:B------:R-:W-:Y:S02]  /*91990*/  PRMT R67, RZ, 0x7610, R67 ;  /* 0x00007610ff437816 */ /* 0x000fe40000000043 */
[----:B------:R-:W-:-:S05]  /*919a0*/  PRMT R70, RZ, 0x7610, R70 ;  /* 0x00007610ff467816 */ /* 0x000fca0000000046 */
[----:B--2---:R-:W-:Y:S02]  /*919b0*/  @!P6 IMAD.MOV.U32 R10, RZ, RZ, R18 ;  /* 0x000000ffff0ae224 */ /* 0x004fe400078e0012 */
[----:B------:R-:W-:Y:S01]  /*919c0*/  @!P6 IMAD.MOV.U32 R11, RZ, RZ, R19 ;  /* 0x000000ffff0be224 */ /* 0x000fe200078e0013 */
[----:B------:R-:W-:Y:S01]  /*919d0*/  BAR.SYNC.DEFER_BLOCKING 0x0 ;  /* 0x0000000000007b1d */ /* 0x000fe20000010000 */
[----:B------:R-:W-:-:S05]  /*919e0*/  PRMT R72, RZ, 0x7610, R72 ;  /* 0x00007610ff487816 */ /* 0x000fca0000000048 */
[----:B------:R4:W2:Y:S02]  /*919f0*/  @!P6 LDG.E.U8 R67, desc[UR16][R10.64] ;  /* 0x000000100a43e981 */ /* 0x0008a4000c1e1100 */
[----:B----4-:R-:W-:Y:S02]  /*91a00*/  @!P3 IMAD.MOV.U32 R10, RZ, RZ, R14 ;  /* 0x000000ffff0ab224 */ /* 0x010fe400078e000e */
[----:B------:R-:W-:-:S05]  /*91a10*/  @!P3 IMAD.MOV.U32 R11, RZ, RZ, R15 ;  /* 0x000000ffff0bb224 */ /* 0x000fca00078e000f */
[----:B------:R3:W4:Y:S02]  /*91a20*/  @!P3 LDG.E.U8 R70, desc[UR16][R10.64] ;  /* 0x000000100a46b981 */ /* 0x000724000c1e1100 */
[----:B---3--:R-:W-:Y:S02]  /*91a30*/  @!P5 IMAD.MOV.U32 R10, RZ, RZ, R16 ;  /* 0x000000ffff0ad224 */ /* 0x008fe400078e0010 */
[----:B------:R-:W-:-:S05]  /*91a40*/  @!P5 IMAD.MOV.U32 R11, RZ, RZ, R17 ;  /* 0x000000ffff0bd224 */ /* 0x000fca00078e0011 */
[----:B------:R-:W3:Y:S04]  /*91a50*/  @!P5 LDG.E.U8 R72, desc[UR16][R10.64] ;  /* 0x000000100a48d981 */ /* 0x000ee8000c1e1100 */
[----:B------:R-:W-:Y:S04]  /*91a60*/  STL [R1+0x3fc8], R83 ;  /* 0x003fc85301007387 */ /* 0x000fe80000100800 */
[----:B------:R-:W3:Y:S04]  /*91a70*/  LDL R13, [R1+0x1138] ;  /* 0x00113800010d7983 */ /* 0x000ee80000100800 */
[----:B------:R-:W3:Y:S04]  /*91a80*/  LDL R12, [R1+0x113c] ;  /* 0x00113c00010c7983 */ /* 0x000ee80000100800 */
[----:B------:R-:W3:Y:S04]  /*91a90*/  LDL R21, [R1+0x10b8] ;  /* 0x0010b80001157983 */ /* 0x000ee80000100800 */
[----:B------:R-:W3:Y:S01]  /*91aa0*/  LDL R20, [R1+0x10bc] ;  /* 0x0010bc0001147983 */ /* 0x000ee20000100800 */
[----:B------:R-:W-:-:S02]  /*91ab0*/  ISETP.GE.AND P4, PT, R2, UR4, PT ;  /* 0x0000000402007c0c */ /* 0x000fc4000bf86270 */
[----:B------:R-:W-:Y:S02]  /*91ac0*/  ISETP.GE.AND P6, PT, R2, UR4, PT ;  /* 0x0000000402007c0c */ /* 0x000fe4000bfc6270 */
[----:B------:R-:W-:Y:S02]  /*91ad0*/  PRMT R74, RZ, 0x7610, R74 ;  /* 0x00007610ff4a7816 */ /* 0x000fe4000000004a */
[----:B------:R-:W-:Y:S01]  /*91ae0*/  PRMT R76, RZ, 0x7610, R76 ;  /* 0x00007610ff4c7816 */ /* 0x000fe2000000004c */
[----:B--2---:R-:W-:Y:S04]  /*91af0*/  STL [R1+0x3fcc], R67 ;  /* 0x003fcc4301007387 */ /* 0x004fe80000100800 */
[----:B------:R-:W2:Y:S04]  /*91b00*/  LDL R15, [R1+0x1038] ;  /* 0x00103800010f7983 */ /* 0x000ea80000100800 */
[----:B------:R-:W2:Y:S04]  /*91b10*/  LDL R14, [R1+0x103c] ;  /* 0x00103c00010e7983 */ /* 0x000ea80000100800 */
[----:B------:R-:W2:Y:S04]  /*91b20*/  LDL.LU R18, [R1+0xfbc] ;  /* 0x000fbc0001127983 */ /* 0x000ea80000300800 */
[----:B----4-:R-:W-:Y:S04]  /*91b30*/  STL [R1+0x3fd0], R70 ;  /* 0x003fd04601007387 */ /* 0x010fe80000100800 */
[----:B------:R-:W4:Y:S04]  /*91b40*/  LDL.LU R19, [R1+0xfb8] ;  /* 0x000fb80001137983 */ /* 0x000f280000300800 */
[----:B---3--:R-:W-:Y:S04]  /*91b50*/  STL [R1+0x3fd4], R72 ;  /* 0x003fd44801007387 */ /* 0x008fe80000100800 */
[----:B------:R-:W3:Y:S04]  /*91b60*/  LDL.LU R17, [R1+0xf38] ;  /* 0x000f380001117983 */ /* 0x000ee80000300800 */
[----:B------:R-:W3:Y:S01]  /*91b70*/  LDL.LU R16, [R1+0xf3c] ;  /* 0x000f3c0001107983 */ /* 0x000ee20000300800 */
[----:B------:R-:W-:-:S02]  /*91b80*/  @!P4 IMAD.MOV.U32 R11, RZ, RZ, R13 ;  /* 0x000000ffff0bc224 */ /* 0x000fc400078e000d */
[----:B------:R-:W-:Y:S01]  /*91b90*/  @!P4 IMAD.MOV.U32 R10, RZ, RZ, R12 ;  /* 0x000000ffff0ac224 */ /* 0x000fe200078e000c */
[C---:B------:R-:W-:Y:S01]  /*91ba0*/  ISETP.GE.AND P3, PT, R2.reuse, UR4, PT ;  /* 0x0000000402007c0c */ /* 0x040fe2000bf66270 */
[----:B------:R-:W3:Y:S04]  /*91bb0*/  LDL R13, [R1+0x1338] ;  /* 0x00133800010d7983 */ /* 0x000ee80000100800 */
[----:B------:R0:W3:Y:S01]  /*91bc0*/  @!P4 LDG.E.U8 R74, desc[UR16][R10.64] ;  /* 0x000000100a4ac981 */ /* 0x0000e2000c1e1100 */
[----:B------:R-:W-:Y:S02]  /*91bd0*/  ISETP.GE.AND P5, PT, R2, UR4, PT ;  /* 0x0000000402007c0c */ /* 0x000fe4000bfa6270 */
[----:B------:R-:W-:Y:S01]  /*91be0*/  PRMT R78, RZ, 0x7610, R78 ;  /* 0x00007610ff4e7816 */ /* 0x000fe2000000004e */
[----:B------:R-:W3:Y:S01]  /*91bf0*/  LDL R12, [R1+0x133c] ;  /* 0x00133c00010c7983 */ /* 0x000ee20000100800 */
[----:B0-----:R-:W-:-:S02]  /*91c00*/  @!P6 IMAD.MOV.U32 R10, RZ, RZ, R20 ;  /* 0x000000ffff0ae224 */ /* 0x001fc400078e0014 */
[----:B------:R-:W-:-:S05]  /*91c10*/  @!P6 IMAD.MOV.U32 R11, RZ, RZ, R21 ;  /* 0x000000ffff0be224 */ /* 0x000fca00078e0015 */
[----:B------:R2:W3:Y:S01]  /*91c20*/  @!P6 LDG.E.U8 R76, desc[UR16][R10.64] ;  /* 0x000000100a4ce981 */ /* 0x0004e2000c1e1100 */
[----:B------:R-:W-:Y:S02]  /*91c30*/  PRMT R80, RZ, 0x7610, R80 ;  /* 0x00007610ff507816 */ /* 0x000fe40000000050 */
[----:B------:R-:W-:Y:S01]  /*91c40*/  PRMT R82, RZ, 0x7610, R82 ;  /* 0x00007610ff527816 */ /* 0x000fe20000000052 */
[----:B--2---:R-:W-:Y:S01]  /*91c50*/  @!P3 IMAD.MOV.U32 R11, RZ, RZ, R15 ;  /* 0x000000ffff0bb224 */ /* 0x004fe200078e000f */
[----:B------:R-:W-:Y:S01]  /*91c60*/  IADD3 R18, P4, PT, R18, UR11, RZ ;  /* 0x0000000b12127c10 */ /* 0x000fe2000ff9e0ff */
[----:B------:R-:W-:-:S05]  /*91c70*/  @!P3 IMAD.MOV.U32 R10, RZ, RZ, R14 ;  /* 0x000000ffff0ab224 */ /* 0x000fca00078e000e */
[----:B------:R0:W2:Y:S02]  /*91c80*/  @!P3 LDG.E.U8 R78, desc[UR16][R10.64] ;  /* 0x000000100a4eb981 */ /* 0x0000a4000c1e1100 */
[----:B0-----:R-:W-:Y:S01]  /*91c90*/  @!P5 IMAD.MOV.U32 R10, RZ, RZ, R18 ;  /* 0x000000ffff0ad224 */ /* 0x001fe200078e0012 */
[----:B----4-:R-:W-:Y:S02]  /*91ca0*/  IADD3.X R19, PT, PT, R19, UR71, RZ, P4, !PT ;  /* 0x0000004713137c10 */ /* 0x010fe4000a7fe4ff */
[----:B------:R-:W-:-:S03]  /*91cb0*/  ISETP.GE.AND P4, PT, R2, UR4, PT ;  /* 0x0000000402007c0c */ /* 0x000fc6000bf86270 */
[----:B------:R-:W-:-:S05]  /*91cc0*/  @!P5 IMAD.MOV.U32 R11, RZ, RZ, R19 ;  /* 0x000000ffff0bd224 */ /* 0x000fca00078e0013 */
[----:B------:R0:W4:Y:S01]  /*91cd0*/  @!P5 LDG.E.U8 R80, desc[UR16][R10.64] ;  /* 0x000000100a50d981 */ /* 0x000122000c1e1100 */
[----:B---3--:R-:W-:-:S04]  /*91ce0*/  IADD3 R16, P6, PT, R16, UR11, RZ ;  /* 0x0000000b10107c10 */ /* 0x008fc8000ffde0ff */
[----:B------:R-:W-:Y:S01]  /*91cf0*/  IADD3.X R17, PT, PT, R17, UR71, RZ, P6, !PT ;  /* 0x0000004711117c10 */ /* 0x000fe2000b7fe4ff */
[----:B0-----:R-:W-:-:S04]  /*91d00*/  @!P4 IMAD.MOV.U32 R10, RZ, RZ, R16 ;  /* 0x000000ffff0ac224 */ /* 0x001fc800078e0010 */
[----:B------:R-:W-:-:S05]  /*91d10*/  @!P4 IMAD.MOV.U32 R11, RZ, RZ, R17 ;  /* 0x000000ffff0bc224 */ /* 0x000fca00078e0011 */
[----:B------:R0:W3:Y:S04]  /*91d20*/  @!P4 LDG.E.U8 R82, desc[UR16][R10.64] ;  /* 0x000000100a52c981 */ /* 0x0000e8000c1e1100 */
[----:B------:R-:W-:Y:S04]  /*91d30*/  STL [R1+0x3fd8], R74 ;  /* 0x003fd84a01007387 */ /* 0x000fe80000100800 */
[----:B------:R-:W-:Y:S04]  /*91d40*/  STL [R1+0x3fdc], R76 ;  /* 0x003fdc4c01007387 */ /* 0x000fe80000100800 */
[----:B------:R-:W-:Y:S04]  /*91d50*/  STL [R1+0xfbc], R18 ;  /* 0x000fbc1201007387 */ /* 0x000fe80000100800 */
[----:B------:R-:W3:Y:S04]  /*91d60*/  LDL R15, [R1+0x1738] ;  /* 0x00173800010f7983 */ /* 0x000ee80000100800 */
[----:B------:R1:W-:Y:S04]  /*91d70*/  STL [R1+0xfb8], R19 ;  /* 0x000fb81301007387 */ /* 0x0003e80000100800 */
[----:B------:R-:W3:Y:S01]  /*91d80*/  LDL R14, [R1+0x173c] ;  /* 0x00173c00010e7983 */ /* 0x000ee20000100800 */
[----:B------:R-:W-:-:S02]  /*91d90*/  ISETP.GE.AND P3, PT, R2, UR4, PT ;  /* 0x0000000402007c0c */ /* 0x000fc4000bf66270 */
[----:B------:R-:W-:Y:S02]  /*91da0*/  PRMT R64, RZ, 0x7610, R64 ;  /* 0x00007610ff407816 */ /* 0x000fe40000000040 */
[----:B------:R-:W-:Y:S02]  /*91db0*/  ISETP.GE.AND P6, PT, R2, UR4, PT ;  /* 0x0000000402007c0c */ /* 0x000fe4000bfc6270 */
[----:B0-----:R-:W-:-:S07]  /*91dc0*/  PRMT R11, RZ, 0x7610, R11 ;  /* 0x00007610ff0b7816 */ /* 0x001fce000000000b */
[----:B------:R0:W3:Y:S04]  /*91dd0*/  @!P3 LDG.E.U8 R64, desc[UR16][R12.64] ;  /* 0x000000100c40b981 */ /* 0x0000e8000c1e1100 */
[----:B--2---:R-:W-:Y:S04]  /*91de0*/  STL [R1+0x3fe0], R78 ;  /* 0x003fe04e01007387 */ /* 0x004fe80000100800 */
[----:B------:R-:W2:Y:S04]  /*91df0*/  LDL R21, [R1+0x16b8] ;  /* 0x0016b80001157983 */ /* 0x000ea80000100800 */
[----:B------:R-:W-:Y:S04]  /*91e00*/  STL [R1+0xf3c], R16 ;  /* 0x000f3c1001007387 */ /* 0x000fe80000100800 */
[----:B------:R-:W2:Y:S04]  /*91e10*/  LDL R20, [R1+0x16bc] ;  /* 0x0016bc0001147983 */ /* 0x000ea80000100800 */
[----:B----4-:R-:W-:Y:S04]  /*91e20*/  STL [R1+0x3fe4], R80 ;  /* 0x003fe45001007387 */ /* 0x010fe80000100800 */
[----:B------:R4:W-:Y:S04]  /*91e30*/  STL [R1+0xf38], R17 ;  /* 0x000f381101007387 */ /* 0x0009e80000100800 */
[----:B---3--:R-:W-:Y:S04]  /*91e40*/  STL [R1+0x3fe8], R82 ;  /* 0x003fe85201007387 */ /* 0x008fe80000100800 */
[----:B-1----:R-:W3:Y:S04]  /*91e50*/  LDL R19, [R1+0x1638] ;  /* 0x0016380001137983 */ /* 0x002ee80000100800 */
[----:B------:R-:W3:Y:S04]  /*91e60*/  LDL R18, [R1+0x163c] ;  /* 0x00163c0001127983 */ /* 0x000ee80000100800 */
[----:B------:R2:W3:Y:S01]  /*91e70*/  @!P6 LDG.E.U8 R11, desc[UR16][R14.64] ;  /* 0x000000100e0be981 */ /* 0x0004e2000c1e1100 */
[----:B------:R-:W-:-:S02]  /*91e80*/  ISETP.GE.AND P5, PT, R2, UR4, PT ;  /* 0x0000000402007c0c */ /* 0x000fc4000bfa6270 */
[----:B------:R-:W-:Y:S02]  /*91e90*/  ISETP.GE.AND P4, PT, R2, UR4, PT ;  /* 0x0000000402007c0c */ /* 0x000fe4000bf86270 */
[----:B0-----:R-:W-:Y:S02]  /*91ea0*/  PRMT R13, RZ, 0x7610, R13 ;  /* 0x00007610ff0d7816 */ /* 0x001fe4000000000d */
[----:B------:R-:W-:Y:S01]  /*91eb0*/  PRMT R12, RZ, 0x7610, R12 ;  /* 0x00007610ff0c7816 */ /* 0x000fe2000000000c */
[----:B------:R-:W-:Y:S04]  /*91ec0*/  STL [R1+0x3fec], R64 ;  /* 0x003fec4001007387 */ /* 0x000fe80000100800 */
[----:B----4-:R-:W4:Y:S04]  /*91ed0*/  LDL R17, [R1+0x15b8] ;  /* 0x0015b80001117983 */ /* 0x010f280000100800 */
[----:B------:R-:W4:Y:S01]  /*91ee0*/  LDL R16, [R1+0x15bc] ;  /* 0x0015bc0001107983 */ /* 0x000f220000100800 */
[----:B--2---:R-:W-:-:S02]  /*91ef0*/  @!P5 IMAD.MOV.U32 R15, RZ, RZ, R21 ;  /* 0x000000ffff0fd224 */ /* 0x004fc400078e0015 */
[----:B------:R-:W-:-:S05]  /*91f00*/  @!P5 IMAD.MOV.U32 R14, RZ, RZ, R20 ;  /* 0x000000ffff0ed224 */ /* 0x000fca00078e0014 */
[----:B------:R3:W2:Y:S02]  /*91f10*/  @!P5 LDG.E.U8 R13, desc[UR16][R14.64] ;  /* 0x000000100e0dd981 */ /* 0x0006a4000c1e1100 */
[----:B---3--:R-:W-:Y:S02]  /*91f20*/  @!P4 IMAD.MOV.U32 R15, RZ, RZ, R19 ;  /* 0x000000ffff0fc224 */ /* 0x008fe400078e0013 */
[----:B------:R-:W-:-:S05]  /*91f30*/  @!P4 IMAD.MOV.U32 R14, RZ, RZ, R18 ;  /* 0x000000ffff0ec224 */ /* 0x000fca00078e0012 */
[----:B------:R4:W3:Y:S04]  /*91f40*/  @!P4 LDG.E.U8 R12, desc[UR16][R14.64] ;  /* 0x000000100e0cc981 */ /* 0x0008e8000c1e1100 */
[----:B------:R-:W-:Y:S04]  /*91f50*/  STL [R1+0x3ff0], R11 ;  /* 0x003ff00b01007387 */ /* 0x000fe80000100800 */
[----:B------:R-:W3:Y:S04]  /*91f60*/  LDL R23, [R1+0x1538] ;  /* 0x0015380001177983 */ /* 0x000ee80000100800 */
[----:B------:R-:W3:Y:S01]  /*91f70*/  LDL R22, [R1+0x153c] ;  /* 0x00153c0001167983 */ /* 0x000ee20000100800 */
[----:B------:R-:W-:-:S03]  /*91f80*/  ISETP.GE.AND P3, PT, R2, UR4, PT ;  /* 0x0000000402007c0c */ /* 0x000fc6000bf66270 */
[----:B------:R-:W3:Y:S04]  /*91f90*/  LDL R21, [R1+0x14b8] ;  /* 0x0014b80001157983 */ /* 0x000ee80000100800 */
[----:B------:R-:W3:Y:S01]  /*91fa0*/  LDL R20, [R1+0x14bc] ;  /* 0x0014bc0001147983 */ /* 0x000ee20000100800 */
[----:B------:R-:W-:Y:S02]  /*91fb0*/  ISETP.GE.AND P6, PT, R2, UR4, PT ;  /* 0x0000000402007c0c */ /* 0x000fe4000bfc6270 */
[----:B------:R-:W-:-:S03]  /*91fc0*/  PRMT R10, RZ, 0x7610, R10 ;  /* 0x00007610ff0a7816 */ /* 0x000fc6000000000a */
[----:B----4-:R-:W-:Y:S02]  /*91fd0*/  @!P3 IMAD.MOV.U32 R14, RZ, RZ, R16 ;  /* 0x000000ffff0eb224 */ /* 0x010fe400078e0010 */
[----:B------:R-:W-:Y:S01]  /*91fe0*/  @!P3 IMAD.MOV.U32 R15, RZ, RZ, R17 ;  /* 0x000000ffff0fb224 */ /* 0x000fe200078e0011 */
[----:B------:R-:W-:-:S04]  /*91ff0*/  PRMT R48, RZ, 0x7610, R48 ;  /* 0x00007610ff307816 */ /* 0x000fc80000000030 */
[----:B------:R0:W4:Y:S04]  /*92000*/  @!P3 LDG.E.U8 R10, desc[UR16][R14.64] ;  /* 0x000000100e0ab981 */ /* 0x000128000c1e1100 */
[----:B--2---:R-:W-:Y:S04]  /*92010*/  STL [R1+0x3ff4], R13 ;  /* 0x003ff40d01007387 */ /* 0x004fe80000100800 */
[----:B------:R-:W2:Y:S04]  /*92020*/  LDL R19, [R1+0x1438] ;  /* 0x0014380001137983 */ /* 0x000ea80000100800 */
[----:B------:R-:W2:Y:S04]  /*92030*/  LDL R18, [R1+0x143c] ;  /* 0x00143c0001127983 */ /* 0x000ea80000100800 */
[----:B---3--:R-:W-:Y:S04]  /*92040*/  STL [R1+0x3ff8], R12 ;  /* 0x003ff80c01007387 */ /* 0x008fe80000100800 */
[----:B------:R-:W3:Y:S04]  /*92050*/  LDL R17, [R1+0x13b8] ;  /* 0x0013b80001117983 */ /* 0x000ee80000100800 */
[----:B------:R-:W3:Y:S01]  /*92060*/  LDL R16, [R1+0x13bc] ;  /* 0x0013bc0001107983 */ /* 0x000ee20000100800 */
[----:B0-----:R-:W-:-:S02]  /*92070*/  @!P6 IMAD.MOV.U32 R15, RZ, RZ, R23 ;  /* 0x000000ffff0fe224 */ /* 0x001fc400078e0017 */
[----:B------:R-:W-:-:S05]  /*92080*/  @!P6 IMAD.MOV.U32 R14, RZ, RZ, R22 ;  /* 0x000000ffff0ee224 */ /* 0x000fca00078e0016 */
[----:B------:R0:W3:Y:S01]  /*92090*/  @!P6 LDG.E.U8 R48, desc[UR16][R14.64] ;  /* 0x000000100e30e981 */ /* 0x0000e2000c1e1100 */
[C---:B------:R-:W-:Y:S02]  /*920a0*/  ISETP.GE.AND P5, PT, R2.reuse, UR4, PT ;  /* 0x0000000402007c0c */ /* 0x040fe4000bfa6270 */
[C---:B------:R-:W-:Y:S02]  /*920b0*/  ISETP.GE.AND P4, PT, R2.reuse, UR4, PT ;  /* 0x0000000402007c0c */ /* 0x040fe4000bf86270 */
[----:B------:R-:W-:Y:S02]  /*920c0*/  PRMT R52, RZ, 0x7610, R52 ;  /* 0x00007610ff347816 */ /* 0x000fe40000000034 */
[----:B------:R-:W-:Y:S02]  /*920d0*/  ISETP.GE.AND P3, PT, R2, UR4, PT ;  /* 0x0000000402007c0c */ /* 0x000fe4000bf66270 */
[----:B------:R-:W-:-:S05]  /*920e0*/  PRMT R56, RZ, 0x7610, R56 ;  /* 0x00007610ff387816 */ /* 0x000fca0000000038 */
[----:B0-----:R-:W-:Y:S02]  /*920f0*/  @!P5 IMAD.MOV.U32 R14, RZ, RZ, R20 ;  /* 0x000000ffff0ed224 */ /* 0x001fe400078e0014 */
[----:B------:R-:W-:-:S05]  /*92100*/  @!P5 IMAD.MOV.U32 R15, RZ, RZ, R21 ;  /* 0x000000ffff0fd224 */ /* 0x000fca00078e0015 */
[----:B------:R2:W3:Y:S01]  /*92110*/  @!P5 LDG.E.U8 R52, desc[UR16][R14.64] ;  /* 0x000000100e34d981 */ /* 0x0004e2000c1e1100 */
[----:B------:R-:W-:-:S03]  /*92120*/  PRMT R60, RZ, 0x7610, R60 ;  /* 0x00007610ff3c7816 */ /* 0x000fc6000000003c */
[----:B----4-:R-:W-:Y:S01]  /*92130*/  STL [R1+0x3ffc], R10 ;  /* 0x003ffc0a01007387 */ /* 0x010fe20000100800 */
[----:B--2---:R-:W-:Y:S02]  /*92140*/  @!P4 IMAD.MOV.U32 R15, RZ, RZ, R19 ;  /* 0x000000ffff0fc224 */ /* 0x004fe400078e0013 */
[----:B------:R-:W-:-:S05]  /*92150*/  @!P4 IMAD.MOV.U32 R14, RZ, RZ, R18 ;  /* 0x000000ffff0ec224 */ /* 0x000fca00078e0012 */
[----:B------:R-:W2:Y:S04]  /*92160*/  @!P4 LDG.E.U8 R56, desc[UR16][R14.64] ;  /* 0x000000100e38c981 */ /* 0x000ea8000c1e1100 */
[----:B---3--:R-:W3:Y:S04]  /*92170*/  @!P3 LDG.E.U8 R60, desc[UR16][R16.64] ;  /* 0x00000010103cb981 */ /* 0x008ee8000c1e1100 */
[----:B------:R-:W-:Y:S04]  /*92180*/  STL [R1+0x4000], R48 ;  /* 0x0040003001007387 */ /* 0x000fe80000100800 */
[----:B------:R-:W4:Y:S04]  /*92190*/  LDL R23, [R1+0x17b8] ;  /* 0x0017b80001177983 */ /* 0x000f280000100800 */
[----:B------:R-:W4:Y:S01]  /*921a0*/  LDL R22, [R1+0x17bc] ;  /* 0x0017bc0001167983 */ /* 0x000f220000100800 */
[----:B------:R-:W-:-:S03]  /*921b0*/  ISETP.GE.AND P6, PT, R2, UR4, PT ;  /* 0x0000000402007c0c */ /* 0x000fc6000bfc6270 */
[----:B------:R-:W-:Y:S04]  /*921c0*/  STL [R1+0x4004], R52 ;  /* 0x0040043401007387 */ /* 0x000fe80000100800 */
[----:B------:R-:W4:Y:S04]  /*921d0*/  LDL R19, [R1+0x1c30] ;  /* 0x001c300001137983 */ /* 0x000f280000100800 */
[----:B------:R-:W4:Y:S04]  /*921e0*/  LDL R18, [R1+0x1c34] ;  /* 0x001c340001127983 */ /* 0x000f280000100800 */
[----:B--2---:R-:W-:Y:S04]  /*921f0*/  STL [R1+0x4008], R56 ;  /* 0x0040083801007387 */ /* 0x004fe80000100800 */
[----:B------:R-:W2:Y:S04]  /*92200*/  LDL R27, [R1+0x1bb0] ;  /* 0x001bb000011b7983 */ /* 0x000ea80000100800 */
[----:B------:R-:W2:Y:S04]  /*92210*/  LDL R26, [R1+0x1bb4] ;  /* 0x001bb400011a7983 */ /* 0x000ea80000100800 */
[----:B------:R-:W2:Y:S04]  /*92220*/  LDL R21, [R1+0x1b30] ;  /* 0x001b300001157983 */ /* 0x000ea80000100800 */
[----:B------:R-:W2:Y:S04]  /*92230*/  LDL R20, [R1+0x1b34] ;  /* 0x001b340001147983 */ /* 0x000ea80000100800 */
[----:B---3--:R-:W-:Y:S04]  /*92240*/  STL [R1+0x400c], R60 ;  /* 0x00400c3c01007387 */ /* 0x008fe80000100800 */
[----:B------:R-:W3:Y:S04]  /*92250*/  LDL R25, [R1+0x1ab0] ;  /* 0x001ab00001197983 */ /* 0x000ee80000100800 */
[----:B------:R-:W3:Y:S04]  /*92260*/  LDL R24, [R1+0x1ab4] ;  /* 0x001ab40001187983 */ /* 0x000ee80000100800 */
[----:B------:R-:W3:Y:S04]  /*92270*/  LDL R29, [R1+0x19b0] ;  /* 0x0019b000011d7983 */ /* 0x000ee80000100800 */
[----:B------:R-:W3:Y:S01]  /*92280*/  LDL R28, [R1+0x19b4] ;  /* 0x0019b400011c7983 */ /* 0x000ee20000100800 */
[----:B------:R-:W-:-:S02]  /*92290*/  PRMT R14, RZ, 0x7610, R14 ;  /* 0x00007610ff0e7816 */ /* 0x000fc4000000000e */
[C---:B------:R-:W-:Y:S01]  /*922a0*/  ISETP.GE.AND P5, PT, R2.reuse, UR4, PT ;  /* 0x0000000402007c0c */ /* 0x040fe2000bfa6270 */
[----:B------:R-:W3:Y:S01]  /*922b0*/  LDL R31, [R1+0x18b8] ;  /* 0x0018b800011f7983 */ /* 0x000ee20000100800 */
[C---:B------:R-:W-:Y:S02]  /*922c0*/  ISETP.GE.AND P4, PT, R2.reuse, UR4, PT ;  /* 0x0000000402007c0c */ /* 0x040fe4000bf86270 */
[----:B------:R-:W-:Y:S01]  /*922d0*/  ISETP.GE.AND P3, PT, R2, UR4, PT ;  /* 0x0000000402007c0c */ /* 0x000fe2000bf66270 */
[----:B------:R-:W3:Y:S01]  /*922e0*/  LDL R30, [R1+0x18bc] ;  /* 0x0018bc00011e7983 */ /* 0x000ee20000100800 */
[----:B----4-:R-:W-:-:S03]  /*922f0*/  @!P6 IMAD.MOV.U32 R17, RZ, RZ, R23 ;  /* 0x000000ffff11e224 */ /* 0x010fc600078e0017 */
[----:B------:R-:W4:Y:S01]  /*92300*/  LDL R23, [R1+0x1a30] ;  /* 0x001a300001177983 */ /* 0x000f220000100800 */
[----:B------:R-:W-:-:S03]  /*92310*/  @!P6 IMAD.MOV.U32 R16, RZ, RZ, R22 ;  /* 0x000000ffff10e224 */ /* 0x000fc600078e0016 */
[----:B------:R-:W4:Y:S01]  /*92320*/  LDL R22, [R1+0x1a34] ;  /* 0x001a340001167983 */ /* 0x000f220000100800 */
[----:B------:R-:W-:-:S03]  /*92330*/  PRMT R15, RZ, 0x7610, R15 ;  /* 0x00007610ff0f7816 */ /* 0x000fc6000000000f */
[----:B------:R0:W4:Y:S01]  /*92340*/  @!P6 LDG.E.U8 R14, desc[UR16][R16.64] ;  /* 0x00000010100ee981 */ /* 0x000122000c1e1100 */
[----:B------:R-:W-:-:S03]  /*92350*/  ISETP.GE.AND P6, PT, R2, UR4, PT ;  /* 0x0000000402007c0c */ /* 0x000fc6000bfc6270 */
[----:B------:R-:W4:Y:S04]  /*92360*/  LDL R33, [R1+0x1cb0] ;  /* 0x001cb00001217983 */ /* 0x000f280000100800 */
[----:B------:R-:W4:Y:S01]  /*92370*/  LDL R32, [R1+0x1cb4] ;  /* 0x001cb40001207983 */ /* 0x000f220000100800 */
[----:B0-----:R-:W-:Y:S02]  /*92380*/  PRMT R17, RZ, 0x7610, R17 ;  /* 0x00007610ff117816 */ /* 0x001fe40000000011 */
[----:B------:R-:W-:Y:S01]  /*92390*/  PRMT R16, RZ, 0x7610, R16 ;  /* 0x00007610ff107816 */ /* 0x000fe20000000010 */
[----:B------:R2:W4:Y:S01]  /*923a0*/  @!P5 LDG.E.U8 R15, desc[UR16][R18.64] ;  /* 0x00000010120fd981 */ /* 0x000522000c1e1100 */
[----:B------:R-:W-:Y:S01]  /*923b0*/  ISETP.GE.AND P5, PT, R2, UR4, PT ;  /* 0x0000000402007c0c */ /* 0x000fe2000bfa6270 */
[----:B--2---:R-:W-:-:S02]  /*923c0*/  @!P4 IMAD.MOV.U32 R19, RZ, RZ, R27 ;  /* 0x000000ffff13c224 */ /* 0x004fc400078e001b */
[----:B------:R-:W2:Y:S01]  /*923d0*/  LDL R27, [R1+0x1838] ;  /* 0x00183800011b7983 */ /* 0x000ea20000100800 */
[----:B------:R-:W-:-:S03]  /*923e0*/  @!P4 IMAD.MOV.U32 R18, RZ, RZ, R26 ;  /* 0x000000ffff12c224 */ /* 0x000fc600078e001a */
[----:B------:R-:W2:Y:S04]  /*923f0*/  LDL R26, [R1+0x183c] ;  /* 0x00183c00011a7983 */ /* 0x000ea80000100800 */
[----:B------:R0:W2:Y:S01]  /*92400*/  @!P4 LDG.E.U8 R16, desc[UR16][R18.64] ;  /* 0x000000101210c981 */ /* 0x0000a2000c1e1100 */
[----:B------:R-:W-:-:S03]  /*92410*/  ISETP.GE.AND P4, PT, R2, UR4, PT ;  /* 0x0000000402007c0c */ /* 0x000fc6000bf86270 */
[----:B------:R3:W2:Y:S01]  /*92420*/  @!P3 LDG.E.U8 R17, desc[UR16][R20.64] ;  /* 0x000000101411b981 */ /* 0x0006a2000c1e1100 */
[----:B0-----:R-:W-:Y:S01]  /*92430*/  PRMT R19, RZ, 0x7610, R19 ;  /* 0x00007610ff137816 */ /* 0x001fe20000000013 */
[----:B---3--:R-:W-:Y:S02]  /*92440*/  @!P6 IMAD.MOV.U32 R21, RZ, RZ, R25 ;  /* 0x000000ffff15e224 */ /* 0x008fe400078e0019 */
[----:B------:R-:W3:Y:S01]  /*92450*/  LDL R25, [R1+0x1930] ;  /* 0x0019300001197983 */ /* 0x000ee20000100800 */
[----:B------:R-:W-:-:S03]  /*92460*/  @!P6 IMAD.MOV.U32 R20, RZ, RZ, R24 ;  /* 0x000000ffff14e224 */ /* 0x000fc600078e0018 */
[----:B------:R-:W3:Y:S04]  /*92470*/  LDL R24, [R1+0x1934] ;  /* 0x0019340001187983 */ /* 0x000ee80000100800 */
[----:B----4-:R0:W4:Y:S02]  /*92480*/  @!P5 LDG.E.U8 R19, desc[UR16][R22.64] ;  /* 0x000000101613d981 */ /* 0x010124000c1e1100 */
[----:B0-----:R-:W-:Y:S02]  /*92490*/  @!P4 IMAD.MOV.U32 R22, RZ, RZ, R28 ;  /* 0x000000ffff16c224 */ /* 0x001fe400078e001c */
[----:B------:R-:W-:Y:S01]  /*924a0*/  @!P4 IMAD.MOV.U32 R23, RZ, RZ, R29 ;  /* 0x000000ffff17c224 */ /* 0x000fe200078e001d */
[----:B------:R-:W4:Y:S04]  /*924b0*/  LDL R28, [R1+0x1d44] ;  /* 0x001d4400011c7983 */ /* 0x000f280000100800 */
[----:B------:R-:W4:Y:S01]  /*924c0*/  LDL R29, [R1+0x1d40] ;  /* 0x001d4000011d7983 */ /* 0x000f220000100800 */
[----:B------:R-:W-:-:S02]  /*924d0*/  PRMT R18, RZ, 0x7610, R18 ;  /* 0x00007610ff127816 */ /* 0x000fc40000000012 */
[----:B------:R-:W-:-:S04]  /*924e0*/  ISETP.GE.AND P3, PT, R2, UR4, PT ;  /* 0x0000000402007c0c */ /* 0x000fc8000bf66270 */
[----:B------:R0:W4:Y:S01]  /*924f0*/  @!P6 LDG.E.U8 R18, desc[UR16][R20.64] ;  /* 0x000000101412e981 */ /* 0x000122000c1e1100 */
[----:B------:R-:W-:Y:S02]  /*92500*/  ISETP.GE.AND P6, PT, R2, UR4, PT ;  /* 0x0000000402007c0c */ /* 0x000fe4000bfc6270 */
[----:B0-----:R-:W-:Y:S02]  /*92510*/  PRMT R20, RZ, 0x7610, R20 ;  /* 0x00007610ff147816 */ /* 0x001fe40000000014 */
[----:B------:R-:W-:-:S04]  /*92520*/  PRMT R21, RZ, 0x7610, R21 ;  /* 0x00007610ff157816 */ /* 0x000fc80000000015 */
[----:B------:R0:W4:Y:S02]  /*92530*/  @!P4 LDG.E.U8 R20, desc[UR16][R22.64] ;  /* 0x000000101614c981 */ /* 0x000124000c1e1100 */
[----:B0-----:R-:W-:Y:S02]  /*92540*/  PRMT R22, RZ, 0x7610, R22 ;  /* 0x00007610ff167816 */ /* 0x001fe40000000016 */
[C---:B------:R-:W-:Y:S02]  /*92550*/  ISETP.GE.AND P5, PT, R2.reuse, UR4, PT ;  /* 0x0000000402007c0c */ /* 0x040fe4000bfa6270 */
[----:B------:R-:W-:Y:S02]  /*92560*/  ISETP.GE.AND P4, PT, R2, UR4, PT ;  /* 0x0000000402007c0c */ /* 0x000fe4000bf86270 */
[----:B------:R-:W-:-:S09]  /*92570*/  PRMT R23, RZ, 0x7610, R23 ;  /* 0x00007610ff177816 */ /* 0x000fd20000000017 */
[----:B--2---:R0:W2:Y:S02]  /*92580*/  @!P5 LDG.E.U8 R23, desc[UR16][R26.64] ;  /* 0x000000101a17d981 */ /* 0x0040a4000c1e1100 */
[----:B0-----:R-:W-:Y:S02]  /*92590*/  @!P4 IMAD.MOV.U32 R26, RZ, RZ, R32 ;  /* 0x000000ffff1ac224 */ /* 0x001fe400078e0020 */
[----:B------:R-:W-:Y:S01]  /*925a0*/  @!P4 IMAD.MOV.U32 R27, RZ, RZ, R33 ;  /* 0x000000ffff1bc224 */ /* 0x000fe200078e0021 */
[----:B------:R-:W2:Y:S04]  /*925b0*/  LDL R32, [R1+0x1fc4] ;  /* 0x001fc40001207983 */ /* 0x000ea80000100800 */
[----:B------:R-:W2:Y:S04]  /*925c0*/  LDL R33, [R1+0x1fc0] ;  /* 0x001fc00001217983 */ /* 0x000ea80000100800 */
[----:B---3--:R0:W3:Y:S01]  /*925d0*/  @!P3 LDG.E.U8 R21, desc[UR16][R24.64] ;  /* 0x000000101815b981 */ /* 0x0080e2000c1e1100 */
[----:B------:R-:W-:Y:S01]  /*925e0*/  ISETP.GE.AND P3, PT, R2, UR4, PT ;  /* 0x0000000402007c0c */ /* 0x000fe2000bf66270 */
[----:B0-----:R-:W-:-:S02]  /*925f0*/  @!P6 IMAD.MOV.U32 R24, RZ, RZ, R30 ;  /* 0x000000ffff18e224 */ /* 0x001fc400078e001e */
[----:B------:R-:W-:Y:S01]  /*92600*/  @!P6 IMAD.MOV.U32 R25, RZ, RZ, R31 ;  /* 0x000000ffff19e224 */ /* 0x000fe200078e001f */
[----:B------:R-:W2:Y:S04]  /*92610*/  LDL R30, [R1+0x1ec4] ;  /* 0x001ec400011e7983 */ /* 0x000ea80000100800 */
[----:B------:R0:W2:Y:S04]  /*92620*/  @!P6 LDG.E.U8 R22, desc[UR16][R24.64] ;  /* 0x000000101816e981 */ /* 0x0000a8000c1e1100 */
[----:B------:R-:W2:Y:S01]  /*92630*/  LDL R31, [R1+0x1ec0] ;  /* 0x001ec000011f7983 */ /* 0x000ea20000100800 */
[----:B0-----:R-:W-:-:S06]  /*92640*/  PRMT R25, RZ, 0x7610, R25 ;  /* 0x00007610ff197816 */ /* 0x001fcc0000000019 */
[----:B----4-:R-:W4:Y:S04]  /*92650*/  @!P3 LDG.E.U8 R25, desc[UR16][R28.64] ;  /* 0x000000101c19b981 */ /* 0x010f28000c1e1100 */
[----:B------:R-:W3:Y:S04]  /*92660*/  LDL R28, [R1+0x1de0] ;  /* 0x001de000011c7983 */ /* 0x000ee80000100800 */
[----:B------:R-:W3:Y:S01]  /*92670*/  LDL R29, [R1+0x1de4] ;  /* 0x001de400011d7983 */ /* 0x000ee20000100800 */
[----:B------:R-:W-:Y:S02]  /*92680*/  ISETP.GE.AND P6, PT, R2, UR4, PT ;  /* 0x0000000402007c0c */ /* 0x000fe4000bfc6270 */
[----:B------:R-:W-:-:S02]  /*92690*/  PRMT R24, RZ, 0x7610, R24 ;  /* 0x00007610ff187816 */ /* 0x000fc40000000018 */
[C---:B------:R-:W-:Y:S02]  /*926a0*/  ISETP.GE.AND P5, PT, R2.reuse, UR4, PT ;  /* 0x0000000402007c0c */ /* 0x040fe4000bfa6270 */
[----:B------:R-:W-:Y:S02]  /*926b0*/  ISETP.GE.AND P3, PT, R2, UR4, PT ;  /* 0x0000000402007c0c */ /* 0x000fe4000bf66270 */
[----:B------:R0:W4:Y:S02]  /*926c0*/  @!P4 LDG.E.U8 R24, desc[UR16][R26.64] ;  /* 0x000000101a18c981 */ /* 0x000124000c1e1100 */
[----:B0-----:R-:W-:Y:S02]  /*926d0*/  PRMT R26, RZ, 0x7610, R26 ;  /* 0x00007610ff1a7816 */ /* 0x001fe4000000001a */
[----:B------:R-:W-:-:S06]  /*926e0*/  PRMT R27, RZ, 0x7610, R27 ;  /* 0x00007610ff1b7816 */ /* 0x000fcc000000001b */
[----:B--2---:R-:W2:Y:S04]  /*926f0*/  @!P5 LDG.E.U8 R27, desc[UR16][R30.64] ;  /* 0x000000101e1bd981 */ /* 0x004ea8000c1e1100 */
[----:B------:R-:W2:Y:S04]  /*92700*/  LDL R30, [R1+0x20c0] ;  /* 0x0020c000011e7983 */ /* 0x000ea80000100800 */
[----:B------:R-:W2:Y:S01]  /*92710*/  LDL R31, [R1+0x20c4] ;  /* 0x0020c400011f7983 */ /* 0x000ea20000100800 */
[----:B---3--:R-:W-:-:S04]  /*92720*/  @!P6 LOP3.LUT R29, R29, R28, RZ, 0x3c, !PT ;  /* 0x0000001c1d1de212 */ /* 0x008fc800078e3cff */
[----:B------:R-:W-:-:S04]  /*92730*/  @!P6 LOP3.LUT R28, R29, R28, RZ, 0x3c, !PT ;  /* 0x0000001c1d1ce212 */ /* 0x000fc800078e3cff */
[----:B------:R-:W-:-:S05]  /*92740*/  @!P6 LOP3.LUT R29, R29, R28, RZ, 0x3c, !PT ;  /* 0x0000001c1d1de212 */ /* 0x000fca00078e3cff */
[----:B------:R0:W3:Y:S02]  /*92750*/  @!P6 LDG.E.U8 R26, desc[UR16][R28.64] ;  /* 0x000000101c1ae981 */ /* 0x0000e4000c1e1100 */
[----:B0-----:R-:W-:-:S06]  /*92760*/  PRMT R29, RZ, 0x7610, R29 ;  /* 0x00007610ff1d7816 */ /* 0x001fcc000000001d */
[----:B------:R-:W3:Y:S04]  /*92770*/  @!P3 LDG.E.U8 R29, desc[UR16][R32.64] ;  /* 0x00000010201db981 */ /* 0x000ee8000c1e1100 */
[----:B------:R-:W3:Y:S04]  /*92780*/  LDL R32, [R1+0x21c0] ;  /* 0x0021c00001207983 */ /* 0x000ee80000100800 */
[----:B------:R-:W3:Y:S01]  /*92790*/  LDL R33, [R1+0x21c4] ;  /* 0x0021c40001217983 */ /* 0x000ee20000100800 */
[C---:B------:R-:W-:Y:S02]  /*927a0*/  ISETP.GE.AND P4, PT, R2.reuse, UR4, PT ;  /* 0x0000000402007c0c */ /* 0x040fe4000bf86270 */
[----:B------:R-:W-:-:S02]  /*927b0*/  ISETP.GE.AND P6, PT, R2, UR4, PT ;  /* 0x0000000402007c0c */ /* 0x000fc4000bfc6270 */
[----:B------:R-:W-:-:S09]  /*927c0*/  PRMT R28, RZ, 0x7610, R28 ;  /* 0x00007610ff1c7816 */ /* 0x000fd2000000001c */
[----:B--2---:R-:W-:-:S04]  /*927d0*/  @!P4 LOP3.LUT R31, R31, R30, RZ, 0x3c, !PT ;  /* 0x0000001e1f1fc212 */ /* 0x004fc800078e3cff */
[----:B------:R-:W-:-:S04]  /*927e0*/  @!P4 LOP3.LUT R30, R31, R30, RZ, 0x3c, !PT ;  /* 0x0000001e1f1ec212 */ /* 0x000fc800078e3cff */
[----:B------:R-:W-:-:S05]  /*927f0*/  @!P4 LOP3.LUT R31, R31, R30, RZ, 0x3c, !PT ;  /* 0x0000001e1f1fc212 */ /* 0x000fca00078e3cff */
[----:B------:R0:W2:Y:S02]  /*92800*/  @!P4 LDG.E.U8 R28, desc[UR16][R30.64] ;  /* 0x000000101e1cc981 */ /* 0x0000a4000c1e1100 */
[----:B0-----:R-:W-:Y:S02]  /*92810*/  PRMT R30, RZ, 0x7610, R30 ;  /* 0x00007610ff1e7816 */ /* 0x001fe4000000001e */
[----:B---3--:R-:W-:-:S04]  /*92820*/  @!P6 LOP3.LUT R33, R33, R32, RZ, 0x3c, !PT ;  /* 0x000000202121e212 */ /* 0x008fc800078e3cff */
[----:B------:R-:W-:-:S04]  /*92830*/  @!P6 LOP3.LUT R32, R33, R32, RZ, 0x3c, !PT ;  /* 0x000000202120e212 */ /* 0x000fc800078e3cff */
[----:B------:R-:W-:-:S05]  /*92840*/  @!P6 LOP3.LUT R33, R33, R32, RZ, 0x3c, !PT ;  /* 0x000000202121e212 */ /* 0x000fca00078e3cff */
[----:B------:R0:W3:Y:S04]  /*92850*/  @!P6 LDG.E.U8 R30, desc[UR16][R32.64] ;  /* 0x00000010201ee981 */ /* 0x0000e8000c1e1100 */
[----:B------:R-:W0:Y:S04]  /*92860*/  LDL R32, [R1+0x2280] ;  /* 0x0022800001207983 */ /* 0x000e280000100800 */
[----:B------:R-:W0:Y:S01]  /*92870*/  LDL R33, [R1+0x2284] ;  /* 0x0022840001217983 */ /* 0x000e220000100800 */
[----:B------:R-:W-:Y:S02]  /*92880*/  ISETP.GE.AND P5, PT, R2, UR4, PT ;  /* 0x0000000402007c0c */ /* 0x000fe4000bfa6270 */
[----:B------:R-:W-:-:S11]  /*92890*/  PRMT R35, RZ, 0x7610, R35 ;  /* 0x00007610ff237816 */ /* 0x000fd60000000023 */
[----:B0-----:R-:W-:-:S04]  /*928a0*/  @!P5 LOP3.LUT R33, R33, R32, RZ, 0x3c, !PT ;  /* 0x000000202121d212 */ /* 0x001fc800078e3cff */
[----:B------:R-:W-:-:S04]  /*928b0*/  @!P5 LOP3.LUT R32, R33, R32, RZ, 0x3c, !PT ;  /* 0x000000202120d212 */ /* 0x000fc800078e3cff */
[----:B------:R-:W-:-:S05]  /*928c0*/  @!P5 LOP3.LUT R33, R33, R32, RZ, 0x3c, !PT ;  /* 0x000000202121d212 */ /* 0x000fca00078e3cff */
[----:B------:R-:W2:Y:S01]  /*928d0*/  @!P5 LDG.E.U8 R35, desc[UR16][R32.64] ;  /* 0x000000102023d981 */ /* 0x000ea2000c1e1100 */
[----:B------:R-:W-:-:S03]  /*928e0*/  ISETP.GE.AND P4, PT, R2, UR4, PT ;  /* 0x0000000402007c0c */ /* 0x000fc6000bf86270 */
[----:B--2---:R0:W-:Y:S04]  /*928f0*/  STL [R1+0x2d98], R35 ;  /* 0x002d982301007387 */ /* 0x0041e80000100800 */
[----:B0-----:R-:W2:Y:S04]  /*92900*/  LDL.LU R35, [R1+0x41b0] ;  /* 0x0041b00001237983 */ /* 0x001ea80000300800 */
[----:B------:R-:W2:Y:S04]  /*92910*/  LDL R32, [R1+0x2260] ;  /* 0x0022600001207983 */ /* 0x000ea80000100800 */
[----:B------:R-:W2:Y:S01]  /*92920*/  LDL R33, [R1+0x2264] ;  /* 0x0022640001217983 */ /* 0x000ea20000100800 */
[----:B------:R-:W-:-:S02]  /*92930*/  PRMT R36, RZ, 0x7610, R36 ;  /* 0x00007610ff247816 */ /* 0x000fc40000000024 */
[C---:B------:R-:W-:Y:S02]  /*92940*/  ISETP.GE.AND P3, PT, R2.reuse, UR4, PT ;  /* 0x0000000402007c0c */ /* 0x040fe4000bf66270 */
[----:B------:R-:W-:Y:S02]  /*92950*/  ISETP.GE.AND P6, PT, R2, UR4, PT ;  /* 0x0000000402007c0c */ /* 0x000fe4000bfc6270 */
[----:B------:R-:W-:-:S05]  /*92960*/  PRMT R2, RZ, 0x7610, R2 ;  /* 0x00007610ff027816 */ /* 0x000fca0000000002 */
[----:B------:R0:W-:Y:S02]  /*92970*/  STL.S16 [R1+0x2d90], R2 ;  /* 0x002d900201007387 */ /* 0x0001e40000100600 */
[----:B0-----:R-:W0:Y:S01]  /*92980*/  S2R R2, SR_TID.X ;  /* 0x0000000000027919 */ /* 0x001e220000002100 */
[----:B--2---:R-:W-:-:S04]  /*92990*/  @!P4 LOP3.LUT R33, R33, R32, RZ, 0x3c, !PT ;  /* 0x000000202121c212 */ /* 0x004fc800078e3cff */
[----:B------:R-:W-:-:S04]  /*929a0*/  @!P4 LOP3.LUT R32, R33, R32, RZ, 0x3c, !PT ;  /* 0x000000202120c212 */ /* 0x000fc800078e3cff */
[----:B------:R-:W-:-:S05]  /*929b0*/  @!P4 LOP3.LUT R33, R33, R32, RZ, 0x3c, !PT ;  /* 0x000000202121c212 */ /* 0x000fca00078e3cff */
[----:B------:R-:W2:Y:S01]  /*929c0*/  @!P4 LDG.E.U8 R36, desc[UR16][R32.64] ;  /* 0x000000102024c981 */ /* 0x000ea2000c1e1100 */
[----:B0-----:R-:W-:-:S04]  /*929d0*/  LOP3.LUT R2, R2, 0x7f, RZ, 0xc0, !PT ;  /* 0x0000007f02027812 */ /* 0x001fc800078ec0ff */
[----:B------:R-:W-:Y:S02]  /*929e0*/  ISETP.GE.AND P5, PT, R2, UR4, PT ;  /* 0x0000000402007c0c */ /* 0x000fe4000bfa6270 */
[----:B------:R-:W-:Y:S01]  /*929f0*/  PRMT R2, RZ, 0x7610, R2 ;  /* 0x00007610ff027816 */ /* 0x000fe20000000002 */
[----:B--2---:R0:W-:Y:S04]  /*92a00*/  STL [R1+0x2d94], R36 ;  /* 0x002d942401007387 */ /* 0x0041e80000100800 */
[----:B0-----:R-:W2:Y:S04]  /*92a10*/  LDL.LU R36, [R1+0x41ac] ;  /* 0x0041ac0001247983 */ /* 0x001ea80000300800 */
[----:B------:R-:W2:Y:S04]  /*92a20*/  LDL R32, [R1+0x2240] ;  /* 0x0022400001207983 */ /* 0x000ea80000100800 */
[----:B------:R-:W2:Y:S04]  /*92a30*/  LDL R33, [R1+0x2244] ;  /* 0x0022440001217983 */ /* 0x000ea80000100800 */
[----:B------:R0:W-:Y:S02]  /*92a40*/  STL.S16 [R1+0x2d8c], R2 ;  /* 0x002d8c0201007387 */ /* 0x0001e40000100600 */
[----:B0-----:R-:W0:Y:S02]  /*92a50*/  S2R R2, SR_TID.X ;  /* 0x0000000000027919 */ /* 0x001e240000002100 */
[----:B0-----:R-:W-:-:S04]  /*92a60*/  LOP3.LUT R2, R2, 0x7f, RZ, 0xc0, !PT ;  /* 0x0000007f02027812 */ /* 0x001fc800078ec0ff */
[----:B------:R-:W-:Y:S02]  /*92a70*/  ISETP.GE.AND P4, PT, R2, UR4, PT ;  /* 0x0000000402007c0c */ /* 0x000fe4000bf86270 */
[----:B------:R-:W3:Y:S01]  /*92a80*/  LDL R2, [R1+0x2d90] ;  /* 0x002d900001027983 */ /* 0x000ee20000100800 */
[----:B--2---:R-:W-:-:S04]  /*92a90*/  @!P3 LOP3.LUT R33, R33, R32, RZ, 0x3c, !PT ;  /* 0x000000202121b212 */ /* 0x004fc800078e3cff */
[----:B------:R-:W-:-:S04]  /*92aa0*/  @!P3 LOP3.LUT R32, R33, R32, RZ, 0x3c, !PT ;  /* 0x000000202120b212 */ /* 0x000fc800078e3cff */
[----:B------:R-:W-:-:S05]  /*92ab0*/  @!P3 LOP3.LUT R33, R33, R32, RZ, 0x3c, !PT ;  /* 0x000000202121b212 */ /* 0x000fca00078e3cff */
[----:B---3--:R-:W2:Y:S04]  /*92ac0*/  @!P3 LDG.E.U8 R2, desc[UR16][R32.64] ;  /* 0x000000102002b981 */ /* 0x008ea8000c1e1100 */
[----:B--2---:R0:W-:Y:S04]  /*92ad0*/  @!P3 STL [R1+0x2d90], R2 ;  /* 0x002d90020100b387 */ /* 0x0041e80000100800 */
[----:B------:R-:W2:Y:S04]  /*92ae0*/  LDL R32, [R1+0x2220] ;  /* 0x0022200001207983 */ /* 0x000ea80000100800 */
[----:B------:R-:W2:Y:S01]  /*92af0*/  LDL R33, [R1+0x2224] ;  /* 0x0022240001217983 */ /* 0x000ea20000100800 */
        /* <DEDUP_REMOVED lines=8> */
[----:B--2---:R-:W-:Y:S04]  /*92b80*/  @!P6 STL [R1+0x2d8c], R2 ;  /* 0x002d8c020100e387 */ /* 0x004fe80000100800 */
[----:B------:R-:W2:Y:S04]  /*92b90*/  LDL R32, [R1+0x2200] ;  /* 0x0022000001207983 */ /* 0x000ea80000100800 */
[----:B------:R-:W2:Y:S01]  /*92ba0*/  LDL R33, [R1+0x2204] ;  /* 0x0022040001217983 */ /* 0x000ea20000100800 */
[----:B------:R-:W-:-:S02]  /*92bb0*/  PRMT R35, RZ, 0x7610, R35 ;  /* 0x00007610ff237816 */ /* 0x000fc40000000023 */
[----:B--2---:R-:W-:-:S04]  /*92bc0*/  @!P5 LOP3.LUT R33, R33, R32, RZ, 0x3c, !PT ;  /* 0x000000202121d212 */ /* 0x004fc800078e3cff */
[----:B------:R-:W-:-:S04]  /*92bd0*/  @!P5 LOP3.LUT R32, R33, R32, RZ, 0x3c, !PT ;  /* 0x000000202120d212 */ /* 0x000fc800078e3cff */
[----:B------:R-:W-:-:S05]  /*92be0*/  @!P5 LOP3.LUT R33, R33, R32, RZ, 0x3c, !PT ;  /* 0x000000202121d212 */ /* 0x000fca00078e3cff */
[----:B------:R-:W2:Y:S04]  /*92bf0*/  @!P5 LDG.E.U8 R35, desc[UR16][R32.64] ;  /* 0x000000102023d981 */ /* 0x000ea8000c1e1100 */
[----:B--2---:R0:W-:Y:S04]  /*92c00*/  STL [R1+0x2d88], R35 ;  /* 0x002d882301007387 */ /* 0x0041e80000100800 */
[----:B0-----:R-:W2:Y:S04]  /*92c10*/  LDL.LU R35, [R1+0x41a8] ;  /* 0x0041a80001237983 */ /* 0x001ea80000300800 */
[----:B------:R-:W3:Y:S04]  /*92c20*/  LDL R32, [R1+0x21e0] ;  /* 0x0021e00001207983 */ /* 0x000ee80000100800 */
[----:B------:R-:W3:Y:S01]  /*92c30*/  LDL R33, [R1+0x21e4] ;  /* 0x0021e40001217983 */ /* 0x000ee20000100800 */
[----:B------:R-:W-:Y:S01]  /*92c40*/  PRMT R36, RZ, 0x7610, R36 ;  /* 0x00007610ff247816 */ /* 0x000fe20000000024 */
[----:B------:R-:W0:Y:S02]  /*92c50*/  S2R R2, SR_TID.X ;  /* 0x0000000000027919 */ /* 0x000e240000002100 */
[----:B0-----:R-:W-:-:S02]  /*92c60*/  LOP3.LUT R2, R2, 0x7f, RZ, 0xc0, !PT ;  /* 0x0000007f02027812 */ /* 0x001fc400078ec0ff */
[----:B---3--:R-:W-:-:S04]  /*92c70*/  @!P4 LOP3.LUT R33, R33, R32, RZ, 0x3c, !PT ;  /* 0x000000202121c212 */ /* 0x008fc800078e3cff */
[----:B------:R-:W-:-:S04]  /*92c80*/  @!P4 LOP3.LUT R32, R33, R32, RZ, 0x3c, !PT ;  /* 0x000000202120c212 */ /* 0x000fc800078e3cff */
[----:B------:R-:W-:-:S05]  /*92c90*/  @!P4 LOP3.LUT R33, R33, R32, RZ, 0x3c, !PT ;  /* 0x000000202121c212 */ /* 0x000fca00078e3cff */
[----:B------:R-:W3:Y:S01]  /*92ca0*/  @!P4 LDG.E.U8 R36, desc[UR16][R32.64] ;  /* 0x000000102024c981 */ /* 0x000ee2000c1e1100 */
[----:B------:R-:W-:Y:S02]  /*92cb0*/  ISETP.GE.AND P6, PT, R2, UR4, PT ;  /* 0x0000000402007c0c */ /* 0x000fe4000bfc6270 */
[----:B------:R-:W-:-:S05]  /*92cc0*/  PRMT R2, RZ, 0x7610, R2 ;  /* 0x00007610ff027816 */ /* 0x000fca0000000002 */
[----:B------:R0:W-:Y:S02]  /*92cd0*/  STL.S16 [R1+0xd80], R2 ;  /* 0x000d800201007387 */ /* 0x0001e40000100600 */
[----:B0-----:R-:W0:Y:S02]  /*92ce0*/  S2R R2, SR_TID.X ;  /* 0x0000000000027919 */ /* 0x001e240000002100 */
[----:B0-----:R-:W-:-:S04]  /*92cf0*/  LOP3.LUT R2, R2, 0x7f, RZ, 0xc0, !PT ;  /* 0x0000007f02027812 */ /* 0x001fc800078ec0ff */
[----:B------:R-:W-:Y:S02]  /*92d00*/  ISETP.GE.AND P5, PT, R2, UR4, PT ;  /* 0x0000000402007c0c */ /* 0x000fe4000bfa6270 */
[----:B------:R-:W-:Y:S01]  /*92d10*/  PRMT R2, RZ, 0x7610, R2 ;  /* 0x00007610ff027816 */ /* 0x000fe20000000002 */
[----:B---3--:R0:W-:Y:S04]  /*92d20*/  STL [R1+0xd84], R36 ;  /* 0x000d842401007387 */ /* 0x0081e80000100800 */
[----:B0-----:R-:W3:Y:S04]  /*92d30*/  LDL.LU R36, [R1+0x41a4] ;  /* 0x0041a40001247983 */ /* 0x001ee80000300800 */
        /* <DEDUP_REMOVED lines=2375> */
[----:B------:R-:W-:-:S02]  /*9c1b0*/  PRMT R87, RZ, 0x7610, R87 ;  /* 0x00007610ff577816 */ /* 0x000fc40000000057 */
[----:B--2---:R-:W-:-:S04]  /*9c1c0*/  @!P5 LOP3.LUT R33, R33, R32, RZ, 0x3c, !PT ;  /* 0x000000202121d212 */ /* 0x004fc800078e3cff */
[----:B------:R-:W-:-:S04]  /*9c1d0*/  @!P5 LOP3.LUT R32, R33, R32, RZ, 0x3c, !PT ;  /* 0x000000202120d212 */ /* 0x000fc800078e3cff */
[----:B------:R-:W-:-:S05]  /*9c1e0*/  @!P5 LOP3.LUT R33, R33, R32, RZ, 0x3c, !PT ;  /* 0x000000202121d212 */ /* 0x000fca00078e3cff */
[----:B------:R1:W2:Y:S04]  /*9c1f0*/  @!P5 LDG.E.U8 R87, desc[UR16][R32.64] ;  /* 0x000000102057d981 */ /* 0x0002a8000c1e1100 */
[----:B------:R-:W1:Y:S04]  /*9c200*/  LDL R32, [R1+0x1208] ;  /* 0x0012080001207983 */ /* 0x000e680000100800 */
[----:B------:R-:W1:Y:S01]  /*9c210*/  LDL R33, [R1+0x120c] ;  /* 0x00120c0001217983 */ /* 0x000e620000100800 */
[----:B------:R-:W-:Y:S02]  /*9c220*/  PRMT R82, RZ, 0x7610, R82 ;  /* 0x00007610ff527816 */ /* 0x000fe40000000052 */
[----:B-1----:R-:W-:-:S04]  /*9c230*/  @!P4 LOP3.LUT R33, R33, R32, RZ, 0x3c, !PT ;  /* 0x000000202121c212 */ /* 0x002fc800078e3cff */
[----:B------:R-:W-:-:S04]  /*9c240*/  @!P4 LOP3.LUT R32, R33, R32, RZ, 0x3c, !PT ;  /* 0x000000202120c212 */ /* 0x000fc800078e3cff */
[----:B------:R-:W-:Y:S01]  /*9c250*/  @!P4 LOP3.LUT R33, R33, R32, RZ, 0x3c, !PT ;  /* 0x000000202121c212 */ /* 0x000fe200078e3cff */
[----:B--2---:R1:W-:Y:S04]  /*9c260*/  STL [R1+0xa88], R87 ;  /* 0x000a885701007387 */ /* 0x0043e80000100800 */
[----:B------:R2:W3:Y:S01]  /*9c270*/  @!P4 LDG.E.U8 R82, desc[UR16][R32.64] ;  /* 0x000000102052c981 */ /* 0x0004e2000c1e1100 */
[----:B------:R-:W-:Y:S01]  /*9c280*/  PRMT R78, RZ, 0x7610, R78 ;  /* 0x00007610ff4e7816 */ /* 0x000fe2000000004e */
[----:B0-----:R-:W0:Y:S02]  /*9c290*/  S2R R2, SR_TID.X ;  /* 0x0000000000027919 */ /* 0x001e240000002100 */
[----:B-1----:R-:W2:Y:S04]  /*9c2a0*/  LDL R87, [R1+0x11dc] ;  /* 0x0011dc0001577983 */ /* 0x002ea80000100800 */
[----:B------:R-:W2:Y:S04]  /*9c2b0*/  LDL R32, [R1+0x11f8] ;  /* 0x0011f80001207983 */ /* 0x000ea80000100800 */
[----:B------:R-:W2:Y:S01]  /*9c2c0*/  LDL R33, [R1+0x11fc] ;  /* 0x0011fc0001217983 */ /* 0x000ea20000100800 */
[----:B0-----:R-:W-:-:S04]  /*9c2d0*/  LOP3.LUT R2, R2, 0x7f, RZ, 0xc0, !PT ;  /* 0x0000007f02027812 */ /* 0x001fc800078ec0ff */
[C---:B------:R-:W-:Y:S02]  /*9c2e0*/  ISETP.GE.AND P6, PT, R2.reuse, UR4, PT ;  /* 0x0000000402007c0c */ /* 0x040fe4000bfc6270 */
[----:B------:R-:W-:Y:S02]  /*9c2f0*/  ISETP.GE.AND P5, PT, R2, UR4, PT ;  /* 0x0000000402007c0c */ /* 0x000fe4000bfa6270 */
[----:B------:R-:W-:Y:S02]  /*9c300*/  PRMT R2, RZ, 0x7610, R2 ;  /* 0x00007610ff027816 */ /* 0x000fe40000000002 */
[----:B--2---:R-:W-:-:S04]  /*9c310*/  @!P3 LOP3.LUT R33, R33, R32, RZ, 0x3c, !PT ;  /* 0x000000202121b212 */ /* 0x004fc800078e3cff */
[----:B------:R-:W-:-:S04]  /*9c320*/  @!P3 LOP3.LUT R32, R33, R32, RZ, 0x3c, !PT ;  /* 0x000000202120b212 */ /* 0x000fc800078e3cff */
[----:B------:R-:W-:-:S05]  /*9c330*/  @!P3 LOP3.LUT R33, R33, R32, RZ, 0x3c, !PT ;  /* 0x000000202121b212 */ /* 0x000fca00078e3cff */
[----:B------:R-:W2:Y:S04]  /*9c340*/  @!P3 LDG.E.U8 R78, desc[UR16][R32.64] ;  /* 0x00000010204eb981 */ /* 0x000ea8000c1e1100 */
[----:B---3--:R0:W-:Y:S04]  /*9c350*/  STL [R1+0xa84], R82 ;  /* 0x000a845201007387 */ /* 0x0081e80000100800 */
[----:B0-----:R-:W3:Y:S04]  /*9c360*/  LDL R82, [R1+0x11cc] ;  /* 0x0011cc0001527983 */ /* 0x001ee80000100800 */
[----:B------:R0:W-:Y:S04]  /*9c370*/  STL.S16 [R1+0xa7c], R2 ;  /* 0x000a7c0201007387 */ /* 0x0001e80000100600 */
[----:B------:R-:W3:Y:S04]  /*9c380*/  LDL R32, [R1+0x11e8] ;  /* 0x0011e80001207983 */ /* 0x000ee80000100800 */
[----:B------:R-:W3:Y:S01]  /*9c390*/  LDL R33, [R1+0x11ec] ;  /* 0x0011ec0001217983 */ /* 0x000ee20000100800 */
[----:B0-----:R-:W0:Y:S02]  /*9c3a0*/  S2R R2, SR_TID.X ;  /* 0x0000000000027919 */ /* 0x001e240000002100 */
[----:B0-----:R-:W-:-:S04]  /*9c3b0*/  LOP3.LUT R2, R2, 0x7f, RZ, 0xc0, !PT ;  /* 0x0000007f02027812 */ /* 0x001fc800078ec0ff */
[C---:B------:R-:W-:Y:S02]  /*9c3c0*/  ISETP.GE.AND P4, PT, R2.reuse, UR4, PT ;  /* 0x0000000402007c0c */ /* 0x040fe4000bf86270 */
[----:B------:R-:W-:Y:S01]  /*9c3d0*/  ISETP.GE.AND P3, PT, R2, UR4, PT ;  /* 0x0000000402007c0c */ /* 0x000fe2000bf66270 */
[----:B--2---:R0:W-:Y:S04]  /*9c3e0*/  STL [R1+0xa80], R78 ;  /* 0x000a804e01007387 */ /* 0x0041e80000100800 */
[----:B------:R-:W2:Y:S04]  /*9c3f0*/  LDL R2, [R1+0xa7c] ;  /* 0x000a7c0001027983 */ /* 0x000ea80000100800 */
[----:B0-----:R-:W4:Y:S01]  /*9c400*/  LDL R78, [R1+0x11ac] ;  /* 0x0011ac00014e7983 */ /* 0x001f220000100800 */
[----:B---3--:R-:W-:-:S04]  /*9c410*/  @!P6 LOP3.LUT R33, R33, R32, RZ, 0x3c, !PT ;  /* 0x000000202121e212 */ /* 0x008fc800078e3cff */
[----:B------:R-:W-:-:S04]  /*9c420*/  @!P6 LOP3.LUT R32, R33, R32, RZ, 0x3c, !PT ;  /* 0x000000202120e212 */ /* 0x000fc800078e3cff */
[----:B------:R-:W-:-:S05]  /*9c430*/  @!P6 LOP3.LUT R33, R33, R32, RZ, 0x3c, !PT ;  /* 0x000000202121e212 */ /* 0x000fca00078e3cff */
[----:B--2---:R-:W2:Y:S01]  /*9c440*/  @!P6 LDG.E.U8 R2, desc[UR16][R32.64] ;  /* 0x000000102002e981 */ /* 0x004ea2000c1e1100 */
[----:B------:R-:W-:-:S03]  /*9c450*/  PRMT R83, RZ, 0x7610, R83 ;  /* 0x00007610ff537816 */ /* 0x000fc60000000053 */
[----:B--2---:R-:W-:Y:S04]  /*9c460*/  @!P6 STL [R1+0xa7c], R2 ;  /* 0x000a7c020100e387 */ /* 0x004fe80000100800 */
[----:B------:R-:W2:Y:S01]  /*9c470*/  LDL R33, [R1+0x11d8] ;  /* 0x0011d80001217983 */ /* 0x000ea20000100800 */
[----:B------:R-:W-:Y:S01]  /*9c480*/  @!P5 IMAD.MOV.U32 R32, RZ, RZ, R87 ;  /* 0x000000ffff20d224 */ /* 0x000fe200078e0057 */
[----:B------:R-:W-:Y:S02]  /*9c490*/  PRMT R80, RZ, 0x7610, R80 ;  /* 0x00007610ff507816 */ /* 0x000fe40000000050 */
[----:B------:R-:W3:Y:S04]  /*9c4a0*/  LDL R87, [R1+0x1188] ;  /* 0x0011880001577983 */ /* 0x000ee80000100800 */
[----:B--2---:R0:W2:Y:S04]  /*9c4b0*/  @!P5 LDG.E.U8 R83, desc[UR16][R32.64] ;  /* 0x000000102053d981 */ /* 0x0040a8000c1e1100 */
[----:B------:R-:W3:Y:S01]  /*9c4c0*/  LDL R33, [R1+0x11c8] ;  /* 0x0011c80001217983 */ /* 0x000ee20000100800 */
[----:B0-----:R-:W-:-:S03]  /*9c4d0*/  @!P4 IMAD.MOV.U32 R32, RZ, RZ, R82 ;  /* 0x000000ffff20c224 */ /* 0x001fc600078e0052 */
[----:B--2---:R0:W-:Y:S01]  /*9c4e0*/  STL [R1+0xa78], R83 ;  /* 0x000a785301007387 */ /* 0x0041e20000100800 */
[----:B------:R-:W-:-:S03]  /*9c4f0*/  PRMT R12, RZ, 0x7610, R12 ;  /* 0x00007610ff0c7816 */ /* 0x000fc6000000000c */
[----:B------:R-:W2:Y:S04]  /*9c500*/  LDL R82, [R1+0x1178] ;  /* 0x0011780001527983 */ /* 0x000ea80000100800 */
[----:B---3--:R4:W3:Y:S04]  /*9c510*/  @!P4 LDG.E.U8 R80, desc[UR16][R32.64] ;  /* 0x000000102050c981 */ /* 0x0088e8000c1e1100 */
[----:B0-----:R-:W2:Y:S04]  /*9c520*/  LDL R83, [R1+0x118c] ;  /* 0x00118c0001537983 */ /* 0x001ea80000100800 */
[----:B------:R-:W2:Y:S01]  /*9c530*/  LDL R33, [R1+0x11a8] ;  /* 0x0011a80001217983 */ /* 0x000ea20000100800 */
[----:B----4-:R-:W-:Y:S01]  /*9c540*/  @!P3 IMAD.MOV.U32 R32, RZ, RZ, R78 ;  /* 0x000000ffff20b224 */ /* 0x010fe200078e004e */
[----:B------:R-:W0:Y:S02]  /*9c550*/  S2R R2, SR_TID.X ;  /* 0x0000000000027919 */ /* 0x000e240000002100 */
[----:B---3--:R1:W-:Y:S04]  /*9c560*/  STL [R1+0xa74], R80 ;  /* 0x000a745001007387 */ /* 0x0083e80000100800 */
[----:B--2---:R2:W3:Y:S01]  /*9c570*/  @!P3 LDG.E.U8 R12, desc[UR16][R32.64] ;  /* 0x00000010200cb981 */ /* 0x0044e2000c1e1100 */
[----:B0-----:R-:W-:-:S02]  /*9c580*/  LOP3.LUT R2, R2, 0x7f, RZ, 0xc0, !PT ;  /* 0x0000007f02027812 */ /* 0x001fc400078ec0ff */
[----:B------:R-:W-:Y:S02]  /*9c590*/  PRMT R91, RZ, 0x7610, R91 ;  /* 0x00007610ff5b7816 */ /* 0x000fe4000000005b */
[----:B------:R-:W-:Y:S01]  /*9c5a0*/  PRMT R36, RZ, 0x7610, R36 ;  /* 0x00007610ff247816 */ /* 0x000fe20000000024 */
[----:B-1----:R-:W4:Y:S04]  /*9c5b0*/  LDL R80, [R1+0x117c] ;  /* 0x00117c0001507983 */ /* 0x002f280000100800 */
[----:B------:R-:W2:Y:S04]  /*9c5c0*/  LDL R78, [R1+0x1168] ;  /* 0x00116800014e7983 */ /* 0x000ea80000100800 */
[----:B------:R-:W2:Y:S04]  /*9c5d0*/  LDL R32, [R1+0x1198] ;  /* 0x0011980001207983 */ /* 0x000ea80000100800 */
[----:B------:R-:W2:Y:S01]  /*9c5e0*/  LDL R33, [R1+0x119c] ;  /* 0x00119c0001217983 */ /* 0x000ea20000100800 */
[----:B------:R-:W-:-:S02]  /*9c5f0*/  ISETP.GE.AND P6, PT, R2, UR4, PT ;  /* 0x0000000402007c0c */ /* 0x000fc4000bfc6270 */
[----:B------:R-:W-:-:S11]  /*9c600*/  ISETP.GE.AND P5, PT, R2, UR4, PT ;  /* 0x0000000402007c0c */ /* 0x000fd6000bfa6270 */
[----:B--2---:R-:W-:-:S04]  /*9c610*/  @!P6 LOP3.LUT R33, R33, R32, RZ, 0x3c, !PT ;  /* 0x000000202121e212 */ /* 0x004fc800078e3cff */
[----:B------:R-:W-:-:S04]  /*9c620*/  @!P6 LOP3.LUT R32, R33, R32, RZ, 0x3c, !PT ;  /* 0x000000202120e212 */ /* 0x000fc800078e3cff */
[----:B------:R-:W-:-:S05]  /*9c630*/  @!P6 LOP3.LUT R33, R33, R32, RZ, 0x3c, !PT ;  /* 0x000000202121e212 */ /* 0x000fca00078e3cff */
[----:B------:R0:W2:Y:S02]  /*9c640*/  @!P6 LDG.E.U8 R91, desc[UR16][R32.64] ;  /* 0x00000010205be981 */ /* 0x0000a4000c1e1100 */
[----:B0-----:R-:W-:Y:S02]  /*9c650*/  @!P5 IMAD.MOV.U32 R32, RZ, RZ, R83 ;  /* 0x000000ffff20d224 */ /* 0x001fe400078e0053 */
[----:B------:R-:W-:-:S05]  /*9c660*/  @!P5 IMAD.MOV.U32 R33, RZ, RZ, R87 ;  /* 0x000000ffff21d224 */ /* 0x000fca00078e0057 */
[----:B------:R4:W2:Y:S01]  /*9c670*/  @!P5 LDG.E.U8 R36, desc[UR16][R32.64] ;  /* 0x000000102024d981 */ /* 0x0008a2000c1e1100 */
[----:B------:R-:W-:-:S03]  /*9c680*/  ISETP.GE.AND P4, PT, R2, UR4, PT ;  /* 0x0000000402007c0c */ /* 0x000fc6000bf86270 */
[----:B---3--:R0:W-:Y:S04]  /*9c690*/  STL [R1+0xa70], R12 ;  /* 0x000a700c01007387 */ /* 0x0081e80000100800 */
[----:B------:R-:W3:Y:S04]  /*9c6a0*/  LDL R83, [R1+0x1158] ;  /* 0x0011580001537983 */ /* 0x000ee80000100800 */
[----:B0-----:R-:W3:Y:S01]  /*9c6b0*/  LDL R12, [R1+0x116c] ;  /* 0x00116c00010c7983 */ /* 0x001ee20000100800 */
[----:B------:R-:W-:Y:S01]  /*9c6c0*/  PRMT R4, RZ, 0x7610, R4 ;  /* 0x00007610ff047816 */ /* 0x000fe20000000004 */
[----:B----4-:R-:W-:-:S02]  /*9c6d0*/  @!P4 IMAD.MOV.U32 R32, RZ, RZ, R80 ;  /* 0x000000ffff20c224 */ /* 0x010fc400078e0050 */
[----:B------:R-:W-:-:S05]  /*9c6e0*/  @!P4 IMAD.MOV.U32 R33, RZ, RZ, R82 ;  /* 0x000000ffff21c224 */ /* 0x000fca00078e0052 */
[----:B------:R3:W4:Y:S04]  /*9c6f0*/  @!P4 LDG.E.U8 R4, desc[UR16][R32.64] ;  /* 0x000000102004c981 */ /* 0x000728000c1e1100 */
[----:B--2---:R0:W-:Y:S01]  /*9c700*/  STL [R1+0xa68], R36 ;  /* 0x000a682401007387 */ /* 0x0041e20000100800 */
[C---:B------:R-:W-:Y:S02]  /*9c710*/  ISETP.GE.AND P3, PT, R2.reuse, UR4, PT ;  /* 0x0000000402007c0c */ /* 0x040fe4000bf66270 */
[----:B------:R-:W-:Y:S02]  /*9c720*/  ISETP.GE.AND P6, PT, R2, UR4, PT ;  /* 0x0000000402007c0c */ /* 0x000fe4000bfc6270 */
[----:B------:R-:W-:Y:S02]  /*9c730*/  PRMT R10, RZ, 0x7610, R10 ;  /* 0x00007610ff0a7816 */ /* 0x000fe4000000000a */
[----:B------:R-:W-:Y:S01]  /*9c740*/  PRMT R3, RZ, 0x7610, R3 ;  /* 0x00007610ff037816 */ /* 0x000fe20000000003 */
[----:B------:R-:W2:Y:S04]  /*9c750*/  LDL R82, [R1+0x1148] ;  /* 0x0011480001527983 */ /* 0x000ea80000100800 */
[----:B0-----:R-:W2:Y:S02]  /*9c760*/  LDL R36, [R1+0x115c] ;  /* 0x00115c0001247983 */ /* 0x001ea40000100800 */
[----:B---3--:R-:W-:-:S02]  /*9c770*/  @!P3 IMAD.MOV.U32 R32, RZ, RZ, R12 ;  /* 0x000000ffff20b224 */ /* 0x008fc400078e000c */
[----:B------:R-:W-:-:S05]  /*9c780*/  @!P3 IMAD.MOV.U32 R33, RZ, RZ, R78 ;  /* 0x000000ffff21b224 */ /* 0x000fca00078e004e */
[----:B------:R0:W3:Y:S02]  /*9c790*/  @!P3 LDG.E.U8 R10, desc[UR16][R32.64] ;  /* 0x00000010200ab981 */ /* 0x0000e4000c1e1100 */
[----:B0-----:R-:W-:Y:S02]  /*9c7a0*/  @!P6 IMAD.MOV.U32 R33, RZ, RZ, R83 ;  /* 0x000000ffff21e224 */ /* 0x001fe400078e0053 */
[----:B----4-:R0:W-:Y:S04]  /*9c7b0*/  STL [R1+0xa64], R4 ;  /* 0x000a640401007387 */ /* 0x0101e80000100800 */
[----:B------:R-:W4:Y:S04]  /*9c7c0*/  LDL R80, [R1+0x1128] ;  /* 0x0011280001507983 */ /* 0x000f280000100800 */
[----:B------:R-:W4:Y:S01]  /*9c7d0*/  LDL R78, [R1+0x112c] ;  /* 0x00112c00014e7983 */ /* 0x000f220000100800 */
[----:B------:R-:W-:-:S03]  /*9c7e0*/  ISETP.GE.AND P5, PT, R2, UR4, PT ;  /* 0x0000000402007c0c */ /* 0x000fc6000bfa6270 */
[----:B------:R-:W4:Y:S04]  /*9c7f0*/  LDL R12, [R1+0x1118] ;  /* 0x00111800010c7983 */ /* 0x000f280000100800 */
[----:B0-----:R-:W4:Y:S01]  /*9c800*/  LDL R4, [R1+0x114c] ;  /* 0x00114c0001047983 */ /* 0x001f220000100800 */
[----:B--2---:R-:W-:-:S05]  /*9c810*/  @!P6 IMAD.MOV.U32 R32, RZ, RZ, R36 ;  /* 0x000000ffff20e224 */ /* 0x004fca00078e0024 */
[----:B------:R0:W2:Y:S04]  /*9c820*/  @!P6 LDG.E.U8 R3, desc[UR16][R32.64] ;  /* 0x000000102003e981 */ /* 0x0000a8000c1e1100 */
[----:B---3--:R1:W-:Y:S04]  /*9c830*/  STL [R1+0xa60], R10 ;  /* 0x000a600a01007387 */ /* 0x0083e80000100800 */
[----:B------:R-:W3:Y:S04]  /*9c840*/  LDL R36, [R1+0x1108] ;  /* 0x0011080001247983 */ /* 0x000ee80000100800 */
[----:B-1----:R-:W3:Y:S01]  /*9c850*/  LDL R10, [R1+0x111c] ;  /* 0x00111c00010a7983 */ /* 0x002ee20000100800 */
[----:B------:R-:W-:Y:S01]  /*9c860*/  PRMT R35, RZ, 0x7610, R35 ;  /* 0x00007610ff237816 */ /* 0x000fe20000000023 */
[----:B0-----:R-:W-:-:S02]  /*9c870*/  @!P5 IMAD.MOV.U32 R33, RZ, RZ, R82 ;  /* 0x000000ffff21d224 */ /* 0x001fc400078e0052 */
[----:B----4-:R-:W-:-:S05]  /*9c880*/  @!P5 IMAD.MOV.U32 R32, RZ, RZ, R4 ;  /* 0x000000ffff20d224 */ /* 0x010fca00078e0004 */
[----:B------:R0:W4:Y:S04]  /*9c890*/  @!P5 LDG.E.U8 R35, desc[UR16][R32.64] ;  /* 0x000000102023d981 */ /* 0x000128000c1e1100 */
[----:B--2---:R1:W-:Y:S04]  /*9c8a0*/  STL [R1+0xa5c], R3 ;  /* 0x000a5c0301007387 */ /* 0x0043e80000100800 */
[----:B-1----:R-:W2:Y:S01]  /*9c8b0*/  LDL R3, [R1+0x110c] ;  /* 0x00110c0001037983 */ /* 0x002ea20000100800 */
[C---:B------:R-:W-:Y:S02]  /*9c8c0*/  ISETP.GE.AND P4, PT, R2.reuse, UR4, PT ;  /* 0x0000000402007c0c */ /* 0x040fe4000bf86270 */
[----:B------:R-:W-:-:S02]  /*9c8d0*/  ISETP.GE.AND P3, PT, R2, UR4, PT ;  /* 0x0000000402007c0c */ /* 0x000fc4000bf66270 */
[----:B------:R-:W-:Y:S02]  /*9c8e0*/  PRMT R76, RZ, 0x7610, R76 ;  /* 0x00007610ff4c7816 */ /* 0x000fe4000000004c */
[----:B------:R-:W-:Y:S02]  /*9c8f0*/  ISETP.GE.AND P6, PT, R2, UR4, PT ;  /* 0x0000000402007c0c */ /* 0x000fe4000bfc6270 */
[----:B------:R-:W-:-:S05]  /*9c900*/  PRMT R52, RZ, 0x7610, R52 ;  /* 0x00007610ff347816 */ /* 0x000fca0000000034 */
[----:B0-----:R-:W-:Y:S02]  /*9c910*/  @!P4 IMAD.MOV.U32 R32, RZ, RZ, R78 ;  /* 0x000000ffff20c224 */ /* 0x001fe400078e004e */
[----:B------:R-:W-:-:S05]  /*9c920*/  @!P4 IMAD.MOV.U32 R33, RZ, RZ, R80 ;  /* 0x000000ffff21c224 */ /* 0x000fca00078e0050 */
[----:B------:R3:W2:Y:S01]  /*9c930*/  @!P4 LDG.E.U8 R76, desc[UR16][R32.64] ;  /* 0x00000010204cc981 */ /* 0x0006a2000c1e1100 */
[----:B------:R-:W-:Y:S01]  /*9c940*/  PRMT R48, RZ, 0x7610, R48 ;  /* 0x00007610ff307816 */ /* 0x000fe20000000030 */
[----:B---3--:R-:W-:Y:S02]  /*9c950*/  @!P3 IMAD.MOV.U32 R32, RZ, RZ, R10 ;  /* 0x000000ffff20b224 */ /* 0x008fe400078e000a */
[----:B------:R-:W-:-:S05]  /*9c960*/  @!P3 IMAD.MOV.U32 R33, RZ, RZ, R12 ;  /* 0x000000ffff21b224 */ /* 0x000fca00078e000c */
[----:B------:R0:W3:Y:S04]  /*9c970*/  @!P3 LDG.E.U8 R52, desc[UR16][R32.64] ;  /* 0x000000102034b981 */ /* 0x0000e8000c1e1100 */
[----:B------:R-:W-:Y:S04]  /*9c980*/  STL [R1+0xa6c], R91 ;  /* 0x000a6c5b01007387 */ /* 0x000fe80000100800 */
[----:B------:R-:W3:Y:S01]  /*9c990*/  LDL R4, [R1+0x10fc] ;  /* 0x0010fc0001047983 */ /* 0x000ee20000100800 */
[----:B0-----:R-:W-:-:S03]  /*9c9a0*/  @!P6 IMAD.MOV.U32 R33, RZ, RZ, R36 ;  /* 0x000000ffff21e224 */ /* 0x001fc600078e0024 */
[----:B----4-:R0:W-:Y:S04]  /*9c9b0*/  STL [R1+0xa58], R35 ;  /* 0x000a582301007387 */ /* 0x0101e80000100800 */
[----:B------:R-:W4:Y:S04]  /*9c9c0*/  LDL R12, [R1+0x10e8] ;  /* 0x0010e800010c7983 */ /* 0x000f280000100800 */
[----:B------:R-:W4:Y:S01]  /*9c9d0*/  LDL R10, [R1+0x10ec] ;  /* 0x0010ec00010a7983 */ /* 0x000f220000100800 */
[----:B------:R-:W-:-:S03]  /*9c9e0*/  ISETP.GE.AND P5, PT, R2, UR4, PT ;  /* 0x0000000402007c0c */ /* 0x000fc6000bfa6270 */
[----:B------:R-:W4:Y:S04]  /*9c9f0*/  LDL R36, [R1+0x10d8] ;  /* 0x0010d80001247983 */ /* 0x000f280000100800 */
[----:B0-----:R-:W4:Y:S01]  /*9ca00*/  LDL R35, [R1+0x10f8] ;  /* 0x0010f80001237983 */ /* 0x001f220000100800 */
[----:B--2---:R-:W-:-:S03]  /*9ca10*/  @!P6 IMAD.MOV.U32 R32, RZ, RZ, R3 ;  /* 0x000000ffff20e224 */ /* 0x004fc600078e0003 */
[----:B------:R-:W2:Y:S04]  /*9ca20*/  LDL R3, [R1+0x10dc] ;  /* 0x0010dc0001037983 */ /* 0x000ea80000100800 */
[----:B------:R0:W2:Y:S01]  /*9ca30*/  @!P6 LDG.E.U8 R48, desc[UR16][R32.64] ;  /* 0x000000102030e981 */ /* 0x0000a2000c1e1100 */
[----:B------:R-:W-:Y:S02]  /*9ca40*/  ISETP.GE.AND P4, PT, R2, UR4, PT ;  /* 0x0000000402007c0c */ /* 0x000fe4000bf86270 */
[----:B------:R-:W-:Y:S01]  /*9ca50*/  PRMT R74, RZ, 0x7610, R74 ;  /* 0x00007610ff4a7816 */ /* 0x000fe2000000004a */
[----:B---3--:R1:W-:Y:S01]  /*9ca60*/  STL [R1+0xa50], R52 ;  /* 0x000a503401007387 */ /* 0x0083e20000100800 */
[----:B0-----:R-:W-:-:S03]  /*9ca70*/  @!P5 IMAD.MOV.U32 R32, RZ, RZ, R4 ;  /* 0x000000ffff20d224 */ /* 0x001fc600078e0004 */
[----:B-1----:R-:W3:Y:S01]  /*9ca80*/  LDL R52, [R1+0x10c8] ;  /* 0x0010c80001347983 */ /* 0x002ee20000100800 */
[----:B----4-:R-:W-:-:S05]  /*9ca90*/  @!P5 IMAD.MOV.U32 R33, RZ, RZ, R35 ;  /* 0x000000ffff21d224 */ /* 0x010fca00078e0023 */
[----:B------:R0:W4:Y:S02]  /*9caa0*/  @!P5 LDG.E.U8 R74, desc[UR16][R32.64] ;  /* 0x00000010204ad981 */ /* 0x000124000c1e1100 */
[----:B0-----:R-:W-:Y:S02]  /*9cab0*/  @!P4 IMAD.MOV.U32 R32, RZ, RZ, R10 ;  /* 0x000000ffff20c224 */ /* 0x001fe400078e000a */
[----:B------:R-:W-:Y:S01]  /*9cac0*/  @!P4 IMAD.MOV.U32 R33, RZ, RZ, R12 ;  /* 0x000000ffff21c224 */ /* 0x000fe200078e000c */
[----:B--2---:R0:W-:Y:S04]  /*9cad0*/  STL [R1+0xa4c], R48 ;  /* 0x000a4c3001007387 */ /* 0x0041e80000100800 */
[----:B------:R-:W2:Y:S04]  /*9cae0*/  LDL R35, [R1+0x10a8] ;  /* 0x0010a80001237983 */ /* 0x000ea80000100800 */
[----:B------:R-:W2:Y:S04]  /*9caf0*/  LDL R4, [R1+0x10ac] ;  /* 0x0010ac0001047983 */ /* 0x000ea80000100800 */
[----:B------:R-:W2:Y:S04]  /*9cb00*/  LDL R12, [R1+0x1098] ;  /* 0x00109800010c7983 */ /* 0x000ea80000100800 */
[----:B------:R-:W2:Y:S04]  /*9cb10*/  LDL R10, [R1+0x109c] ;  /* 0x00109c00010a7983 */ /* 0x000ea80000100800 */
[----:B0-----:R-:W2:Y:S01]  /*9cb20*/  LDL R48, [R1+0x10cc] ;  /* 0x0010cc0001307983 */ /* 0x001ea20000100800 */
[----:B------:R-:W-:-:S02]  /*9cb30*/  ISETP.GE.AND P3, PT, R2, UR4, PT ;  /* 0x0000000402007c0c */ /* 0x000fc4000bf66270 */
[----:B------:R-:W-:Y:S02]  /*9cb40*/  PRMT R72, RZ, 0x7610, R72 ;  /* 0x00007610ff487816 */ /* 0x000fe40000000048 */
[C---:B------:R-:W-:Y:S02]  /*9cb50*/  ISETP.GE.AND P6, PT, R2.reuse, UR4, PT ;  /* 0x0000000402007c0c */ /* 0x040fe4000bfc6270 */
[----:B------:R-:W-:Y:S02]  /*9cb60*/  PRMT R70, RZ, 0x7610, R70 ;  /* 0x00007610ff467816 */ /* 0x000fe40000000046 */
[C---:B------:R-:W-:Y:S01]  /*9cb70*/  ISETP.GE.AND P5, PT, R2.reuse, UR4, PT ;  /* 0x0000000402007c0c */ /* 0x040fe2000bfa6270 */
[----:B------:R0:W4:Y:S01]  /*9cb80*/  @!P4 LDG.E.U8 R72, desc[UR16][R32.64] ;  /* 0x000000102048c981 */ /* 0x000122000c1e1100 */
[----:B------:R-:W-:Y:S02]  /*9cb90*/  PRMT R47, RZ, 0x7610, R47 ;  /* 0x00007610ff2f7816 */ /* 0x000fe4000000002f */
[----:B------:R-:W-:Y:S01]  /*9cba0*/  ISETP.GE.AND P4, PT, R2, UR4, PT ;  /* 0x0000000402007c0c */ /* 0x000fe2000bf86270 */
[----:B0-----:R-:W-:-:S02]  /*9cbb0*/  @!P3 IMAD.MOV.U32 R32, RZ, RZ, R3 ;  /* 0x000000ffff20b224 */ /* 0x001fc400078e0003 */
[----:B------:R-:W-:-:S05]  /*9cbc0*/  @!P3 IMAD.MOV.U32 R33, RZ, RZ, R36 ;  /* 0x000000ffff21b224 */ /* 0x000fca00078e0024 */
[----:B------:R3:W4:Y:S01]  /*9cbd0*/  @!P3 LDG.E.U8 R70, desc[UR16][R32.64] ;  /* 0x000000102046b981 */ /* 0x000722000c1e1100 */
[----:B------:R-:W-:Y:S01]  /*9cbe0*/  PRMT R42, RZ, 0x7610, R42 ;  /* 0x00007610ff2a7816 */ /* 0x000fe2000000002a */
[----:B---3--:R-:W-:Y:S01]  /*9cbf0*/  @!P6 IMAD.MOV.U32 R33, RZ, RZ, R52 ;  /* 0x000000ffff21e224 */ /* 0x008fe200078e0034 */
[----:B------:R-:W-:Y:S01]  /*9cc00*/  PRMT R39, RZ, 0x7610, R39 ;  /* 0x00007610ff277816 */ /* 0x000fe20000000027 */
[----:B------:R-:W-:Y:S04]  /*9cc10*/  STL [R1+0xa54], R76 ;  /* 0x000a544c01007387 */ /* 0x000fe80000100800 */
[----:B------:R-:W3:Y:S04]  /*9cc20*/  LDL R36, [R1+0x1088] ;  /* 0x0010880001247983 */ /* 0x000ee80000100800 */
[----:B------:R-:W3:Y:S01]  /*9cc30*/  LDL R3, [R1+0x108c] ;  /* 0x00108c0001037983 */ /* 0x000ee20000100800 */
[----:B--2---:R-:W-:-:S05]  /*9cc40*/  @!P6 IMAD.MOV.U32 R32, RZ, RZ, R48 ;  /* 0x000000ffff20e224 */ /* 0x004fca00078e0030 */
[----:B------:R0:W2:Y:S02]  /*9cc50*/  @!P6 LDG.E.U8 R47, desc[UR16][R32.64] ;  /* 0x00000010202fe981 */ /* 0x0000a4000c1e1100 */
[----:B0-----:R-:W-:Y:S02]  /*9cc60*/  @!P5 IMAD.MOV.U32 R32, RZ, RZ, R4 ;  /* 0x000000ffff20d224 */ /* 0x001fe400078e0004 */
[----:B------:R-:W-:Y:S01]  /*9cc70*/  @!P5 IMAD.MOV.U32 R33, RZ, RZ, R35 ;  /* 0x000000ffff21d224 */ /* 0x000fe200078e0023 */
[----:B------:R-:W2:Y:S04]  /*9cc80*/  LDL R4, [R1+0x107c] ;  /* 0x00107c0001047983 */ /* 0x000ea80000100800 */
[----:B------:R-:W2:Y:S04]  /*9cc90*/  LDL R35, [R1+0x1078] ;  /* 0x0010780001237983 */ /* 0x000ea80000100800 */
[----:B------:R0:W2:Y:S02]  /*9cca0*/  @!P5 LDG.E.U8 R42, desc[UR16][R32.64] ;  /* 0x00000010202ad981 */ /* 0x0000a4000c1e1100 */
[----:B0-----:R-:W-:-:S02]  /*9ccb0*/  @!P4 IMAD.MOV.U32 R32, RZ, RZ, R10 ;  /* 0x000000ffff20c224 */ /* 0x001fc400078e000a */
[----:B------:R-:W-:Y:S01]  /*9ccc0*/  @!P4 IMAD.MOV.U32 R33, RZ, RZ, R12 ;  /* 0x000000ffff21c224 */ /* 0x000fe200078e000c */
[----:B------:R-:W2:Y:S04]  /*9ccd0*/  LDL R10, [R1+0x106c] ;  /* 0x00106c00010a7983 */ /* 0x000ea80000100800 */
[----:B------:R-:W2:Y:S04]  /*9cce0*/  LDL R12, [R1+0x1068] ;  /* 0x00106800010c7983 */ /* 0x000ea80000100800 */
[----:B------:R3:W2:Y:S04]  /*9ccf0*/  @!P4 LDG.E.U8 R39, desc[UR16][R32.64] ;  /* 0x000000102027c981 */ /* 0x0006a8000c1e1100 */
[----:B----4-:R-:W-:Y:S01]  /*9cd00*/  STL [R1+0xa48], R74 ;  /* 0x000a484a01007387 */ /* 0x010fe20000100800 */
[----:B------:R-:W-:-:S13]  /*9cd10*/  ISETP.GE.AND P3, PT, R2, UR4, PT ;  /* 0x0000000402007c0c */ /* 0x000fda000bf66270 */
[----:B---3--:R-:W-:Y:S02]  /*9cd20*/  @!P3 IMAD.MOV.U32 R32, RZ, RZ, R3 ;  /* 0x000000ffff20b224 */ /* 0x008fe400078e0003 */
[----:B------:R-:W-:Y:S01]  /*9cd30*/  @!P3 IMAD.MOV.U32 R33, RZ, RZ, R36 ;  /* 0x000000ffff21b224 */ /* 0x000fe200078e0024 */
[----:B------:R-:W-:Y:S02]  /*9cd40*/  ISETP.GE.AND P6, PT, R2, UR4, PT ;  /* 0x0000000402007c0c */ /* 0x000fe4000bfc6270 */
[----:B------:R-:W-:-:S06]  /*9cd50*/  PRMT R46, RZ, 0x7610, R46 ;  /* 0x00007610ff2e7816 */ /* 0x000fcc000000002e */
[----:B------:R0:W3:Y:S04]  /*9cd60*/  @!P3 LDG.E.U8 R46, desc[UR16][R32.64] ;  /* 0x00000010202eb981 */ /* 0x0000e8000c1e1100 */
[----:B--2---:R1:W-:Y:S04]  /*9cd70*/  STL [R1+0xa38], R42 ;  /* 0x000a382a01007387 */ /* 0x0043e80000100800 */
[----:B-1----:R-:W2:Y:S04]  /*9cd80*/  LDL R42, [R1+0x1058] ;  /* 0x00105800012a7983 */ /* 0x002ea80000100800 */
[----:B------:R1:W-:Y:S04]  /*9cd90*/  STL [R1+0xa34], R39 ;  /* 0x000a342701007387 */ /* 0x0003e80000100800 */
[----:B------:R-:W4:Y:S04]  /*9cda0*/  LDL R36, [R1+0x1048] ;  /* 0x0010480001247983 */ /* 0x000f280000100800 */
[----:B------:R-:W3:Y:S04]  /*9cdb0*/  LDL R3, [R1+0x104c] ;  /* 0x00104c0001037983 */ /* 0x000ee80000100800 */
[----:B-1----:R-:W3:Y:S04]  /*9cdc0*/  LDL R39, [R1+0x105c] ;  /* 0x00105c0001277983 */ /* 0x002ee80000100800 */
[----:B------:R-:W-:Y:S01]  /*9cdd0*/  STL [R1+0xa44], R72 ;  /* 0x000a444801007387 */ /* 0x000fe20000100800 */
[----:B0-----:R-:W-:-:S02]  /*9cde0*/  @!P6 IMAD.MOV.U32 R32, RZ, RZ, R4 ;  /* 0x000000ffff20e224 */ /* 0x001fc400078e0004 */
[----:B------:R-:W-:Y:S01]  /*9cdf0*/  @!P6 IMAD.MOV.U32 R33, RZ, RZ, R35 ;  /* 0x000000ffff21e224 */ /* 0x000fe200078e0023 */
[----:B------:R-:W4:Y:S04]  /*9ce00*/  LDL R4, [R1+0x102c] ;  /* 0x00102c0001047983 */ /* 0x000f280000100800 */
[----:B------:R-:W4:Y:S01]  /*9ce10*/  LDL R35, [R1+0x1028] ;  /* 0x0010280001237983 */ /* 0x000f220000100800 */
[C---:B------:R-:W-:Y:S02]  /*9ce20*/  ISETP.GE.AND P5, PT, R2.reuse, UR4, PT ;  /* 0x0000000402007c0c */ /* 0x040fe4000bfa6270 */
[----:B------:R-:W-:Y:S02]  /*9ce30*/  PRMT R45, RZ, 0x7610, R45 ;  /* 0x00007610ff2d7816 */ /* 0x000fe4000000002d */
[----:B------:R-:W-:-:S02]  /*9ce40*/  ISETP.GE.AND P4, PT, R2, UR4, PT ;  /* 0x0000000402007c0c */ /* 0x000fc4000bf86270 */
[----:B------:R-:W-:Y:S02]  /*9ce50*/  PRMT R44, RZ, 0x7610, R44 ;  /* 0x00007610ff2c7816 */ /* 0x000fe4000000002c */
[----:B------:R0:W4:Y:S01]  /*9ce60*/  @!P6 LDG.E.U8 R45, desc[UR16][R32.64] ;  /* 0x00000010202de981 */ /* 0x000122000c1e1100 */
[----:B------:R-:W-:Y:S02]  /*9ce70*/  ISETP.GE.AND P3, PT, R2, UR4, PT ;  /* 0x0000000402007c0c */ /* 0x000fe4000bf66270 */
[----:B------:R-:W-:Y:S02]  /*9ce80*/  PRMT R37, RZ, 0x7610, R37 ;  /* 0x00007610ff257816 */ /* 0x000fe40000000025 */
[----:B0-----:R-:W-:Y:S02]  /*9ce90*/  @!P5 IMAD.MOV.U32 R32, RZ, RZ, R10 ;  /* 0x000000ffff20d224 */ /* 0x001fe400078e000a */
[----:B------:R-:W-:-:S05]  /*9cea0*/  @!P5 IMAD.MOV.U32 R33, RZ, RZ, R12 ;  /* 0x000000ffff21d224 */ /* 0x000fca00078e000c */
[----:B------:R2:W4:Y:S01]  /*9ceb0*/  @!P5 LDG.E.U8 R44, desc[UR16][R32.64] ;  /* 0x00000010202cd981 */ /* 0x000522000c1e1100 */
[----:B------:R-:W-:Y:S02]  /*9cec0*/  PRMT R38, RZ, 0x7610, R38 ;  /* 0x00007610ff267816 */ /* 0x000fe40000000026 */
[----:B------:R-:W-:Y:S02]  /*9ced0*/  ISETP.GE.AND P6, PT, R2, UR4, PT ;  /* 0x0000000402007c0c */ /* 0x000fe4000bfc6270 */
[----:B------:R-:W-:Y:S01]  /*9cee0*/  PRMT R34, RZ, 0x7610, R34 ;  /* 0x00007610ff227816 */ /* 0x000fe20000000022 */
[----:B------:R-:W-:Y:S04]  /*9cef0*/  STL [R1+0xa40], R70 ;  /* 0x000a404601007387 */ /* 0x000fe80000100800 */
[----:B------:R-:W-:Y:S04]  /*9cf00*/  STL [R1+0xa3c], R47 ;  /* 0x000a3c2f01007387 */ /* 0x000fe80000100800 */
[----:B------:R-:W4:Y:S04]  /*9cf10*/  LDL R12, [R1+0x1018] ;  /* 0x00101800010c7983 */ /* 0x000f280000100800 */
[----:B------:R-:W4:Y:S01]  /*9cf20*/  LDL R10, [R1+0x101c] ;  /* 0x00101c00010a7983 */ /* 0x000f220000100800 */
[----:B--2---:R-:W-:-:S02]  /*9cf30*/  @!P4 IMAD.MOV.U32 R33, RZ, RZ, R42 ;  /* 0x000000ffff21c224 */ /* 0x004fc400078e002a */
[----:B---3--:R-:W-:-:S05]  /*9cf40*/  @!P4 IMAD.MOV.U32 R32, RZ, RZ, R39 ;  /* 0x000000ffff20c224 */ /* 0x008fca00078e0027 */
[----:B------:R0:W2:Y:S02]  /*9cf50*/  @!P4 LDG.E.U8 R37, desc[UR16][R32.64] ;  /* 0x000000102025c981 */ /* 0x0000a4000c1e1100 */
[----:B0-----:R-:W-:Y:S02]  /*9cf60*/  @!P3 IMAD.MOV.U32 R32, RZ, RZ, R3 ;  /* 0x000000ffff20b224 */ /* 0x001fe400078e0003 */
[----:B----4-:R-:W-:-:S05]  /*9cf70*/  @!P3 IMAD.MOV.U32 R33, RZ, RZ, R36 ;  /* 0x000000ffff21b224 */ /* 0x010fca00078e0024 */
[----:B------:R0:W3:Y:S02]  /*9cf80*/  @!P3 LDG.E.U8 R38, desc[UR16][R32.64] ;  /* 0x000000102026b981 */ /* 0x0000e4000c1e1100 */
[----:B0-----:R-:W-:Y:S02]  /*9cf90*/  @!P6 IMAD.MOV.U32 R32, RZ, RZ, R4 ;  /* 0x000000ffff20e224 */ /* 0x001fe400078e0004 */
[----:B------:R-:W-:-:S05]  /*9cfa0*/  @!P6 IMAD.MOV.U32 R33, RZ, RZ, R35 ;  /* 0x000000ffff21e224 */ /* 0x000fca00078e0023 */
[----:B------:R0:W4:Y:S01]  /*9cfb0*/  @!P6 LDG.E.U8 R34, desc[UR16][R32.64] ;  /* 0x000000102022e981 */ /* 0x000122000c1e1100 */
[----:B------:R-:W-:Y:S02]  /*9cfc0*/  ISETP.GE.AND P5, PT, R2, UR4, PT ;  /* 0x0000000402007c0c */ /* 0x000fe4000bfa6270 */
[----:B------:R-:W-:-:S11]  /*9cfd0*/  PRMT R43, RZ, 0x7610, R43 ;  /* 0x00007610ff2b7816 */ /* 0x000fd6000000002b */
[----:B0-----:R-:W-:Y:S02]  /*9cfe0*/  @!P5 IMAD.MOV.U32 R32, RZ, RZ, R10 ;  /* 0x000000ffff20d224 */ /* 0x001fe400078e000a */
[----:B------:R-:W-:-:S05]  /*9cff0*/  @!P5 IMAD.MOV.U32 R33, RZ, RZ, R12 ;  /* 0x000000ffff21d224 */ /* 0x000fca00078e000c */
[----:B------:R0:W4:Y:S04]  /*9d000*/  @!P5 LDG.E.U8 R43, desc[UR16][R32.64] ;  /* 0x00000010202bd981 */ /* 0x000128000c1e1100 */
[----:B--2---:R1:W-:Y:S04]  /*9d010*/  STL [R1+0xa24], R37 ;  /* 0x000a242501007387 */ /* 0x0043e80000100800 */
[----:B------:R-:W0:Y:S04]  /*9d020*/  LDL R36, [R1+0x100c] ;  /* 0x00100c0001247983 */ /* 0x000e280000100800 */
[----:B-1----:R-:W2:Y:S04]  /*9d030*/  LDL R37, [R1+0x1008] ;  /* 0x0010080001257983 */ /* 0x002ea80000100800 */
[----:B------:R-:W2:Y:S04]  /*9d040*/  LDL.LU R3, [R1+0xffc] ;  /* 0x000ffc0001037983 */ /* 0x000ea80000300800 */
[----:B------:R-:W2:Y:S04]  /*9d050*/  LDL.LU R4, [R1+0xff8] ;  /* 0x000ff80001047983 */ /* 0x000ea80000300800 */
[----:B------:R-:W2:Y:S04]  /*9d060*/  LDL.LU R39, [R1+0xf40] ;  /* 0x000f400001277983 */ /* 0x000ea80000300800 */
[----:B---3--:R1:W-:Y:S04]  /*9d070*/  STL [R1+0xa20], R38 ;  /* 0x000a202601007387 */ /* 0x0083e80000100800 */
[----:B-1----:R-:W3:Y:S04]  /*9d080*/  LDL.LU R38, [R1+0xf44] ;  /* 0x000f440001267983 */ /* 0x002ee80000300800 */
[----:B------:R-:W-:Y:S04]  /*9d090*/  STL [R1+0xa30], R46 ;  /* 0x000a302e01007387 */ /* 0x000fe80000100800 */
[----:B------:R-:W3:Y:S04]  /*9d0a0*/  LDL R35, [R1+0xfc0] ;  /* 0x000fc00001237983 */ /* 0x000ee80000100800 */
[----:B----4-:R1:W-:Y:S04]  /*9d0b0*/  STL [R1+0xa1c], R34 ;  /* 0x000a1c2201007387 */ /* 0x0103e80000100800 */
[----:B-1----:R-:W4:Y:S04]  /*9d0c0*/  LDL R34, [R1+0xfc4] ;  /* 0x000fc40001227983 */ /* 0x002f280000100800 */
[----:B------:R-:W-:Y:S04]  /*9d0d0*/  STL [R1+0xa2c], R45 ;  /* 0x000a2c2d01007387 */ /* 0x000fe80000100800 */
[----:B------:R-:W4:Y:S04]  /*9d0e0*/  LDL R12, [R1+0x1040] ;  /* 0x00104000010c7983 */ /* 0x000f280000100800 */
[----:B------:R-:W4:Y:S01]  /*9d0f0*/  LDL R10, [R1+0x1044] ;  /* 0x00104400010a7983 */ /* 0x000f220000100800 */
[----:B------:R-:W-:-:S02]  /*9d100*/  ISETP.GE.AND P4, PT, R2, UR4, PT ;  /* 0x0000000402007c0c */ /* 0x000fc4000bf86270 */
[C---:B------:R-:W-:Y:S02]  /*9d110*/  ISETP.GE.AND P6, PT, R2.reuse, UR4, PT ;  /* 0x0000000402007c0c */ /* 0x040fe4000bfc6270 */
[----:B------:R-:W-:Y:S01]  /*9d120*/  PRMT R41, RZ, 0x7610, R41 ;  /* 0x00007610ff297816 */ /* 0x000fe20000000029 */
[----:B------:R-:W-:Y:S01]  /*9d130*/  STL [R1+0xa28], R44 ;  /* 0x000a282c01007387 */ /* 0x000fe20000100800 */
[----:B------:R-:W-:Y:S02]  /*9d140*/  PRMT R40, RZ, 0x7610, R40 ;  /* 0x00007610ff287816 */ /* 0x000fe40000000028 */
[----:B------:R-:W-:-:S04]  /*9d150*/  LOP3.LUT R42, R2, 0x80, RZ, 0xfc, !PT ;  /* 0x00000080022a7812 */ /* 0x000fc800078efcff */
[----:B------:R-:W-:Y:S02]  /*9d160*/  ISETP.GE.AND P3, PT, R42, UR4, PT ;  /* 0x000000042a007c0c */ /* 0x000fe4000bf66270 */
[----:B------:R-:W-:Y:S02]  /*9d170*/  PRMT R81, RZ, 0x7610, R81 ;  /* 0x00007610ff517816 */ /* 0x000fe40000000051 */
[----:B------:R-:W-:Y:S01]  /*9d180*/  PRMT R79, RZ, 0x7610, R79 ;  /* 0x00007610ff4f7816 */ /* 0x000fe2000000004f */
[----:B0-----:R-:W-:Y:S02]  /*9d190*/  @!P4 IMAD.MOV.U32 R32, RZ, RZ, R36 ;  /* 0x000000ffff20c224 */ /* 0x001fe400078e0024 */
[----:B------:R-:W4:Y:S01]  /*9d1a0*/  LDL R36, [R1+0x10c4] ;  /* 0x0010c40001247983 */ /* 0x000f220000100800 */
[----:B--2---:R-:W-:Y:S01]  /*9d1b0*/  IADD3 R3, P5, PT, R3, UR11, RZ ;  /* 0x0000000b03037c10 */ /* 0x004fe2000ffbe0ff */
[----:B------:R-:W-:Y:S02]  /*9d1c0*/  @!P4 IMAD.MOV.U32 R33, RZ, RZ, R37 ;  /* 0x000000ffff21c224 */ /* 0x000fe400078e0025 */
[----:B------:R-:W2:Y:S01]  /*9d1d0*/  LDL R37, [R1+0x10c0] ;  /* 0x0010c00001257983 */ /* 0x000ea20000100800 */
[----:B------:R-:W-:-:S03]  /*9d1e0*/  IADD3.X R4, PT, PT, R4, UR71, RZ, P5, !PT ;  /* 0x0000004704047c10 */ /* 0x000fc6000affe4ff */
[----:B------:R0:W2:Y:S04]  /*9d1f0*/  @!P4 LDG.E.U8 R41, desc[UR16][R32.64] ;  /* 0x000000102029c981 */ /* 0x0000a8000c1e1100 */
[----:B------:R1:W-:Y:S01]  /*9d200*/  STL [R1+0xffc], R3 ;  /* 0x000ffc0301007387 */ /* 0x0003e20000100800 */
[----:B0-----:R-:W-:Y:S02]  /*9d210*/  @!P6 IMAD.MOV.U32 R32, RZ, RZ, R3 ;  /* 0x000000ffff20e224 */ /* 0x001fe400078e0003 */
[----:B------:R-:W-:Y:S01]  /*9d220*/  @!P6 IMAD.MOV.U32 R33, RZ, RZ, R4 ;  /* 0x000000ffff21e224 */ /* 0x000fe200078e0004 */
[----:B---3--:R-:W-:-:S04]  /*9d230*/  IADD3 R38, P4, PT, R38, UR11, RZ ;  /* 0x0000000b26267c10 */ /* 0x008fc8000ff9e0ff */
[----:B------:R-:W-:Y:S01]  /*9d240*/  IADD3.X R39, PT, PT, R39, UR71, RZ, P4, !PT ;  /* 0x0000004727277c10 */ /* 0x000fe2000a7fe4ff */
[----:B------:R0:W3:Y:S04]  /*9d250*/  @!P6 LDG.E.U8 R40, desc[UR16][R32.64] ;  /* 0x000000102028e981 */ /* 0x0000e8000c1e1100 */
[----:B------:R-:W-:Y:S04]  /*9d260*/  STL [R1+0xf44], R38 ;  /* 0x000f442601007387 */ /* 0x000fe80000100800 */
[----:B------:R0:W-:Y:S04]  /*9d270*/  STL [R1+0xff8], R4 ;  /* 0x000ff80401007387 */ /* 0x0001e80000100800 */
[----:B------:R0:W-:Y:S04]  /*9d280*/  STL [R1+0xf40], R39 ;  /* 0x000f402701007387 */ /* 0x0001e80000100800 */
[----:B-1----:R-:W3:Y:S04]  /*9d290*/  LDL R3, [R1+0x1144] ;  /* 0x0011440001037983 */ /* 0x002ee80000100800 */
[----:B0-----:R-:W3:Y:S01]  /*9d2a0*/  LDL R4, [R1+0x1140] ;  /* 0x0011400001047983 */ /* 0x001ee20000100800 */
[----:B------:R-:W-:-:S02]  /*9d2b0*/  @!P3 IMAD.MOV.U32 R32, RZ, RZ, R38 ;  /* 0x000000ffff20b224 */ /* 0x000fc400078e0026 */
[----:B------:R-:W-:Y:S01]  /*9d2c0*/  @!P3 IMAD.MOV.U32 R33, RZ, RZ, R39 ;  /* 0x000000ffff21b224 */ /* 0x000fe200078e0027 */
[----:B------:R-:W3:Y:S04]  /*9d2d0*/  LDL R38, [R1+0x11c4] ;  /* 0x0011c40001267983 */ /* 0x000ee80000100800 */
[----:B------:R-:W3:Y:S04]  /*9d2e0*/  LDL R39, [R1+0x11c0] ;  /* 0x0011c00001277983 */ /* 0x000ee80000100800 */
[----:B------:R4:W3:Y:S02]  /*9d2f0*/  @!P3 LDG.E.U8 R81, desc[UR16][R32.64] ;  /* 0x000000102051b981 */ /* 0x0008e4000c1e1100 */
[----:B----4-:R-:W-:-:S02]  /*9d300*/  @!P3 IMAD.MOV.U32 R32, RZ, RZ, R34 ;  /* 0x000000ffff20b224 */ /* 0x010fc400078e0022 */
[----:B------:R-:W-:Y:S01]  /*9d310*/  @!P3 IMAD.MOV.U32 R33, RZ, RZ, R35 ;  /* 0x000000ffff21b224 */ /* 0x000fe200078e0023 */
[----:B------:R-:W4:Y:S04]  /*9d320*/  LDL R34, [R1+0x1244] ;  /* 0x0012440001227983 */ /* 0x000f280000100800 */
[----:B------:R-:W4:Y:S04]  /*9d330*/  LDL R35, [R1+0x1240] ;  /* 0x0012400001237983 */ /* 0x000f280000100800 */
[----:B------:R0:W4:Y:S04]  /*9d340*/  @!P3 LDG.E.U8 R79, desc[UR16][R32.64] ;  /* 0x00000010204fb981 */ /* 0x000128000c1e1100 */
[----:B------:R-:W-:Y:S01]  /*9d350*/  STL [R1+0xa18], R43 ;  /* 0x000a182b01007387 */ /* 0x000fe20000100800 */
[----:B0-----:R-:W-:-:S02]  /*9d360*/  @!P3 IMAD.MOV.U32 R33, RZ, RZ, R12 ;  /* 0x000000ffff21b224 */ /* 0x001fc400078e000c */
[----:B------:R-:W-:Y:S01]  /*9d370*/  @!P3 IMAD.MOV.U32 R32, RZ, RZ, R10 ;  /* 0x000000ffff20b224 */ /* 0x000fe200078e000a */
[----:B------:R-:W4:Y:S04]  /*9d380*/  LDL R12, [R1+0x12c0] ;  /* 0x0012c000010c7983 */ /* 0x000f280000100800 */
[----:B------:R-:W4:Y:S01]  /*9d390*/  LDL R10, [R1+0x12c4] ;  /* 0x0012c400010a7983 */ /* 0x000f220000100800 */
[----:B------:R-:W-:-:S06]  /*9d3a0*/  PRMT R77, RZ, 0x7610, R77 ;  /* 0x00007610ff4d7816 */ /* 0x000fcc000000004d */
[----:B------:R0:W4:Y:S01]  /*9d3b0*/  @!P3 LDG.E.U8 R77, desc[UR16][R32.64] ;  /* 0x00000010204db981 */ /* 0x000122000c1e1100 */
[----:B------:R-:W-:Y:S02]  /*9d3c0*/  PRMT R75, RZ, 0x7610, R75 ;  /* 0x00007610ff4b7816 */ /* 0x000fe4000000004b */
[----:B------:R-:W-:Y:S02]  /*9d3d0*/  PRMT R73, RZ, 0x7610, R73 ;  /* 0x00007610ff497816 */ /* 0x000fe40000000049 */
[----:B------:R-:W-:Y:S02]  /*9d3e0*/  PRMT R71, RZ, 0x7610, R71 ;  /* 0x00007610ff477816 */ /* 0x000fe40000000047 */
[----:B------:R-:W-:Y:S01]  /*9d3f0*/  PRMT R68, RZ, 0x7610, R68 ;  /* 0x00007610ff447816 */ /* 0x000fe20000000044 */
[----:B0-----:R-:W-:Y:S02]  /*9d400*/  @!P3 IMAD.MOV.U32 R32, RZ, RZ, R36 ;  /* 0x000000ffff20b224 */ /* 0x001fe400078e0024 */
[----:B------:R-:W4:Y:S01]  /*9d410*/  LDL R36, [R1+0x1344] ;  /* 0x0013440001247983 */ /* 0x000f220000100800 */
[----:B--2---:R-:W-:-:S03]  /*9d420*/  @!P3 IMAD.MOV.U32 R33, RZ, RZ, R37 ;  /* 0x000000ffff21b224 */ /* 0x004fc600078e0025 */
[----:B------:R-:W2:Y:S04]  /*9d430*/  LDL R37, [R1+0x1340] ;  /* 0x0013400001257983 */ /* 0x000ea80000100800 */
[----:B------:R0:W-:Y:S04]  /*9d440*/  STL [R1+0xa14], R41 ;  /* 0x000a142901007387 */ /* 0x0001e80000100800 */
[----:B------:R1:W2:Y:S04]  /*9d450*/  @!P3 LDG.E.U8 R75, desc[UR16][R32.64] ;  /* 0x00000010204bb981 */ /* 0x0002a8000c1e1100 */
[----:B0-----:R-:W2:Y:S04]  /*9d460*/  LDL R41, [R1+0x13c0] ;  /* 0x0013c00001297983 */ /* 0x001ea80000100800 */
[----:B---3--:R0:W-:Y:S01]  /*9d470*/  STL [R1+0xa10], R40 ;  /* 0x000a102801007387 */ /* 0x0081e20000100800 */
[----:B------:R-:W-:-:S02]  /*9d480*/  PRMT R66, RZ, 0x7610, R66 ;  /* 0x00007610ff427816 */ /* 0x000fc40000000042 */
[----:B------:R-:W-:Y:S02]  /*9d490*/  PRMT R62, RZ, 0x7610, R62 ;  /* 0x00007610ff3e7816 */ /* 0x000fe4000000003e */
[----:B------:R-:W-:Y:S01]  /*9d4a0*/  PRMT R58, RZ, 0x7610, R58 ;  /* 0x00007610ff3a7816 */ /* 0x000fe2000000003a */
[----:B-1----:R-:W-:Y:S01]  /*9d4b0*/  @!P3 IMAD.MOV.U32 R32, RZ, RZ, R3 ;  /* 0x000000ffff20b224 */ /* 0x002fe200078e0003 */
[----:B------:R-:W-:Y:S01]  /*9d4c0*/  PRMT R54, RZ, 0x7610, R54 ;  /* 0x00007610ff367816 */ /* 0x000fe20000000036 */
[----:B------:R-:W3:Y:S01]  /*9d4d0*/  LDL R3, [R1+0x1444] ;  /* 0x0014440001037983 */ /* 0x000ee20000100800 */
[----:B------:R-:W-:Y:S02]  /*9d4e0*/  PRMT R31, RZ, 0x7610, R31 ;  /* 0x00007610ff1f7816 */ /* 0x000fe4000000001f */
[----:B------:R-:W-:Y:S01]  /*9d4f0*/  PRMT R50, RZ, 0x7610, R50 ;  /* 0x00007610ff327816 */ /* 0x000fe20000000032 */
[----:B------:R-:W3:Y:S04]  /*9d500*/  LDL R43, [R1+0x1938] ;  /* 0x00193800012b7983 */ /* 0x000ee80000100800 */
[----:B0-----:R-:W3:Y:S04]  /*9d510*/  LDL R40, [R1+0x13c4] ;  /* 0x0013c40001287983 */ /* 0x001ee80000100800 */
[----:B------:R-:W3:Y:S01]  /*9d520*/  LDL R42, [R1+0x193c] ;  /* 0x00193c00012a7983 */ /* 0x000ee20000100800 */
[----:B------:R-:W-:-:S03]  /*9d530*/  @!P3 IMAD.MOV.U32 R33, RZ, RZ, R4 ;  /* 0x000000ffff21b224 */ /* 0x000fc600078e0004 */
[----:B------:R-:W3:Y:S04]  /*9d540*/  LDL R4, [R1+0x1440] ;  /* 0x0014400001047983 */ /* 0x000ee80000100800 */
[----:B------:R-:W3:Y:S04]  /*9d550*/  LDL R45, [R1+0x19b8] ;  /* 0x0019b800012d7983 */ /* 0x000ee80000100800 */
[----:B------:R0:W3:Y:S04]  /*9d560*/  @!P3 LDG.E.U8 R73, desc[UR16][R32.64] ;  /* 0x000000102049b981 */ /* 0x0000e8000c1e1100 */
[----:B------:R-:W3:Y:S04]  /*9d570*/  LDL R44, [R1+0x19bc] ;  /* 0x0019bc00012c7983 */ /* 0x000ee80000100800 */
[----:B------:R-:W3:Y:S04]  /*9d580*/  LDL R47, [R1+0x1b38] ;  /* 0x001b3800012f7983 */ /* 0x000ee80000100800 */
[----:B------:R-:W3:Y:S04]  /*9d590*/  LDL R46, [R1+0x1b3c] ;  /* 0x001b3c00012e7983 */ /* 0x000ee80000100800 */
[----:B------:R-:W3:Y:S04]  /*9d5a0*/  LDL R76, [R1+0x1bb8] ;  /* 0x001bb800014c7983 */ /* 0x000ee80000100800 */
[----:B------:R-:W3:Y:S04]  /*9d5b0*/  LDL R74, [R1+0x1bbc] ;  /* 0x001bbc00014a7983 */ /* 0x000ee80000100800 */
[----:B------:R-:W3:Y:S04]  /*9d5c0*/  LDL R72, [R1+0x1cb8] ;  /* 0x001cb80001487983 */ /* 0x000ee80000100800 */
[----:B------:R-:W3:Y:S04]  /*9d5d0*/  LDL R70, [R1+0x1cbc] ;  /* 0x001cbc0001467983 */ /* 0x000ee80000100800 */
[----:B------:R-:W3:Y:S04]  /*9d5e0*/  LDL R52, [R1+0x1de8] ;  /* 0x001de80001347983 */ /* 0x000ee80000100800 */
[----:B------:R-:W3:Y:S01]  /*9d5f0*/  LDL R48, [R1+0x1dec] ;  /* 0x001dec0001307983 */ /* 0x000ee20000100800 */
[----:B0-----:R-:W-:-:S02]  /*9d600*/  @!P3 IMAD.MOV.U32 R32, RZ, RZ, R38 ;  /* 0x000000ffff20b224 */ /* 0x001fc400078e0026 */
        /* <DEDUP_REMOVED lines=8> */
[----:B------:R0:W4:Y:S02]  /*9d690*/  @!P3 LDG.E.U8 R68, desc[UR16][R32.64] ;  /* 0x000000102044b981 */ /* 0x000124000c1e1100 */
[----:B0-----:R-:W-:-:S02]  /*9d6a0*/  @!P3 IMAD.MOV.U32 R33, RZ, RZ, R12 ;  /* 0x000000ffff21b224 */ /* 0x001fc400078e000c */
[----:B------:R-:W-:Y:S01]  /*9d6b0*/  @!P3 IMAD.MOV.U32 R32, RZ, RZ, R10 ;  /* 0x000000ffff20b224 */ /* 0x000fe200078e000a */
[----:B------:R-:W4:Y:S04]  /*9d6c0*/  LDL R12, [R1+0x15c0] ;  /* 0x0015c000010c7983 */ /* 0x000f280000100800 */
[----:B------:R-:W4:Y:S04]  /*9d6d0*/  LDL R10, [R1+0x15c4] ;  /* 0x0015c400010a7983 */ /* 0x000f280000100800 */
[----:B------:R0:W4:Y:S02]  /*9d6e0*/  @!P3 LDG.E.U8 R66, desc[UR16][R32.64] ;  /* 0x000000102042b981 */ /* 0x000124000c1e1100 */
[----:B0-----:R-:W-:-:S02]  /*9d6f0*/  @!P3 IMAD.MOV.U32 R32, RZ, RZ, R36 ;  /* 0x000000ffff20b224 */ /* 0x001fc400078e0024 */
[----:B------:R-:W4:Y:S01]  /*9d700*/  LDL R36, [R1+0x1644] ;  /* 0x0016440001247983 */ /* 0x000f220000100800 */
[----:B--2---:R-:W-:-:S03]  /*9d710*/  @!P3 IMAD.MOV.U32 R33, RZ, RZ, R37 ;  /* 0x000000ffff21b224 */ /* 0x004fc600078e0025 */
[----:B------:R-:W2:Y:S04]  /*9d720*/  LDL R37, [R1+0x1640] ;  /* 0x0016400001257983 */ /* 0x000ea80000100800 */
[----:B------:R0:W2:Y:S02]  /*9d730*/  @!P3 LDG.E.U8 R62, desc[UR16][R32.64] ;  /* 0x00000010203eb981 */ /* 0x0000a4000c1e1100 */
[----:B0-----:R-:W-:Y:S02]  /*9d740*/  @!P3 IMAD.MOV.U32 R33, RZ, RZ, R41 ;  /* 0x000000ffff21b224 */ /* 0x001fe400078e0029 */
[----:B------:R-:W2:Y:S01]  /*9d750*/  LDL R41, [R1+0x1840] ;  /* 0x0018400001297983 */ /* 0x000ea20000100800 */
[----:B---3--:R-:W-:-:S03]  /*9d760*/  @!P3 IMAD.MOV.U32 R32, RZ, RZ, R40 ;  /* 0x000000ffff20b224 */ /* 0x008fc600078e0028 */
[----:B------:R-:W3:Y:S04]  /*9d770*/  LDL R40, [R1+0x1844] ;  /* 0x0018440001287983 */ /* 0x000ee80000100800 */
[----:B------:R0:W3:Y:S02]  /*9d780*/  @!P3 LDG.E.U8 R58, desc[UR16][R32.64] ;  /* 0x00000010203ab981 */ /* 0x0000e4000c1e1100 */
[----:B0-----:R-:W-:Y:S02]  /*9d790*/  @!P3 IMAD.MOV.U32 R32, RZ, RZ, R3 ;  /* 0x000000ffff20b224 */ /* 0x001fe400078e0003 */
[----:B------:R-:W-:Y:S01]  /*9d7a0*/  @!P3 IMAD.MOV.U32 R33, RZ, RZ, R4 ;  /* 0x000000ffff21b224 */ /* 0x000fe200078e0004 */
[----:B------:R-:W3:Y:S04]  /*9d7b0*/  LDL R3, [R1+0x16c4] ;  /* 0x0016c40001037983 */ /* 0x000ee80000100800 */
[----:B------:R-:W3:Y:S04]  /*9d7c0*/  LDL R4, [R1+0x16c0] ;  /* 0x0016c00001047983 */ /* 0x000ee80000100800 */
[----:B------:R0:W3:Y:S02]  /*9d7d0*/  @!P3 LDG.E.U8 R54, desc[UR16][R32.64] ;  /* 0x000000102036b981 */ /* 0x0000e4000c1e1100 */
[----:B0-----:R-:W-:-:S02]  /*9d7e0*/  @!P3 IMAD.MOV.U32 R32, RZ, RZ, R38 ;  /* 0x000000ffff20b224 */ /* 0x001fc400078e0026 */
[----:B------:R-:W-:Y:S01]  /*9d7f0*/  @!P3 IMAD.MOV.U32 R33, RZ, RZ, R39 ;  /* 0x000000ffff21b224 */ /* 0x000fe200078e0027 */
[----:B------:R-:W3:Y:S04]  /*9d800*/  LDL R38, [R1+0x1744] ;  /* 0x0017440001267983 */ /* 0x000ee80000100800 */
[----:B----4-:R0:W4:Y:S04]  /*9d810*/  @!P3 LDG.E.U8 R31, desc[UR16][R34.64] ;  /* 0x00000010221fb981 */ /* 0x010128000c1e1100 */
[----:B------:R-:W4:Y:S04]  /*9d820*/  LDL R39, [R1+0x1740] ;  /* 0x0017400001277983 */ /* 0x000f280000100800 */
[----:B------:R1:W4:Y:S01]  /*9d830*/  @!P3 LDG.E.U8 R50, desc[UR16][R32.64] ;  /* 0x000000102032b981 */ /* 0x000322000c1e1100 */
[----:B0-----:R-:W-:-:S02]  /*9d840*/  @!P3 IMAD.MOV.U32 R35, RZ, RZ, R12 ;  /* 0x000000ffff23b224 */ /* 0x001fc400078e000c */
[----:B------:R-:W-:Y:S01]  /*9d850*/  @!P3 IMAD.MOV.U32 R34, RZ, RZ, R10 ;  /* 0x000000ffff22b224 */ /* 0x000fe200078e000a */
[----:B------:R-:W4:Y:S04]  /*9d860*/  LDL R12, [R1+0x17c0] ;  /* 0x0017c000010c7983 */ /* 0x000f280000100800 */
[----:B------:R-:W4:Y:S01]  /*9d870*/  LDL R10, [R1+0x17c4] ;  /* 0x0017c400010a7983 */ /* 0x000f220000100800 */
[----:B-1----:R-:W-:Y:S02]  /*9d880*/  PRMT R33, RZ, 0x7610, R33 ;  /* 0x00007610ff217816 */ /* 0x002fe40000000021 */
[----:B------:R-:W-:-:S06]  /*9d890*/  PRMT R32, RZ, 0x7610, R32 ;  /* 0x00007610ff207816 */ /* 0x000fcc0000000020 */
[----:B------:R0:W4:Y:S02]  /*9d8a0*/  @!P3 LDG.E.U8 R32, desc[UR16][R34.64] ;  /* 0x000000102220b981 */ /* 0x000124000c1e1100 */
[----:B0-----:R-:W-:Y:S02]  /*9d8b0*/  PRMT R35, RZ, 0x7610, R35 ;  /* 0x00007610ff237816 */ /* 0x001fe40000000023 */
[----:B--2---:R3:W2:Y:S02]  /*9d8c0*/  @!P3 LDG.E.U8 R33, desc[UR16][R36.64] ;  /* 0x000000102421b981 */ /* 0x0046a4000c1e1100 */
[----:B---3--:R-:W-:Y:S02]  /*9d8d0*/  @!P3 IMAD.MOV.U32 R36, RZ, RZ, R3 ;  /* 0x000000ffff24b224 */ /* 0x008fe400078e0003 */
[----:B------:R-:W-:Y:S01]  /*9d8e0*/  @!P3 IMAD.MOV.U32 R37, RZ, RZ, R4 ;  /* 0x000000ffff25b224 */ /* 0x000fe200078e0004 */
[----:B------:R-:W3:Y:S04]  /*9d8f0*/  LDL R3, [R1+0x18c4] ;  /* 0x0018c40001037983 */ /* 0x000ee80000100800 */
[----:B------:R-:W2:Y:S04]  /*9d900*/  LDL R4, [R1+0x18c0] ;  /* 0x0018c00001047983 */ /* 0x000ea80000100800 */
[----:B----4-:R0:W4:Y:S02]  /*9d910*/  @!P3 LDG.E.U8 R35, desc[UR16][R38.64] ;  /* 0x000000102623b981 */ /* 0x010124000c1e1100 */
[----:B0-----:R-:W-:-:S02]  /*9d920*/  @!P3 IMAD.MOV.U32 R39, RZ, RZ, R12 ;  /* 0x000000ffff27b224 */ /* 0x001fc400078e000c */
[----:B------:R-:W-:Y:S01]  /*9d930*/  @!P3 IMAD.MOV.U32 R38, RZ, RZ, R10 ;  /* 0x000000ffff26b224 */ /* 0x000fe200078e000a */
[----:B------:R-:W4:Y:S04]  /*9d940*/  LDL R12, [R1+0x1a38] ;  /* 0x001a3800010c7983 */ /* 0x000f280000100800 */
[----:B------:R-:W4:Y:S01]  /*9d950*/  LDL R10, [R1+0x1a3c] ;  /* 0x001a3c00010a7983 */ /* 0x000f220000100800 */
[----:B------:R-:W-:-:S06]  /*9d960*/  PRMT R34, RZ, 0x7610, R34 ;  /* 0x00007610ff227816 */ /* 0x000fcc0000000022 */
[----:B------:R0:W4:Y:S02]  /*9d970*/  @!P3 LDG.E.U8 R34, desc[UR16][R36.64] ;  /* 0x000000102422b981 */ /* 0x000124000c1e1100 */
[----:B0-----:R-:W-:-:S06]  /*9d980*/  PRMT R37, RZ, 0x7610, R37 ;  /* 0x00007610ff257816 */ /* 0x001fcc0000000025 */
[----:B------:R-:W4:Y:S01]  /*9d990*/  @!P3 LDG.E.U8 R37, desc[UR16][R40.64] ;  /* 0x000000102825b981 */ /* 0x000f22000c1e1100 */
[----:B------:R-:W-:-:S06]  /*9d9a0*/  PRMT R36, RZ, 0x7610, R36 ;  /* 0x00007610ff247816 */ /* 0x000fcc0000000024 */
[----:B------:R0:W4:Y:S02]  /*9d9b0*/  @!P3 LDG.E.U8 R36, desc[UR16][R38.64] ;  /* 0x000000102624b981 */ /* 0x000124000c1e1100 */
[----:B0-----:R-:W-:-:S06]  /*9d9c0*/  PRMT R39, RZ, 0x7610, R39 ;  /* 0x00007610ff277816 */ /* 0x001fcc0000000027 */
[----:B------:R0:W4:Y:S02]  /*9d9d0*/  @!P3 LDG.E.U8 R39, desc[UR16][R42.64] ;  /* 0x000000102a27b981 */ /* 0x000124000c1e1100 */
[----:B0-----:R-:W-:Y:S02]  /*9d9e0*/  @!P3 IMAD.MOV.U32 R43, RZ, RZ, R45 ;  /* 0x000000ffff2bb224 */ /* 0x001fe400078e002d */
[----:B------:R-:W-:Y:S02]  /*9d9f0*/  @!P3 IMAD.MOV.U32 R42, RZ, RZ, R44 ;  /* 0x000000ffff2ab224 */ /* 0x000fe400078e002c */
[----:B---3--:R-:W-:Y:S02]  /*9da00*/  @!P3 IMAD.MOV.U32 R40, RZ, RZ, R3 ;  /* 0x000000ffff28b224 */ /* 0x008fe400078e0003 */
[----:B--2---:R-:W-:Y:S01]  /*9da10*/  @!P3 IMAD.MOV.U32 R41, RZ, RZ, R4 ;  /* 0x000000ffff29b224 */ /* 0x004fe200078e0004 */
[----:B------:R-:W2:Y:S04]  /*9da20*/  LDL R3, [R1+0x1abc] ;  /* 0x001abc0001037983 */ /* 0x000ea80000100800 */
[----:B------:R-:W3:Y:S01]  /*9da30*/  LDL R4, [R1+0x1ab8] ;  /* 0x001ab80001047983 */ /* 0x000ee20000100800 */
[----:B----4-:R-:W-:-:S02]  /*9da40*/  @!P3 IMAD.MOV.U32 R45, RZ, RZ, R12 ;  /* 0x000000ffff2db224 */ /* 0x010fc400078e000c */
        /* <DEDUP_REMOVED lines=9> */
[----:B0-----:R-:W-:Y:S02]  /*9dae0*/  PRMT R42, RZ, 0x7610, R42 ;  /* 0x00007610ff2a7816 */ /* 0x001fe4000000002a */
[----:B------:R-:W-:-:S06]  /*9daf0*/  PRMT R43, RZ, 0x7610, R43 ;  /* 0x00007610ff2b7816 */ /* 0x000fcc000000002b */
[----:B------:R0:W4:Y:S02]  /*9db00*/  @!P3 LDG.E.U8 R43, desc[UR16][R46.64] ;  /* 0x000000102e2bb981 */ /* 0x000124000c1e1100 */
[----:B0-----:R-:W-:Y:S02]  /*9db10*/  @!P3 IMAD.MOV.U32 R46, RZ, RZ, R74 ;  /* 0x000000ffff2eb224 */ /* 0x001fe400078e004a */
[----:B------:R-:W-:Y:S01]  /*9db20*/  @!P3 IMAD.MOV.U32 R47, RZ, RZ, R76 ;  /* 0x000000ffff2fb224 */ /* 0x000fe200078e004c */
[----:B------:R-:W-:Y:S02]  /*9db30*/  PRMT R49, RZ, 0x7610, R49 ;  /* 0x00007610ff317816 */ /* 0x000fe40000000031 */
[----:B------:R-:W-:Y:S01]  /*9db40*/  PRMT R51, RZ, 0x7610, R51 ;  /* 0x00007610ff337816 */ /* 0x000fe20000000033 */
[----:B------:R-:W4:Y:S01]  /*9db50*/  LDL R74, [R1+0x20d8] ;  /* 0x0020d800014a7983 */ /* 0x000f220000100800 */
[----:B--2---:R-:W-:Y:S02]  /*9db60*/  @!P3 IMAD.MOV.U32 R44, RZ, RZ, R3 ;  /* 0x000000ffff2cb224 */ /* 0x004fe400078e0003 */
[----:B---3--:R-:W-:Y:S01]  /*9db70*/  @!P3 IMAD.MOV.U32 R45, RZ, RZ, R4 ;  /* 0x000000ffff2db224 */ /* 0x008fe200078e0004 */
[----:B------:R-:W2:Y:S04]  /*9db80*/  LDL R3, [R1+0x1d4c] ;  /* 0x001d4c0001037983 */ /* 0x000ea80000100800 */
[----:B------:R-:W3:Y:S04]  /*9db90*/  LDL R4, [R1+0x1d48] ;  /* 0x001d480001047983 */ /* 0x000ee80000100800 */
[----:B------:R0:W3:Y:S02]  /*9dba0*/  @!P3 LDG.E.U8 R42, desc[UR16][R44.64] ;  /* 0x000000102c2ab981 */ /* 0x0000e4000c1e1100 */
[----:B0-----:R-:W-:-:S06]  /*9dbb0*/  PRMT R44, RZ, 0x7610, R44 ;  /* 0x00007610ff2c7816 */ /* 0x001fcc000000002c */
[----:B------:R4:W3:Y:S02]  /*9dbc0*/  @!P3 LDG.E.U8 R44, desc[UR16][R46.64] ;  /* 0x000000102e2cb981 */ /* 0x0008e4000c1e1100 */
[----:B----4-:R-:W-:Y:S02]  /*9dbd0*/  @!P3 IMAD.MOV.U32 R47, RZ, RZ, R12 ;  /* 0x000000ffff2fb224 */ /* 0x010fe400078e000c */
[----:B------:R-:W-:Y:S01]  /*9dbe0*/  @!P3 IMAD.MOV.U32 R46, RZ, RZ, R10 ;  /* 0x000000ffff2eb224 */ /* 0x000fe200078e000a */
[----:B------:R-:W4:Y:S04]  /*9dbf0*/  LDL R12, [R1+0x1ed8] ;  /* 0x001ed800010c7983 */ /* 0x000f280000100800 */
[----:B------:R-:W4:Y:S01]  /*9dc00*/  LDL R10, [R1+0x1edc] ;  /* 0x001edc00010a7983 */ /* 0x000f220000100800 */
[----:B------:R-:W-:-:S06]  /*9dc10*/  PRMT R45, RZ, 0x7610, R45 ;  /* 0x00007610ff2d7816 */ /* 0x000fcc000000002d */
[----:B------:R0:W4:Y:S02]  /*9dc20*/  @!P3 LDG.E.U8 R45, desc[UR16][R46.64] ;  /* 0x000000102e2db981 */ /* 0x000124000c1e1100 */
[----:B0-----:R-:W-:Y:S02]  /*9dc30*/  @!P3 IMAD.MOV.U32 R46, RZ, RZ, R70 ;  /* 0x000000ffff2eb224 */ /* 0x001fe400078e0046 */
[----:B------:R-:W-:Y:S01]  /*9dc40*/  @!P3 IMAD.MOV.U32 R47, RZ, RZ, R72 ;  /* 0x000000ffff2fb224 */ /* 0x000fe200078e0048 */
[----:B------:R-:W4:Y:S04]  /*9dc50*/  LDL R70, [R1+0x21dc] ;  /* 0x0021dc0001467983 */ /* 0x000f280000100800 */
[----:B------:R-:W4:Y:S04]  /*9dc60*/  LDL R72, [R1+0x21d8] ;  /* 0x0021d80001487983 */ /* 0x000f280000100800 */
[----:B------:R2:W4:Y:S01]  /*9dc70*/  @!P3 LDG.E.U8 R49, desc[UR16][R46.64] ;  /* 0x000000102e31b981 */ /* 0x000522000c1e1100 */
[----:B------:R-:W-:Y:S01]  /*9dc80*/  PRMT R53, RZ, 0x7610, R53 ;  /* 0x00007610ff357816 */ /* 0x000fe20000000035 */
[----:B--2---:R-:W-:-:S02]  /*9dc90*/  @!P3 IMAD.MOV.U32 R46, RZ, RZ, R3 ;  /* 0x000000ffff2eb224 */ /* 0x004fc400078e0003 */
[----:B---3--:R-:W-:Y:S01]  /*9dca0*/  @!P3 IMAD.MOV.U32 R47, RZ, RZ, R4 ;  /* 0x000000ffff2fb224 */ /* 0x008fe200078e0004 */
[----:B------:R-:W2:Y:S04]  /*9dcb0*/  LDL R3, [R1+0x1fdc] ;  /* 0x001fdc0001037983 */ /* 0x000ea80000100800 */
[----:B------:R-:W3:Y:S04]  /*9dcc0*/  LDL R4, [R1+0x1fd8] ;  /* 0x001fd80001047983 */ /* 0x000ee80000100800 */
[----:B------:R0:W3:Y:S02]  /*9dcd0*/  @!P3 LDG.E.U8 R51, desc[UR16][R46.64] ;  /* 0x000000102e33b981 */ /* 0x0000e4000c1e1100 */
[----:B0-----:R-:W-:-:S02]  /*9dce0*/  @!P3 IMAD.MOV.U32 R47, RZ, RZ, R52 ;  /* 0x000000ffff2fb224 */ /* 0x001fc400078e0034 */
[----:B------:R-:W3:Y:S01]  /*9dcf0*/  LDL R52, [R1+0x20dc] ;  /* 0x0020dc0001347983 */ /* 0x000ee20000100800 */
[----:B------:R-:W-:-:S05]  /*9dd00*/  @!P3 IMAD.MOV.U32 R46, RZ, RZ, R48 ;  /* 0x000000ffff2eb224 */ /* 0x000fca00078e0030 */
[----:B------:R4:W3:Y:S02]  /*9dd10*/  @!P3 LDG.E.U8 R53, desc[UR16][R46.64] ;  /* 0x000000102e35b981 */ /* 0x0008e4000c1e1100 */
[----:B----4-:R-:W-:Y:S02]  /*9dd20*/  @!P3 IMAD.MOV.U32 R47, RZ, RZ, R12 ;  /* 0x000000ffff2fb224 */ /* 0x010fe400078e000c */
[----:B------:R-:W-:Y:S01]  /*9dd30*/  @!P3 IMAD.MOV.U32 R46, RZ, RZ, R10 ;  /* 0x000000ffff2eb224 */ /* 0x000fe200078e000a */
[----:B------:R-:W4:Y:S04]  /*9dd40*/  LDL R12, [R1+0x22c0] ;  /* 0x0022c000010c7983 */ /* 0x000f280000100800 */
[----:B------:R-:W4:Y:S01]  /*9dd50*/  LDL R10, [R1+0x22c4] ;  /* 0x0022c400010a7983 */ /* 0x000f220000100800 */
[----:B------:R-:W-:-:S02]  /*9dd60*/  PRMT R55, RZ, 0x7610, R55 ;  /* 0x00007610ff377816 */ /* 0x000fc40000000037 */
[----:B------:R-:W-:Y:S01]  /*9dd70*/  PRMT R57, RZ, 0x7610, R57 ;  /* 0x00007610ff397816 */ /* 0x000fe20000000039 */
[----:B------:R-:W4:Y:S04]  /*9dd80*/  LDL.LU R48, [R1+0xfec] ;  /* 0x000fec0001307983 */ /* 0x000f280000300800 */
[----:B------:R2:W4:Y:S01]  /*9dd90*/  @!P3 LDG.E.U8 R55, desc[UR16][R46.64] ;  /* 0x000000102e37b981 */ /* 0x000522000c1e1100 */
[----:B------:R-:W-:Y:S02]  /*9dda0*/  PRMT R59, RZ, 0x7610, R59 ;  /* 0x00007610ff3b7816 */ /* 0x000fe4000000003b */
[----:B------:R-:W-:Y:S02]  /*9ddb0*/  ISETP.GE.AND P4, PT, R2, UR4, PT ;  /* 0x0000000402007c0c */ /* 0x000fe4000bf86270 */
[----:B------:R-:W-:Y:S01]  /*9ddc0*/  PRMT R61, RZ, 0x7610, R61 ;  /* 0x00007610ff3d7816 */ /* 0x000fe2000000003d */
[----:B--2---:R-:W-:-:S02]  /*9ddd0*/  @!P3 IMAD.MOV.U32 R46, RZ, RZ, R3 ;  /* 0x000000ffff2eb224 */ /* 0x004fc400078e0003 */
[----:B---3--:R-:W-:Y:S01]  /*9dde0*/  @!P3 IMAD.MOV.U32 R47, RZ, RZ, R4 ;  /* 0x000000ffff2fb224 */ /* 0x008fe200078e0004 */
[----:B------:R-:W2:Y:S04]  /*9ddf0*/  LDL R3, [R1+0x22dc] ;  /* 0x0022dc0001037983 */ /* 0x000ea80000100800 */
[----:B------:R-:W3:Y:S04]  /*9de00*/  LDL R4, [R1+0x22d8] ;  /* 0x0022d80001047983 */ /* 0x000ee80000100800 */
[----:B------:R0:W3:Y:S02]  /*9de10*/  @!P3 LDG.E.U8 R57, desc[UR16][R46.64] ;  /* 0x000000102e39b981 */ /* 0x0000e4000c1e1100 */
[----:B0-----:R-:W-:-:S02]  /*9de20*/  @!P3 IMAD.MOV.U32 R46, RZ, RZ, R52 ;  /* 0x000000ffff2eb224 */ /* 0x001fc400078e0034 */
[----:B------:R-:W-:Y:S01]  /*9de30*/  @!P3 IMAD.MOV.U32 R47, RZ, RZ, R74 ;  /* 0x000000ffff2fb224 */ /* 0x000fe200078e004a */
[----:B------:R-:W3:Y:S04]  /*9de40*/  LDL.LU R52, [R1+0xfe8] ;  /* 0x000fe80001347983 */ /* 0x000ee80000300800 */
[----:B------:R0:W3:Y:S02]  /*9de50*/  @!P3 LDG.E.U8 R59, desc[UR16][R46.64] ;  /* 0x000000102e3bb981 */ /* 0x0000e4000c1e1100 */
[----:B0-----:R-:W-:Y:S02]  /*9de60*/  @!P3 IMAD.MOV.U32 R46, RZ, RZ, R70 ;  /* 0x000000ffff2eb224 */ /* 0x001fe400078e0046 */
[----:B------:R-:W-:Y:S01]  /*9de70*/  @!P3 IMAD.MOV.U32 R47, RZ, RZ, R72 ;  /* 0x000000ffff2fb224 */ /* 0x000fe200078e0048 */
[----:B------:R-:W3:Y:S04]  /*9de80*/  LDL R70, [R1+0x23dc] ;  /* 0x0023dc0001467983 */ /* 0x000ee80000100800 */
[----:B------:R-:W3:Y:S04]  /*9de90*/  LDL R72, [R1+0x23d8] ;  /* 0x0023d80001487983 */ /* 0x000ee80000100800 */
[----:B------:R4:W3:Y:S02]  /*9dea0*/  @!P3 LDG.E.U8 R61, desc[UR16][R46.64] ;  /* 0x000000102e3db981 */ /* 0x0008e4000c1e1100 */
[----:B----4-:R-:W-:-:S02]  /*9deb0*/  @!P4 IMAD.MOV.U32 R47, RZ, RZ, R12 ;  /* 0x000000ffff2fc224 */ /* 0x010fc400078e000c */
[----:B------:R-:W-:Y:S01]  /*9dec0*/  @!P4 IMAD.MOV.U32 R46, RZ, RZ, R10 ;  /* 0x000000ffff2ec224 */ /* 0x000fe200078e000a */
[----:B------:R-:W4:Y:S04]  /*9ded0*/  LDL.LU R12, [R1+0xfd8] ;  /* 0x000fd800010c7983 */ /* 0x000f280000300800 */
[----:B------:R-:W4:Y:S01]  /*9dee0*/  LDL.LU R10, [R1+0xfdc] ;  /* 0x000fdc00010a7983 */ /* 0x000f220000300800 */
[----:B------:R-:W-:Y:S02]  /*9def0*/  PRMT R63, RZ, 0x7610, R63 ;  /* 0x00007610ff3f7816 */ /* 0x000fe4000000003f */
[----:B------:R-:W-:Y:S02]  /*9df00*/  ISETP.GE.AND P6, PT, R2, UR4, PT ;  /* 0x0000000402007c0c */ /* 0x000fe4000bfc6270 */
[----:B------:R-:W-:-:S02]  /*9df10*/  PRMT R65, RZ, 0x7610, R65 ;  /* 0x00007610ff417816 */ /* 0x000fc40000000041 */
[----:B------:R2:W4:Y:S01]  /*9df20*/  @!P4 LDG.E.U8 R63, desc[UR16][R46.64] ;  /* 0x000000102e3fc981 */ /* 0x000522000c1e1100 */
[----:B------:R-:W-:Y:S02]  /*9df30*/  IADD3 R48, P5, PT, R48, UR11, RZ ;  /* 0x0000000b30307c10 */ /* 0x000fe4000ffbe0ff */
[----:B------:R-:W-:Y:S02]  /*9df40*/  PRMT R69, RZ, 0x7610, R69 ;  /* 0x00007610ff457816 */ /* 0x000fe40000000045 */
[----:B------:R-:W-:Y:S01]  /*9df50*/  PRMT R67, RZ, 0x7610, R67 ;  /* 0x00007610ff437816 */ /* 0x000fe20000000043 */
[----:B--2---:R-:W-:Y:S02]  /*9df60*/  @!P3 IMAD.MOV.U32 R46, RZ, RZ, R3 ;  /* 0x000000ffff2eb224 */ /* 0x004fe400078e0003 */
[----:B---3--:R-:W-:Y:S02]  /*9df70*/  @!P3 IMAD.MOV.U32 R47, RZ, RZ, R4 ;  /* 0x000000ffff2fb224 */ /* 0x008fe400078e0004 */
[----:B------:R-:W2:Y:S04]  /*9df80*/  LDL.LU R4, [R1+0xfc8] ;  /* 0x000fc80001047983 */ /* 0x000ea80000300800 */
[----:B------:R-:W3:Y:S04]  /*9df90*/  LDL.LU R3, [R1+0xfcc] ;  /* 0x000fcc0001037983 */ /* 0x000ee80000300800 */
[----:B------:R0:W2:Y:S04]  /*9dfa0*/  @!P3 LDG.E.U8 R65, desc[UR16][R46.64] ;  /* 0x000000102e41b981 */ /* 0x0000a8000c1e1100 */
[----:B------:R-:W-:Y:S01]  /*9dfb0*/  STL [R1+0xfec], R48 ;  /* 0x000fec3001007387 */ /* 0x000fe20000100800 */
[----:B------:R-:W-:-:S05]  /*9dfc0*/  IADD3.X R52, PT, PT, R52, UR71, RZ, P5, !PT ;  /* 0x0000004734347c10 */ /* 0x000fca000affe4ff */
[----:B------:R1:W-:Y:S01]  /*9dfd0*/  STL [R1+0xfe8], R52 ;  /* 0x000fe83401007387 */ /* 0x0003e20000100800 */
[----:B0-----:R-:W-:Y:S02]  /*9dfe0*/  @!P3 IMAD.MOV.U32 R46, RZ, RZ, R70 ;  /* 0x000000ffff2eb224 */ /* 0x001fe400078e0046 */
[----:B------:R-:W-:-:S05]  /*9dff0*/  @!P3 IMAD.MOV.U32 R47, RZ, RZ, R72 ;  /* 0x000000ffff2fb224 */ /* 0x000fca00078e0048 */
[----:B------:R0:W2:Y:S01]  /*9e000*/  @!P3 LDG.E.U8 R69, desc[UR16][R46.64] ;  /* 0x000000102e45b981 */ /* 0x0000a2000c1e1100 */
[----:B------:R-:W-:Y:S01]  /*9e010*/  ISETP.GE.AND P5, PT, R2, UR4, PT ;  /* 0x0000000402007c0c */ /* 0x000fe2000bfa6270 */
[----:B0-----:R-:W-:Y:S02]  /*9e020*/  @!P6 IMAD.MOV.U32 R47, RZ, RZ, R52 ;  /* 0x000000ffff2fe224 */ /* 0x001fe400078e0034 */
[----:B------:R-:W-:Y:S01]  /*9e030*/  @!P6 IMAD.MOV.U32 R46, RZ, RZ, R48 ;  /* 0x000000ffff2ee224 */ /* 0x000fe200078e0030 */
[----:B-1----:R-:W2:Y:S04]  /*9e040*/  LDL.LU R52, [R1+0xfa8] ;  /* 0x000fa80001347983 */ /* 0x002ea80000300800 */
[----:B------:R-:W2:Y:S04]  /*9e050*/  LDL.LU R48, [R1+0xfac] ;  /* 0x000fac0001307983 */ /* 0x000ea80000300800 */
[----:B------:R0:W2:Y:S01]  /*9e060*/  @!P6 LDG.E.U8 R67, desc[UR16][R46.64] ;  /* 0x000000102e43e981 */ /* 0x0000a2000c1e1100 */
[----:B----4-:R-:W-:-:S04]  /*9e070*/  IADD3 R10, P6, PT, R10, UR11, RZ ;  /* 0x0000000b0a0a7c10 */ /* 0x010fc8000ffde0ff */
[----:B------:R-:W-:Y:S01]  /*9e080*/  IADD3.X R12, PT, PT, R12, UR71, RZ, P6, !PT ;  /* 0x000000470c0c7c10 */ /* 0x000fe2000b7fe4ff */
[----:B------:R-:W-:Y:S04]  /*9e090*/  STL [R1+0xfdc], R10 ;  /* 0x000fdc0a01007387 */ /* 0x000fe80000100800 */
[----:B------:R1:W-:Y:S01]  /*9e0a0*/  STL [R1+0xfd8], R12 ;  /* 0x000fd80c01007387 */ /* 0x0003e20000100800 */
[----:B0-----:R-:W-:Y:S02]  /*9e0b0*/  @!P5 IMAD.MOV.U32 R47, RZ, RZ, R12 ;  /* 0x000000ffff2fd224 */ /* 0x001fe400078e000c */
[----:B------:R-:W-:Y:S01]  /*9e0c0*/  @!P5 IMAD.MOV.U32 R46, RZ, RZ, R10 ;  /* 0x000000ffff2ed224 */ /* 0x000fe200078e000a */
[----:B-1----:R-:W4:Y:S04]  /*9e0d0*/  LDL.LU R12, [R1+0xf98] ;  /* 0x000f9800010c7983 */ /* 0x002f280000300800 */
[----:B------:R-:W4:Y:S01]  /*9e0e0*/  LDL.LU R10, [R1+0xf9c] ;  /* 0x000f9c00010a7983 */ /* 0x000f220000300800 */
[----:B------:R-:W-:-:S02]  /*9e0f0*/  PRMT R64, RZ, 0x7610, R64 ;  /* 0x00007610ff407816 */ /* 0x000fc40000000040 */
[----:B------:R-:W-:-:S04]  /*9e100*/  ISETP.GE.AND P6, PT, R2, UR4, PT ;  /* 0x0000000402007c0c */ /* 0x000fc8000bfc6270 */
[----:B------:R0:W4:Y:S01]  /*9e110*/  @!P5 LDG.E.U8 R64, desc[UR16][R46.64] ;  /* 0x000000102e40d981 */ /* 0x000122000c1e1100 */
[----:B------:R-:W-:Y:S02]  /*9e120*/  PRMT R56, RZ, 0x7610, R56 ;  /* 0x00007610ff387816 */ /* 0x000fe40000000038 */
[----:B------:R-:W-:Y:S02]  /*9e130*/  PRMT R13, RZ, 0x7610, R13 ;  /* 0x00007610ff0d7816 */ /* 0x000fe4000000000d */
[----:B------:R-:W-:Y:S02]  /*9e140*/  PRMT R9, RZ, 0x7610, R9 ;  /* 0x00007610ff097816 */ /* 0x000fe40000000009 */
[----:B---3--:R-:W-:-:S04]  /*9e150*/  IADD3 R3, P5, PT, R3, UR11, RZ ;  /* 0x0000000b03037c10 */ /* 0x008fc8000ffbe0ff */
[----:B--2---:R-:W-:Y:S01]  /*9e160*/  IADD3.X R4, PT, PT, R4, UR71, RZ, P5, !PT ;  /* 0x0000004704047c10 */ /* 0x004fe2000affe4ff */
[----:B------:R-:W-:Y:S01]  /*9e170*/  STL [R1+0xfcc], R3 ;  /* 0x000fcc0301007387 */ /* 0x000fe20000100800 */
[----:B0-----:R-:W-:Y:S01]  /*9e180*/  @!P6 IMAD.MOV.U32 R46, RZ, RZ, R3 ;  /* 0x000000ffff2ee224 */ /* 0x001fe200078e0003 */
[----:B------:R-:W-:Y:S02]  /*9e190*/  ISETP.GE.AND P5, PT, R2, UR4, PT ;  /* 0x0000000402007c0c */ /* 0x000fe4000bfa6270 */
[----:B------:R0:W-:Y:S01]  /*9e1a0*/  STL [R1+0xfc8], R4 ;  /* 0x000fc80401007387 */ /* 0x0001e20000100800 */
[----:B------:R-:W-:-:S05]  /*9e1b0*/  @!P6 IMAD.MOV.U32 R47, RZ, RZ, R4 ;  /* 0x000000ffff2fe224 */ /* 0x000fca00078e0004 */
[----:B------:R1:W2:Y:S04]  /*9e1c0*/  @!P6 LDG.E.U8 R56, desc[UR16][R46.64] ;  /* 0x000000102e38e981 */ /* 0x0002a8000c1e1100 */
[----:B0-----:R-:W3:Y:S04]  /*9e1d0*/  LDL.LU R4, [R1+0xf88] ;  /* 0x000f880001047983 */ /* 0x001ee80000300800 */
[----:B------:R-:W2:Y:S01]  /*9e1e0*/  LDL.LU R3, [R1+0xf8c] ;  /* 0x000f8c0001037983 */ /* 0x000ea20000300800 */
[----:B------:R-:W-:-:S04]  /*9e1f0*/  IADD3 R48, P6, PT, R48, UR11, RZ ;  /* 0x0000000b30307c10 */ /* 0x000fc8000ffde0ff */
[----:B------:R-:W-:Y:S01]  /*9e200*/  IADD3.X R52, PT, PT, R52, UR71, RZ, P6, !PT ;  /* 0x0000004734347c10 */ /* 0x000fe2000b7fe4ff */
[----:B------:R-:W-:Y:S01]  /*9e210*/  STL [R1+0xfac], R48 ;  /* 0x000fac3001007387 */ /* 0x000fe20000100800 */
[----:B-1----:R-:W-:-:S03]  /*9e220*/  @!P5 IMAD.MOV.U32 R46, RZ, RZ, R48 ;  /* 0x000000ffff2ed224 */ /* 0x002fc600078e0030 */
[----:B------:R0:W-:Y:S01]  /*9e230*/  STL [R1+0xfa8], R52 ;  /* 0x000fa83401007387 */ /* 0x0001e20000100800 */
[----:B------:R-:W-:Y:S01]  /*9e240*/  @!P5 IMAD.MOV.U32 R47, RZ, RZ, R52 ;  /* 0x000000ffff2fd224 */ /* 0x000fe200078e0034 */
[----:B------:R-:W-:-:S04]  /*9e250*/  ISETP.GE.AND P6, PT, R2, UR4, PT ;  /* 0x0000000402007c0c */ /* 0x000fc8000bfc6270 */
[----:B------:R1:W3:Y:S04]  /*9e260*/  @!P5 LDG.E.U8 R13, desc[UR16][R46.64] ;  /* 0x000000102e0dd981 */ /* 0x0002e8000c1e1100 */
[----:B0-----:R-:W3:Y:S04]  /*9e270*/  LDL.LU R52, [R1+0xf78] ;  /* 0x000f780001347983 */ /* 0x001ee80000300800 */
[----:B------:R-:W3:Y:S01]  /*9e280*/  LDL.LU R48, [R1+0xf7c] ;  /* 0x000f7c0001307983 */ /* 0x000ee20000300800 */
[----:B----4-:R-:W-:-:S04]  /*9e290*/  IADD3 R10, P5, PT, R10, UR11, RZ ;  /* 0x0000000b0a0a7c10 */ /* 0x010fc8000ffbe0ff */
[----:B------:R-:W-:Y:S01]  /*9e2a0*/  IADD3.X R12, PT, PT, R12, UR71, RZ, P5, !PT ;  /* 0x000000470c0c7c10 */ /* 0x000fe2000affe4ff */
[----:B-1----:R-:W-:-:S04]  /*9e2b0*/  @!P6 IMAD.MOV.U32 R46, RZ, RZ, R10 ;  /* 0x000000ffff2ee224 */ /* 0x002fc800078e000a */
[----:B------:R-:W-:-:S05]  /*9e2c0*/  @!P6 IMAD.MOV.U32 R47, RZ, RZ, R12 ;  /* 0x000000ffff2fe224 */ /* 0x000fca00078e000c */
[----:B------:R0:W4:Y:S01]  /*9e2d0*/  @!P6 LDG.E.U8 R9, desc[UR16][R46.64] ;  /* 0x000000102e09e981 */ /* 0x000122000c1e1100 */
[----:B------:R-:W-:Y:S02]  /*9e2e0*/  ISETP.GE.AND P5, PT, R2, UR4, PT ;  /* 0x0000000402007c0c */ /* 0x000fe4000bfa6270 */
[----:B------:R-:W-:Y:S01]  /*9e2f0*/  PRMT R5, RZ, 0x7610, R5 ;  /* 0x00007610ff057816 */ /* 0x000fe20000000005 */
[----:B------:R-:W-:Y:S04]  /*9e300*/  STL [R1+0xa0c], R67 ;  /* 0x000a0c4301007387 */ /* 0x000fe80000100800 */
[----:B------:R-:W-:Y:S04]  /*9e310*/  STL [R1+0xf9c], R10 ;  /* 0x000f9c0a01007387 */ /* 0x000fe80000100800 */
[----:B------:R-:W-:Y:S01]  /*9e320*/  STL [R1+0xf98], R12 ;  /* 0x000f980c01007387 */ /* 0x000fe20000100800 */
[----:B------:R-:W-:-:S02]  /*9e330*/  PRMT R6, RZ, 0x7610, R6 ;  /* 0x00007610ff067816 */ /* 0x000fc40000000006 */
[----:B--2---:R-:W-:-:S04]  /*9e340*/  IADD3 R3, P6, PT, R3, UR11, RZ ;  /* 0x0000000b03037c10 */ /* 0x004fc8000ffde0ff */
[----:B---3--:R-:W-:Y:S01]  /*9e350*/  IADD3.X R4, PT, PT, R4, UR71, RZ, P6, !PT ;  /* 0x0000004704047c10 */ /* 0x008fe2000b7fe4ff */
[----:B0-----:R-:W-:Y:S01]  /*9e360*/  @!P5 IMAD.MOV.U32 R46, RZ, RZ, R3 ;  /* 0x000000ffff2ed224 */ /* 0x001fe200078e0003 */
[----:B------:R-:W-:-:S03]  /*9e370*/  ISETP.GE.AND P6, PT, R2, UR4, PT ;  /* 0x0000000402007c0c */ /* 0x000fc6000bfc6270 */
[----:B------:R-:W-:-:S05]  /*9e380*/  @!P5 IMAD.MOV.U32 R47, RZ, RZ, R4 ;  /* 0x000000ffff2fd224 */ /* 0x000fca00078e0004 */
[----:B------:R0:W2:Y:S01]  /*9e390*/  @!P5 LDG.E.U8 R5, desc[UR16][R46.64] ;  /* 0x000000102e05d981 */ /* 0x0000a2000c1e1100 */
[----:B------:R-:W-:-:S04]  /*9e3a0*/  IADD3 R48, P5, PT, R48, UR11, RZ ;  /* 0x0000000b30307c10 */ /* 0x000fc8000ffbe0ff */
[----:B------:R-:W-:Y:S01]  /*9e3b0*/  IADD3.X R52, PT, PT, R52, UR71, RZ, P5, !PT ;  /* 0x0000004734347c10 */ /* 0x000fe2000affe4ff */
[----:B------:R1:W-:Y:S01]  /*9e3c0*/  STL [R1+0xa00], R13 ;  /* 0x000a000d01007387 */ /* 0x0003e20000100800 */
[----:B0-----:R-:W-:-:S03]  /*9e3d0*/  @!P6 IMAD.MOV.U32 R46, RZ, RZ, R48 ;  /* 0x000000ffff2ee224 */ /* 0x001fc600078e0030 */
[----:B------:R-:W-:-:S05]  /*9e3e0*/  @!P6 IMAD.MOV.U32 R47, RZ, RZ, R52 ;  /* 0x000000ffff2fe224 */ /* 0x000fca00078e0034 */
[----:B------:R-:W3:Y:S04]  /*9e3f0*/  @!P6 LDG.E.U8 R6, desc[UR16][R46.64] ;  /* 0x000000102e06e981 */ /* 0x000ee8000c1e1100 */
[----:B-1----:R-:W3:Y:S04]  /*9e400*/  LDL.LU R13, [R1+0xf68] ;  /* 0x000f6800010d7983 */ /* 0x002ee80000300800 */
[----:B------:R-:W3:Y:S04]  /*9e410*/  LDL.LU R12, [R1+0xf6c] ;  /* 0x000f6c00010c7983 */ /* 0x000ee80000300800 */
[----:B------:R-:W3:Y:S04]  /*9e420*/  LDL.LU R10, [R1+0xf58] ;  /* 0x000f5800010a7983 */ /* 0x000ee80000300800 */
[----:B------:R-:W-:Y:S04]  /*9e430*/  STL [R1+0xa08], R64 ;  /* 0x000a084001007387 */ /* 0x000fe80000100800 */
[----:B------:R-:W-:Y:S04]  /*9e440*/  STL [R1+0xf8c], R3 ;  /* 0x000f8c0301007387 */ /* 0x000fe80000100800 */
[----:B------:R-:W-:Y:S04]  /*9e450*/  STL [R1+0xf88], R4 ;  /* 0x000f880401007387 */ /* 0x000fe80000100800 */
[----:B----4-:R0:W-:Y:S04]  /*9e460*/  STL [R1+0x9fc], R9 ;  /* 0x0009fc0901007387 */ /* 0x0101e80000100800 */
[----:B0-----:R-:W4:Y:S01]  /*9e470*/  LDL.LU R9, [R1+0xf5c] ;  /* 0x000f5c0001097983 */ /* 0x001f220000300800 */
[----:B------:R-:W-:-:S03]  /*9e480*/  ISETP.GE.AND P5, PT, R2, UR4, PT ;  /* 0x0000000402007c0c */ /* 0x000fc6000bfa6270 */
[----:B------:R-:W-:Y:S04]  /*9e490*/  STL [R1+0xa04], R56 ;  /* 0x000a043801007387 */ /* 0x000fe80000100800 */
[----:B------:R-:W4:Y:S04]  /*9e4a0*/  LDL R4, [R1+0x2d80] ;  /* 0x002d800001047983 */ /* 0x000f280000100800 */
[----:B------:R-:W4:Y:S01]  /*9e4b0*/  LDL R3, [R1+0x2d84] ;  /* 0x002d840001037983 */ /* 0x000f220000100800 */
[----:B------:R-:W-:Y:S02]  /*9e4c0*/  PRMT R11, RZ, 0x7610, R11 ;  /* 0x00007610ff0b7816 */ /* 0x000fe4000000000b */
[----:B------:R-:W-:Y:S01]  /*9e4d0*/  PRMT R8, RZ, 0x7610, R8 ;  /* 0x00007610ff087816 */ /* 0x000fe20000000008 */
[----:B--2---:R0:W-:Y:S04]  /*9e4e0*/  STL [R1+0x9f8], R5 ;  /* 0x0009f80501007387 */ /* 0x0041e80000100800 */
[----:B0-----:R-:W2:Y:S04]  /*9e4f0*/  LDL.LU R5, [R1+0xf4c] ;  /* 0x000f4c0001057983 */ /* 0x001ea80000300800 */
[----:B------:R-:W-:Y:S04]  /*9e500*/  STL [R1+0xf7c], R48 ;  /* 0x000f7c3001007387 */ /* 0x000fe80000100800 */
[----:B------:R-:W-:Y:S01]  /*9e510*/  STL [R1+0xf78], R52 ;  /* 0x000f783401007387 */ /* 0x000fe20000100800 */
[----:B---3--:R-:W-:-:S03]  /*9e520*/  IADD3 R12, P6, PT, R12, UR11, RZ ;  /* 0x0000000b0c0c7c10 */ /* 0x008fc6000ffde0ff */
[----:B------:R0:W-:Y:S01]  /*9e530*/  STL [R1+0x9f4], R6 ;  /* 0x0009f40601007387 */ /* 0x0001e20000100800 */
[----:B------:R-:W-:Y:S01]  /*9e540*/  IADD3.X R13, PT, PT, R13, UR71, RZ, P6, !PT ;  /* 0x000000470d0d7c10 */ /* 0x000fe2000b7fe4ff */
[----:B------:R-:W-:Y:S02]  /*9e550*/  @!P5 IMAD.MOV.U32 R46, RZ, RZ, R12 ;  /* 0x000000ffff2ed224 */ /* 0x000fe400078e000c */
[----:B0-----:R-:W3:Y:S02]  /*9e560*/  LDL.LU R6, [R1+0xf48] ;  /* 0x000f480001067983 */ /* 0x001ee40000300800 */
[----:B------:R-:W-:Y:S01]  /*9e570*/  @!P5 IMAD.MOV.U32 R47, RZ, RZ, R13 ;  /* 0x000000ffff2fd224 */ /* 0x000fe200078e000d */
[----:B------:R-:W-:-:S04]  /*9e580*/  ISETP.GE.AND P6, PT, R2, UR4, PT ;  /* 0x0000000402007c0c */ /* 0x000fc8000bfc6270 */
[----:B------:R0:W3:Y:S01]  /*9e590*/  @!P5 LDG.E.U8 R11, desc[UR16][R46.64] ;  /* 0x000000102e0bd981 */ /* 0x0000e2000c1e1100 */
[----:B----4-:R-:W-:-:S04]  /*9e5a0*/  IADD3 R9, P5, PT, R9, UR11, RZ ;  /* 0x0000000b09097c10 */ /* 0x010fc8000ffbe0ff */
[----:B------:R-:W-:-:S04]  /*9e5b0*/  IADD3.X R10, PT, PT, R10, UR71, RZ, P5, !PT ;  /* 0x000000470a0a7c10 */ /* 0x000fc8000affe4ff */
[----:B0-----:R-:W-:Y:S02]  /*9e5c0*/  @!P6 IMAD.MOV.U32 R46, RZ, RZ, R9 ;  /* 0x000000ffff2ee224 */ /* 0x001fe400078e0009 */
[----:B------:R-:W-:-:S05]  /*9e5d0*/  @!P6 IMAD.MOV.U32 R47, RZ, RZ, R10 ;  /* 0x000000ffff2fe224 */ /* 0x000fca00078e000a */
[----:B------:R0:W4:Y:S04]  /*9e5e0*/  @!P6 LDG.E.U8 R8, desc[UR16][R46.64] ;  /* 0x000000102e08e981 */ /* 0x000128000c1e1100 */
[----:B------:R-:W-:Y:S04]  /*9e5f0*/  STL [R1+0xf6c], R12 ;  /* 0x000f6c0c01007387 */ /* 0x000fe80000100800 */
[----:B------:R-:W-:Y:S04]  /*9e600*/  STL [R1+0xf68], R13 ;  /* 0x000f680d01007387 */ /* 0x000fe80000100800 */
[----:B------:R1:W-:Y:S04]  /*9e610*/  STL [R1+0xf5c], R9 ;  /* 0x000f5c0901007387 */ /* 0x0003e80000100800 */
[----:B------:R1:W-:Y:S01]  /*9e620*/  STL [R1+0xf58], R10 ;  /* 0x000f580a01007387 */ /* 0x0003e20000100800 */
[----:B------:R-:W-:Y:S01]  /*9e630*/  PRMT R0, RZ, 0x7610, R0 ;  /* 0x00007610ff007816 */ /* 0x000fe20000000000 */
[----:B0-----:R-:W-:-:S02]  /*9e640*/  @!P3 IMAD.MOV.U32 R46, RZ, RZ, R3 ;  /* 0x000000ffff2eb224 */ /* 0x001fc400078e0003 */
[----:B------:R-:W-:-:S05]  /*9e650*/  @!P3 IMAD.MOV.U32 R47, RZ, RZ, R4 ;  /* 0x000000ffff2fb224 */ /* 0x000fca00078e0004 */
[----:B------:R0:W4:Y:S01]  /*9e660*/  @!P3 LDG.E.U8 R0, desc[UR16][R46.64] ;  /* 0x000000102e00b981 */ /* 0x000122000c1e1100 */
[----:B--2---:R-:W-:-:S05]  /*9e670*/  IADD3 R5, P6, PT, R5, UR11, RZ ;  /* 0x0000000b05057c10 */ /* 0x004fca000ffde0ff */
[----:B------:R-:W-:Y:S04]  /*9e680*/  STL [R1+0xf4c], R5 ;  /* 0x000f4c0501007387 */ /* 0x000fe80000100800 */
[----:B-1----:R-:W0:Y:S04]  /*9e690*/  LDL R9, [R1+0x2d7c] ;  /* 0x002d7c0001097983 */ /* 0x002e280000100800 */
[----:B------:R-:W2:Y:S04]  /*9e6a0*/  LDL.LU R56, [R1+0x1c4] ;  /* 0x0001c40001387983 */ /* 0x000ea80000300800 */
[----:B------:R-:W2:Y:S01]  /*9e6b0*/  LDL.LU R52, [R1+0x1b4] ;  /* 0x0001b40001347983 */ /* 0x000ea20000300800 */
[----:B---3--:R-:W-:-:S05]  /*9e6c0*/  IADD3.X R6, PT, PT, R6, UR71, RZ, P6, !PT ;  /* 0x0000004706067c10 */ /* 0x008fca000b7fe4ff */
[----:B------:R-:W-:Y:S04]  /*9e6d0*/  STL [R1+0xf48], R6 ;  /* 0x000f480601007387 */ /* 0x000fe80000100800 */
[----:B------:R-:W3:Y:S04]  /*9e6e0*/  LDL.LU R48, [R1+0x1a4] ;  /* 0x0001a40001307983 */ /* 0x000ee80000300800 */
[----:B------:R-:W2:Y:S04]  /*9e6f0*/  LDL.LU R10, [R1+0x194] ;  /* 0x00019400010a7983 */ /* 0x000ea80000300800 */
[----:B------:R-:W2:Y:S04]  /*9e700*/  LDL.LU R12, [R1+0x184] ;  /* 0x00018400010c7983 */ /* 0x000ea80000300800 */
[----:B------:R-:W2:Y:S04]  /*9e710*/  LDL.LU R13, [R1+0x174] ;  /* 0x00017400010d7983 */ /* 0x000ea80000300800 */
[----:B------:R1:W-:Y:S04]  /*9e720*/  STL [R1+0x9f0], R11 ;  /* 0x0009f00b01007387 */ /* 0x0003e80000100800 */
[----:B-1----:R-:W2:Y:S04]  /*9e730*/  LDL.LU R11, [R1+0x164] ;  /* 0x00016400010b7983 */ /* 0x002ea80000300800 */
        /* <DEDUP_REMOVED lines=13> */
[----:B----4-:R1:W-:Y:S04]  /*9e810*/  STL [R1+0x9ec], R8 ;  /* 0x0009ec0801007387 */ /* 0x0103e80000100800 */
[----:B-1----:R-:W4:Y:S04]  /*9e820*/  LDL.LU R8, [R1+0x84] ;  /* 0x0000840001087983 */ /* 0x002f280000300800 */
[----:B------:R-:W2:Y:S04]  /*9e830*/  LDL.LU R4, [R1+0x74] ;  /* 0x0000740001047983 */ /* 0x000ea80000300800 */
[----:B------:R-:W2:Y:S01]  /*9e840*/  LDL R47, [R1+0x2d78] ;  /* 0x002d7800012f7983 */ /* 0x000ea20000100800 */
[----:B------:R-:W-:Y:S01]  /*9e850*/  PRMT R7, RZ, 0x7610, R7 ;  /* 0x00007610ff077816 */ /* 0x000fe20000000007 */
[----:B0-----:R-:W-:-:S05]  /*9e860*/  @!P4 IMAD.MOV.U32 R46, RZ, RZ, R9 ;  /* 0x000000ffff2ec224 */ /* 0x001fca00078e0009 */
[----:B--2---:R0:W2:Y:S01]  /*9e870*/  @!P4 LDG.E.U8 R7, desc[UR16][R46.64] ;  /* 0x000000102e07c981 */ /* 0x0040a2000c1e1100 */
[----:B------:R-:W-:Y:S01]  /*9e880*/  ISETP.GE.AND P5, PT, R2, UR4, PT ;  /* 0x0000000402007c0c */ /* 0x000fe2000bfa6270 */
[----:B0-----:R-:W-:Y:S02]  /*9e890*/  IMAD.MOV.U32 R46, RZ, RZ, R6 ;  /* 0x000000ffff2e7224 */ /* 0x001fe400078e0006 */
[----:B------:R-:W-:-:S10]  /*9e8a0*/  IMAD.MOV.U32 R47, RZ, RZ, R5 ;  /* 0x000000ffff2f7224 */ /* 0x000fd400078e0005 */
[-C--:B------:R-:W-:Y:S02]  /*9e8b0*/  @!P5 LOP3.LUT R47, R47, R46.reuse, RZ, 0x3c, !PT ;  /* 0x0000002e2f2fd212 */ /* 0x080fe400078e3cff */
[----:B------:R-:W-:Y:S02]  /*9e8c0*/  PRMT R60, RZ, 0x7610, R60 ;  /* 0x00007610ff3c7816 */ /* 0x000fe4000000003c */
[C---:B------:R-:W-:Y:S01]  /*9e8d0*/  @!P5 LOP3.LUT R46, R47.reuse, R46, RZ, 0x3c, !PT ;  /* 0x0000002e2f2ed212 */ /* 0x040fe200078e3cff */
[----:B------:R-:W-:Y:S04]  /*9e8e0*/  STL [R1+0x3604], R0 ;  /* 0x0036040001007387 */ /* 0x000fe80000100800 */
[----:B------:R-:W3:Y:S04]  /*9e8f0*/  LDL.LU R5, [R1+0x60] ;  /* 0x0000600001057983 */ /* 0x000ee80000300800 */
[----:B------:R-:W3:Y:S01]  /*9e900*/  LDL.LU R6, [R1+0x50] ;  /* 0x0000500001067983 */ /* 0x000ee20000300800 */
[----:B------:R-:W-:-:S03]  /*9e910*/  @!P5 LOP3.LUT R47, R47, R46, RZ, 0x3c, !PT ;  /* 0x0000002e2f2fd212 */ /* 0x000fc600078e3cff */
[----:B------:R-:W3:Y:S04]  /*9e920*/  LDL.LU R9, [R1+0x40] ;  /* 0x0000400001097983 */ /* 0x000ee80000300800 */
[----:B------:R-:W4:Y:S04]  /*9e930*/  @!P5 LDG.E.U8 R60, desc[UR16][R46.64] ;  /* 0x000000102e3cd981 */ /* 0x000f28000c1e1100 */
[----:B------:R-:W-:Y:S04]  /*9e940*/  STS.U8 [R2+UR6+0x44000], R93 ;  /* 0x0440005d02007988 */ /* 0x000fe80008000006 */
[----:B------:R-:W-:Y:S04]  /*9e950*/  STS.U8 [R2+UR6+0x46800], R3 ;  /* 0x0468000302007988 */ /* 0x000fe80008000006 */
[----:B--2---:R0:W-:Y:S04]  /*9e960*/  STL [R1+0x9e4], R7 ;  /* 0x0009e40701007387 */ /* 0x0041e80000100800 */
[----:B0-----:R-:W2:Y:S04]  /*9e970*/  LDL.LU R7, [R1+0x30] ;  /* 0x0000300001077983 */ /* 0x001ea80000300800 */
[----:B------:R-:W2:Y:S04]  /*9e980*/  LDL.LU R93, [R1+0x4028] ;  /* 0x00402800015d7983 */ /* 0x000ea80000300800 */
[----:B------:R-:W2:Y:S04]  /*9e990*/  LDL.LU R3, [R1+0x20] ;  /* 0x0000200001037983 */ /* 0x000ea80000300800 */
[----:B------:R0:W-:Y:S04]  /*9e9a0*/  STS.U8 [R2+UR6+0x46c00], R4 ;  /* 0x046c000402007988 */ /* 0x0001e80008000006 */
[----:B------:R-:W-:Y:S04]  /*9e9b0*/  STS.U8 [R2+UR6+0x44200], R56 ;  /* 0x0442003802007988 */ /* 0x000fe80008000006 */
[----:B------:R-:W-:Y:S04]  /*9e9c0*/  STS.U8 [R2+UR6+0x44400], R52 ;  /* 0x0444003402007988 */ /* 0x000fe80008000006 */
[----:B---3--:R-:W-:Y:S04]  /*9e9d0*/  STS.U8 [R2+UR6+0x44600], R48 ;  /* 0x0446003002007988 */ /* 0x008fe80008000006 */
[----:B0-----:R-:W3:Y:S04]  /*9e9e0*/  LDL.LU R4, [R1+0x10] ;  /* 0x0000100001047983 */ /* 0x001ee80000300800 */
[----:B------:R0:W-:Y:S04]  /*9e9f0*/  STS.U8 [R2+UR6+0x47000], R6 ;  /* 0x0470000602007988 */ /* 0x0001e80008000006 */
[----:B------:R-:W-:Y:S04]  /*9ea00*/  STS.U8 [R2+UR6+0x44800], R10 ;  /* 0x0448000a02007988 */ /* 0x000fe80008000006 */
[----:B------:R-:W-:Y:S04]  /*9ea10*/  STS.U8 [R2+UR6+0x44a00], R12 ;  /* 0x044a000c02007988 */ /* 0x000fe80008000006 */
[----:B0-----:R-:W3:Y:S04]  /*9ea20*/  LDL.LU R6, [R1+0x1d0] ;  /* 0x0001d00001067983 */ /* 0x001ee80000300800 */
[----:B----4-:R-:W-:Y:S04]  /*9ea30*/  STL [R1+0x9e8], R60 ;  /* 0x0009e83c01007387 */ /* 0x010fe80000100800 */
        /* <DEDUP_REMOVED lines=18> */
[----:B0-----:R-:W2:Y:S04]  /*9eb60*/  LDL.LU R7, [R1+0x1c0] ;  /* 0x0001c00001077983 */ /* 0x001ea80000300800 */
[----:B------:R-:W4:Y:S04]  /*9eb70*/  LDL.LU R60, [R1+0x1a0] ;  /* 0x0001a000013c7983 */ /* 0x000f280000300800 */
        /* <DEDUP_REMOVED lines=23> */
[----:B0-----:R-:W2:Y:S04]  /*9ecf0*/  LDL.LU R3, [R1+0x4024] ;  /* 0x0040240001037983 */ /* 0x001ea80000300800 */
[----:B---3--:R0:W-:Y:S04]  /*9ed00*/  STS.U8 [R2+UR6+0x47800], R4 ;  /* 0x0478000402007988 */ /* 0x0081e80008000006 */
[----:B------:R-:W-:Y:S04]  /*9ed10*/  STS.U8 [R2+UR6+0x47c00], R90 ;  /* 0x047c005a02007988 */ /* 0x000fe80008000006 */
[----:B------:R-:W-:Y:S04]  /*9ed20*/  STS.U8 [R2+UR6+0x47e00], R86 ;  /* 0x047e005602007988 */ /* 0x000fe80008000006 */
[----:B0-----:R-:W3:Y:S04]  /*9ed30*/  LDL.LU R4, [R1+0x4020] ;  /* 0x0040200001047983 */ /* 0x001ee80000300800 */
[----:B--2---:R0:W-:Y:S02]  /*9ed40*/  STS.U8 [R2+UR6+0x47a00], R3 ;  /* 0x047a000302007988 */ /* 0x0041e40008000006 */
[----:B0-----:R-:W-:-:S02]  /*9ed50*/  LOP3.LUT R3, R2, 0x10, RZ, 0x3c, !PT ;  /* 0x0000001002037812 */ /* 0x001fc400078e3cff */
[----:B------:R-:W2:Y:S04]  /*9ed60*/  LDL.LU R2, [R1+0x1b0] ;  /* 0x0001b00001027983 */ /* 0x000ea80000300800 */
[----:B------:R0:W-:Y:S04]  /*9ed70*/  STS.U8 [R3+UR6+0x44080], R6 ;  /* 0x0440800603007988 */ /* 0x0001e80008000006 */
[----:B------:R1:W-:Y:S04]  /*9ed80*/  STS.U8 [R3+UR6+0x44280], R7 ;  /* 0x0442800703007988 */ /* 0x0003e80008000006 */
[----:B----4-:R-:W-:Y:S04]  /*9ed90*/  STS.U8 [R3+UR6+0x44680], R60 ;  /* 0x0446803c03007988 */ /* 0x010fe80008000006 */
[----:B------:R-:W-:Y:S04]  /*9eda0*/  STS.U8 [R3+UR6+0x44880], R56 ;  /* 0x0448803803007988 */ /* 0x000fe80008000006 */
[----:B------:R-:W-:Y:S04]  /*9edb0*/  STS.U8 [R3+UR6+0x44a80], R52 ;  /* 0x044a803403007988 */ /* 0x000fe80008000006 */
[----:B------:R-:W-:Y:S04]  /*9edc0*/  STS.U8 [R3+UR6+0x44c80], R48 ;  /* 0x044c803003007988 */ /* 0x000fe80008000006 */
[----:B0-----:R-:W4:Y:S04]  /*9edd0*/  LDL.LU R6, [R1+0x401c] ;  /* 0x00401c0001067983 */ /* 0x001f280000300800 */
[----:B-1----:R-:W3:Y:S04]  /*9ede0*/  LDL.LU R7, [R1+0x4018] ;  /* 0x0040180001077983 */ /* 0x002ee80000300800 */
        /* <DEDUP_REMOVED lines=38> */
[----:B---3--:R0:W-:Y:S02]  /*9f050*/  STS.U8 [R3+UR6+0x47880], R4 ;  /* 0x0478800403007988 */ /* 0x0081e40008000006 */
[----:B0-----:R-:W0:Y:S02]  /*9f060*/  S2R R4, SR_TID.X ;  /* 0x0000000000047919 */ /* 0x001e240000002100 */
[----:B------:R1:W-:Y:S04]  /*9f070*/  STS.U8 [R3+UR6+0x47480], R7 ;  /* 0x0474800703007988 */ /* 0x0003e80008000006 */
[----:B------:R3:W-:Y:S04]  /*9f080*/  STS.U8 [R3+UR6+0x46c80], R91 ;  /* 0x046c805b03007988 */ /* 0x0007e80008000006 */
[----:B------:R0:W-:Y:S04]  /*9f090*/  STS.U8 [R3+UR6+0x46e80], R8 ;  /* 0x046e800803007988 */ /* 0x0001e80008000006 */
[----:B------:R0:W-:Y:S04]  /*9f0a0*/  STS.U8 [R3+UR6+0x47280], R9 ;  /* 0x0472800903007988 */ /* 0x0001e80008000006 */
[----:B----4-:R4:W-:Y:S04]  /*9f0b0*/  STS.U8 [R3+UR6+0x47680], R6 ;  /* 0x0476800603007988 */ /* 0x0109e80008000006 */
[----:B------:R-:W-:Y:S04]  /*9f0c0*/  STS.U8 [R3+UR6+0x47a80], R93 ;  /* 0x047a805d03007988 */ /* 0x000fe80008000006 */
[----:B------:R-:W-:Y:S04]  /*9f0d0*/  STS.U8 [R3+UR6+0x47c80], R89 ;  /* 0x047c805903007988 */ /* 0x000fe80008000006 */
[----:B-1----:R-:W2:Y:S04]  /*9f0e0*/  LDL.LU R7, [R1+0x4014] ;  /* 0x0040140001077983 */ /* 0x002ea80000300800 */
[----:B---3--:R-:W3:Y:S04]  /*9f0f0*/  LDL.LU R91, [R1+0x7c] ;  /* 0x00007c00015b7983 */ /* 0x008ee80000300800 */
[----:B0-----:R-:W3:Y:S04]  /*9f100*/  LDL.LU R8, [R1+0x6c] ;  /* 0x00006c0001087983 */ /* 0x001ee80000300800 */
[----:B------:R-:W3:Y:S04]  /*9f110*/  LDL.LU R9, [R1+0x58] ;  /* 0x0000580001097983 */ /* 0x000ee80000300800 */
[----:B----4-:R-:W4:Y:S04]  /*9f120*/  LDL.LU R6, [R1+0x48] ;  /* 0x0000480001067983 */ /* 0x010f280000300800 */
[----:B------:R-:W-:Y:S01]  /*9f130*/  STS.U8 [R3+UR6+0x47e80], R85 ;  /* 0x047e805503007988 */ /* 0x000fe20008000006 */
[----:B------:R-:W-:-:S04]  /*9f140*/  LOP3.LUT R4, R4, 0x7f, RZ, 0xc0, !PT ;  /* 0x0000007f04047812 */ /* 0x000fc800078ec0ff */
[----:B------:R-:W-:-:S05]  /*9f150*/  LOP3.LUT R4, R4, 0x20, RZ, 0x3c, !PT ;  /* 0x0000002004047812 */ /* 0x000fca00078e3cff */
        /* <DEDUP_REMOVED lines=14> */
[----:B---3--:R-:W3:Y:S04]  /*9f240*/  LDL.LU R10, [R1+0x188] ;  /* 0x00018800010a7983 */ /* 0x008ee80000300800 */
        /* <DEDUP_REMOVED lines=11> */
[----:B----4-:R-:W4:Y:S04]  /*9f300*/  LDL.LU R80, [R1+0x128] ;  /* 0x0001280001507983 */ /* 0x010f280000300800 */
        /* <DEDUP_REMOVED lines=24> */
[----:B0-----:R-:W3:Y:S04]  /*9f490*/  LDL.LU R7, [R1+0x54] ;  /* 0x0000540001077983 */ /* 0x001ee80000300800 */
[----:B--2---:R0:W-:Y:S04]  /*9f4a0*/  STS.U8 [R4+UR6+0x47500], R5 ;  /* 0x0475000504007988 */ /* 0x0041e80008000006 */
[----:B0-----:R-:W2:Y:S04]  /*9f4b0*/  LDL.LU R5, [R1+0x4010] ;  /* 0x0040100001057983 */ /* 0x001ea80000300800 */
[----:B------:R0:W-:Y:S04]  /*9f4c0*/  STS.U8 [R4+UR6+0x47700], R2 ;  /* 0x0477000204007988 */ /* 0x0001e80008000006 */
[----:B0-----:R-:W3:Y:S04]  /*9f4d0*/  LDL.LU R2, [R1+0x14] ;  /* 0x0000140001027983 */ /* 0x001ee80000300800 */
[----:B------:R-:W-:Y:S04]  /*9f4e0*/  STS.U8 [R4+UR6+0x47b00], R92 ;  /* 0x047b005c04007988 */ /* 0x000fe80008000006 */
[----:B------:R-:W-:Y:S04]  /*9f4f0*/  STS.U8 [R4+UR6+0x47d00], R88 ;  /* 0x047d005804007988 */ /* 0x000fe80008000006 */
[----:B------:R-:W-:Y:S04]  /*9f500*/  STS.U8 [R4+UR6+0x47f00], R84 ;  /* 0x047f005404007988 */ /* 0x000fe80008000006 */
[----:B--2---:R0:W-:Y:S02]  /*9f510*/  STS.U8 [R4+UR6+0x47900], R5 ;  /* 0x0479000504007988 */ /* 0x0041e40008000006 */
[----:B0-----:R-:W0:Y:S02]  /*9f520*/  S2R R5, SR_TID.X ;  /* 0x0000000000057919 */ /* 0x001e240000002100 */
[----:B0-----:R-:W-:-:S04]  /*9f530*/  LOP3.LUT R5, R5, 0x7f, RZ, 0xc0, !PT ;  /* 0x0000007f05057812 */ /* 0x001fc800078ec0ff */
[----:B------:R-:W-:-:S05]  /*9f540*/  LOP3.LUT R5, R5, 0x30, RZ, 0x3c, !PT ;  /* 0x0000003005057812 */ /* 0x000fca00078e3cff */
[----:B------:R0:W-:Y:S04]  /*9f550*/  STS.U8 [R5+UR6+0x44180], R60 ;  /* 0x0441803c05007988 */ /* 0x0001e80008000006 */
[----:B------:R1:W-:Y:S04]  /*9f560*/  STS.U8 [R5+UR6+0x44380], R56 ;  /* 0x0443803805007988 */ /* 0x0003e80008000006 */
[----:B------:R2:W-:Y:S04]  /*9f570*/  STS.U8 [R5+UR6+0x44580], R52 ;  /* 0x0445803405007988 */ /* 0x0005e80008000006 */
[----:B------:R0:W-:Y:S04]  /*9f580*/  STS.U8 [R5+UR6+0x44780], R48 ;  /* 0x0447803005007988 */ /* 0x0001e80008000006 */
[----:B---3--:R3:W-:Y:S04]  /*9f590*/  STS.U8 [R5+UR6+0x44980], R10 ;  /* 0x0449800a05007988 */ /* 0x0087e80008000006 */
[----:B------:R2:W-:Y:S04]  /*9f5a0*/  STS.U8 [R5+UR6+0x44b80], R12 ;  /* 0x044b800c05007988 */ /* 0x0005e80008000006 */
[----:B0-----:R-:W4:Y:S04]  /*9f5b0*/  LDL.LU R60, [R1+0x400c] ;  /* 0x00400c00013c7983 */ /* 0x001f280000300800 */
[----:B-1----:R-:W4:Y:S04]  /*9f5c0*/  LDL.LU R56, [R1+0x4008] ;  /* 0x0040080001387983 */ /* 0x002f280000300800 */
[----:B--2---:R-:W2:Y:S04]  /*9f5d0*/  LDL.LU R52, [R1+0x4004] ;  /* 0x0040040001347983 */ /* 0x004ea80000300800 */
[----:B------:R-:W2:Y:S04]  /*9f5e0*/  LDL.LU R48, [R1+0x4000] ;  /* 0x0040000001307983 */ /* 0x000ea80000300800 */
[----:B---3--:R-:W3:Y:S04]  /*9f5f0*/  LDL.LU R10, [R1+0x3ffc] ;  /* 0x003ffc00010a7983 */ /* 0x008ee80000300800 */
[----:B------:R-:W2:Y:S04]  /*9f600*/  LDL.LU R12, [R1+0x3ff8] ;  /* 0x003ff800010c7983 */ /* 0x000ea80000300800 */
[----:B------:R0:W-:Y:S04]  /*9f610*/  STS.U8 [R5+UR6+0x44d80], R13 ;  /* 0x044d800d05007988 */ /* 0x0001e80008000006 */
[----:B------:R1:W-:Y:S04]  /*9f620*/  STS.U8 [R5+UR6+0x44f80], R11 ;  /* 0x044f800b05007988 */ /* 0x0003e80008000006 */
[----:B------:R0:W-:Y:S04]  /*9f630*/  STS.U8 [R5+UR6+0x45180], R64 ;  /* 0x0451804005007988 */ /* 0x0001e80008000006 */
[----:B------:R0:W-:Y:S04]  /*9f640*/  STS.U8 [R5+UR6+0x45380], R82 ;  /* 0x0453805205007988 */ /* 0x0001e80008000006 */
[----:B----4-:R4:W-:Y:S04]  /*9f650*/  STS.U8 [R5+UR6+0x45580], R80 ;  /* 0x0455805005007988 */ /* 0x0109e80008000006 */
[----:B------:R4:W-:Y:S04]  /*9f660*/  STS.U8 [R5+UR6+0x45780], R78 ;  /* 0x0457804e05007988 */ /* 0x0009e80008000006 */
[----:B0-----:R-:W2:Y:S04]  /*9f670*/  LDL.LU R13, [R1+0x3ff4] ;  /* 0x003ff400010d7983 */ /* 0x001ea80000300800 */
[----:B-1----:R-:W2:Y:S04]  /*9f680*/  LDL.LU R11, [R1+0x3ff0] ;  /* 0x003ff000010b7983 */ /* 0x002ea80000300800 */
[----:B------:R-:W2:Y:S04]  /*9f690*/  LDL.LU R64, [R1+0x3fec] ;  /* 0x003fec0001407983 */ /* 0x000ea80000300800 */
[----:B------:R-:W2:Y:S04]  /*9f6a0*/  LDL.LU R82, [R1+0x3fe8] ;  /* 0x003fe80001527983 */ /* 0x000ea80000300800 */
[----:B----4-:R-:W4:Y:S04]  /*9f6b0*/  LDL.LU R80, [R1+0x3fe4] ;  /* 0x003fe40001507983 */ /* 0x010f280000300800 */
        /* <DEDUP_REMOVED lines=18> */
[----:B------:R1:W-:Y:S04]  /*9f7e0*/  STS.U8 [R5+UR6+0x46f80], R7 ;  /* 0x046f800705007988 */ /* 0x0003e80008000006 */
[----:B0-----:R-:W3:Y:S04]  /*9f7f0*/  LDL.LU R87, [R1+0x3fc4] ;  /* 0x003fc40001577983 */ /* 0x001ee80000300800 */
[----:B-1----:R-:W4:Y:S04]  /*9f800*/  LDL.LU R91, [R1+0x3fc0] ;  /* 0x003fc000015b7983 */ /* 0x002f280000300800 */
[----:B------:R-:W4:Y:S04]  /*9f810*/  LDL.LU R8, [R1+0x3fbc] ;  /* 0x003fbc0001087983 */ /* 0x000f280000300800 */
[----:B------:R-:W4:Y:S04]  /*9f820*/  LDL.LU R9, [R1+0x3fb8] ;  /* 0x003fb80001097983 */ /* 0x000f280000300800 */
[----:B------:R-:W4:Y:S04]  /*9f830*/  LDL.LU R6, [R1+0x3fb4] ;  /* 0x003fb40001067983 */ /* 0x000f280000300800 */
[----:B------:R-:W4:Y:S04]  /*9f840*/  LDL.LU R7, [R1+0x3fb0] ;  /* 0x003fb00001077983 */ /* 0x000f280000300800 */
[----:B------:R0:W-:Y:S02]  /*9f850*/  STS.U8 [R5+UR6+0x47780], R2 ;  /* 0x0477800205007988 */ /* 0x0001e40008000006 */
[----:B0-----:R-:W0:Y:S02]  /*9f860*/  S2R R2, SR_TID.X ;  /* 0x0000000000027919 */ /* 0x001e240000002100 */
[----:B0-----:R-:W-:Y:S01]  /*9f870*/  LOP3.LUT R2, R2, 0x7f, RZ, 0xc0, !PT ;  /* 0x0000007f02027812 */ /* 0x001fe200078ec0ff */
[----:B--2---:R-:W-:Y:S04]  /*9f880*/  STS.U8 [R5+UR6+0x47f80], R83 ;  /* 0x047f805305007988 */ /* 0x004fe80008000006 */
[----:B---3--:R-:W-:Y:S04]  /*9f890*/  STS.U8 [R5+UR6+0x47d80], R87 ;  /* 0x047d805705007988 */ /* 0x008fe80008000006 */
[----:B----4-:R-:W-:Y:S04]  /*9f8a0*/  STS.U8 [R5+UR6+0x47580], R9 ;  /* 0x0475800905007988 */ /* 0x010fe80008000006 */
[----:B------:R-:W-:Y:S04]  /*9f8b0*/  STS.U8 [R5+UR6+0x47380], R6 ;  /* 0x0473800605007988 */ /* 0x000fe80008000006 */
[----:B------:R0:W-:Y:S04]  /*9f8c0*/  STS.U8 [R5+UR6+0x47180], R7 ;  /* 0x0471800705007988 */ /* 0x0001e80008000006 */
[----:B------:R-:W-:Y:S04]  /*9f8d0*/  STS.U8 [R5+UR6+0x47980], R8 ;  /* 0x0479800805007988 */ /* 0x000fe80008000006 */
[----:B------:R-:W-:Y:S04]  /*9f8e0*/  STS.U8 [R5+UR6+0x47b80], R91 ;  /* 0x047b805b05007988 */ /* 0x000fe80008000006 */
[----:B------:R1:W-:Y:S04]  /*9f8f0*/  STS.U8 [R2+UR6+0x24000], R11 ;  /* 0x0240000b02007988 */ /* 0x0003e80008000006 */
[----:B------:R2:W-:Y:S04]  /*9f900*/  STS.U8 [R2+UR6+0x23400], R10 ;  /* 0x0234000a02007988 */ /* 0x0005e80008000006 */
[----:B0-----:R-:W3:Y:S04]  /*9f910*/  LDL.LU R7, [R1+0x3fac] ;  /* 0x003fac0001077983 */ /* 0x001ee80000300800 */
[----:B------:R-:W4:Y:S04]  /*9f920*/  LDL.LU R6, [R1+0x3fa8] ;  /* 0x003fa80001067983 */ /* 0x000f280000300800 */
[----:B------:R-:W3:Y:S04]  /*9f930*/  LDL.LU R9, [R1+0x3fa4] ;  /* 0x003fa40001097983 */ /* 0x000ee80000300800 */
[----:B-1----:R-:W3:Y:S04]  /*9f940*/  LDL R11, [R1+0xf54] ;  /* 0x000f5400010b7983 */ /* 0x002ee80000100800 */
[----:B--2---:R-:W3:Y:S04]  /*9f950*/  LDL R10, [R1+0xf50] ;  /* 0x000f5000010a7983 */ /* 0x004ee80000100800 */
        /* <DEDUP_REMOVED lines=69> */
[----:B------:R-:W2:Y:S01]  /*9fdb0*/  LDL R8, [R1+0xf94] ;  /* 0x000f940001087983 */ /* 0x000ea20000100800 */
[----:B---3--:R-:W-:-:S02]  /*9fdc0*/  @!P3 LOP3.LUT R11, R11, R10, RZ, 0x3c, !PT ;  /* 0x0000000a0b0bb212 */ /* 0x008fc400078e3cff */
[----:B----4-:R-:W-:Y:S02]  /*9fdd0*/  PRMT R6, RZ, 0x7610, R6 ;  /* 0x00007610ff067816 */ /* 0x010fe40000000006 */
[----:B------:R-:W-:-:S04]  /*9fde0*/  @!P3 LOP3.LUT R10, R11, R10, RZ, 0x3c, !PT ;  /* 0x0000000a0b0ab212 */ /* 0x000fc800078e3cff */
[----:B------:R-:W-:-:S05]  /*9fdf0*/  @!P3 LOP3.LUT R11, R11, R10, RZ, 0x3c, !PT ;  /* 0x0000000a0b0bb212 */ /* 0x000fca00078e3cff */
[----:B------:R-:W3:Y:S04]  /*9fe00*/  @!P3 LDG.E.U8 R6, desc[UR16][R10.64] ;  /* 0x000000100a06b981 */ /* 0x000ee8000c1e1100 */
[----:B---3--:R0:W-:Y:S04]  /*9fe10*/  STL [R1+0x9dc], R6 ;  /* 0x0009dc0601007387 */ /* 0x0081e80000100800 */
[----:B0-----:R-:W3:Y:S04]  /*9fe20*/  LDL.LU R6, [R1+0x3fa0] ;  /* 0x003fa00001067983 */ /* 0x001ee80000300800 */
[----:B------:R-:W4:Y:S04]  /*9fe30*/  LDL R10, [R1+0xf60] ;  /* 0x000f6000010a7983 */ /* 0x000f280000100800 */
[----:B------:R-:W4:Y:S01]  /*9fe40*/  LDL R11, [R1+0xf64] ;  /* 0x000f6400010b7983 */ /* 0x000f220000100800 */
[----:B------:R-:W-:-:S02]  /*9fe50*/  PRMT R9, RZ, 0x7610, R9 ;  /* 0x00007610ff097816 */ /* 0x000fc40000000009 */
[----:B----4-:R-:W-:-:S04]  /*9fe60*/  @!P3 LOP3.LUT R11, R11, R10, RZ, 0x3c, !PT ;  /* 0x0000000a0b0bb212 */ /* 0x010fc800078e3cff */
[----:B------:R-:W-:-:S04]  /*9fe70*/  @!P3 LOP3.LUT R10, R11, R10, RZ, 0x3c, !PT ;  /* 0x0000000a0b0ab212 */ /* 0x000fc800078e3cff */
[----:B------:R-:W-:-:S05]  /*9fe80*/  @!P3 LOP3.LUT R11, R11, R10, RZ, 0x3c, !PT ;  /* 0x0000000a0b0bb212 */ /* 0x000fca00078e3cff */
[----:B------:R-:W4:Y:S04]  /*9fe90*/  @!P3 LDG.E.U8 R9, desc[UR16][R10.64] ;  /* 0x000000100a09b981 */ /* 0x000f28000c1e1100 */
[----:B----4-:R0:W-:Y:S04]  /*9fea0*/  STL [R1+0x9d8], R9 ;  /* 0x0009d80901007387 */ /* 0x0101e80000100800 */
[----:B0-----:R-:W4:Y:S04]  /*9feb0*/  LDL.LU R9, [R1+0x3f9c] ;  /* 0x003f9c0001097983 */ /* 0x001f280000300800 */
[----:B------:R-:W2:Y:S04]  /*9fec0*/  LDL R10, [R1+0xf70] ;  /* 0x000f7000010a7983 */ /* 0x000ea80000100800 */
[----:B------:R-:W2:Y:S01]  /*9fed0*/  LDL R11, [R1+0xf74] ;  /* 0x000f7400010b7983 */ /* 0x000ea20000100800 */
[----:B------:R-:W-:-:S02]  /*9fee0*/  PRMT R7, RZ, 0x7610, R7 ;  /* 0x00007610ff077816 */ /* 0x000fc40000000007 */
[----:B--2---:R-:W-:-:S04]  /*9fef0*/  @!P3 LOP3.LUT R11, R11, R10, RZ, 0x3c, !PT ;  /* 0x0000000a0b0bb212 */ /* 0x004fc800078e3cff */
[----:B------:R-:W-:-:S04]  /*9ff00*/  @!P3 LOP3.LUT R10, R11, R10, RZ, 0x3c, !PT ;  /* 0x0000000a0b0ab212 */ /* 0x000fc800078e3cff */
[----:B------:R-:W-:-:S05]  /*9ff10*/  @!P3 LOP3.LUT R11, R11, R10, RZ, 0x3c, !PT ;  /* 0x0000000a0b0bb212 */ /* 0x000fca00078e3cff */
[----:B------:R0:W2:Y:S04]  /*9ff20*/  @!P3 LDG.E.U8 R7, desc[UR16][R10.64] ;  /* 0x000000100a07b981 */ /* 0x0000a8000c1e1100 */
[----:B------:R-:W0:Y:S04]  /*9ff30*/  LDL R10, [R1+0xf80] ;  /* 0x000f8000010a7983 */ /* 0x000e280000100800 */
[----:B------:R-:W0:Y:S01]  /*9ff40*/  LDL R11, [R1+0xf84] ;  /* 0x000f8400010b7983 */ /* 0x000e220000100800 */
[----:B---3--:R-:W-:Y:S02]  /*9ff50*/  PRMT R6, RZ, 0x7610, R6 ;  /* 0x00007610ff067816 */ /* 0x008fe40000000006 */
[----:B0-----:R-:W-:-:S04]  /*9ff60*/  @!P3 LOP3.LUT R11, R11, R10, RZ, 0x3c, !PT ;  /* 0x0000000a0b0bb212 */ /* 0x001fc800078e3cff */
[----:B------:R-:W-:-:S04]  /*9ff70*/  @!P3 LOP3.LUT R10, R11, R10, RZ, 0x3c, !PT ;  /* 0x0000000a0b0ab212 */ /* 0x000fc800078e3cff */
[----:B------:R-:W-:-:S05]  /*9ff80*/  @!P3 LOP3.LUT R11, R11, R10, RZ, 0x3c, !PT ;  /* 0x0000000a0b0bb212 */ /* 0x000fca00078e3cff */
[----:B------:R-:W3:Y:S04]  /*9ff90*/  @!P3 LDG.E.U8 R6, desc[UR16][R10.64] ;  /* 0x000000100a06b981 */ /* 0x000ee8000c1e1100 */
[----:B--2---:R0:W-:Y:S04]  /*9ffa0*/  STL [R1+0x9d4], R7 ;  /* 0x0009d40701007387 */ /* 0x0041e80000100800 */
[----:B0-----:R-:W2:Y:S04]  /*9ffb0*/  LDL.LU R7, [R1+0x1004] ;  /* 0x0010040001077983 */ /* 0x001ea80000300800 */
[----:B---3--:R0:W-:Y:S04]  /*9ffc0*/  STL [R1+0x9d0], R6 ;  /* 0x0009d00601007387 */ /* 0x0081e80000100800 */
[----:B0-----:R-:W3:Y:S04]  /*9ffd0*/  LDL.LU R6, [R1+0x3f98] ;  /* 0x003f980001067983 */ /* 0x001ee80000300800 */
[----:B------:R-:W2:Y:S01]  /*9ffe0*/  LDL R11, [R1+0xf90] ;  /* 0x000f9000010b7983 */ /* 0x000ea20000100800 */
[----:B----4-:R-:W-:Y:S01]  /*9fff0*/  PRMT R9, RZ, 0x7610, R9 ;  /* 0x00007610ff097816 */ /* 0x010fe20000000009 */
[----:B------:R-:W-:-:S02]  /*a0000*/  @!P3 IMAD.MOV.U32 R10, RZ, RZ, R8 ;  /* 0x000000ffff0ab224 */ /* 0x000fc400078e0008 */
[----:B------:R-:W4:Y:S04]  /*a0010*/  LDL.LU R8, [R1+0x1000] ;  /* 0x0010000001087983 */ /* 0x000f280000300800 */
[----:B--2---:R-:W2:Y:S04]  /*a0020*/  @!P3 LDG.E.U8 R9, desc[UR16][R10.64] ;  /* 0x000000100a09b981 */ /* 0x004ea8000c1e1100 */
[----:B--2---:R0:W-:Y:S04]  /*a0030*/  STL [R1+0x9cc], R9 ;  /* 0x0009cc0901007387 */ /* 0x0041e80000100800 */
[----:B0-----:R-:W2:Y:S04]  /*a0040*/  LDL.LU R9, [R1+0x3f94] ;  /* 0x003f940001097983 */ /* 0x001ea80000300800 */
[----:B------:R-:W2:Y:S04]  /*a0050*/  LDL R10, [R1+0xfa0] ;  /* 0x000fa000010a7983 */ /* 0x000ea80000100800 */
[----:B------:R-:W2:Y:S01]  /*a0060*/  LDL R11, [R1+0xfa4] ;  /* 0x000fa400010b7983 */ /* 0x000ea20000100800 */
[----:B---3--:R-:W-:-:S02]  /*a0070*/  PRMT R6, RZ, 0x7610, R6 ;  /* 0x00007610ff067816 */ /* 0x008fc40000000006 */
        /* <DEDUP_REMOVED lines=8> */
[----:B------:R-:W-:-:S02]  /*a0100*/  PRMT R9, RZ, 0x7610, R9 ;  /* 0x00007610ff097816 */ /* 0x000fc40000000009 */
[----:B---3--:R-:W-:-:S04]  /*a0110*/  @!P3 LOP3.LUT R11, R11, R10, RZ, 0x3c, !PT ;  /* 0x0000000a0b0bb212 */ /* 0x008fc800078e3cff */
[----:B------:R-:W-:-:S04]  /*a0120*/  @!P3 LOP3.LUT R10, R11, R10, RZ, 0x3c, !PT ;  /* 0x0000000a0b0ab212 */ /* 0x000fc800078e3cff */
[----:B------:R-:W-:-:S05]  /*a0130*/  @!P3 LOP3.LUT R11, R11, R10, RZ, 0x3c, !PT ;  /* 0x0000000a0b0bb212 */ /* 0x000fca00078e3cff */
[----:B------:R-:W3:Y:S04]  /*a0140*/  @!P3 LDG.E.U8 R9, desc[UR16][R10.64] ;  /* 0x000000100a09b981 */ /* 0x000ee8000c1e1100 */
[----:B---3--:R0:W-:Y:S04]  /*a0150*/  STL [R1+0x9c4], R9 ;  /* 0x0009c40901007387 */ /* 0x0081e80000100800 */
[----:B0-----:R-:W3:Y:S04]  /*a0160*/  LDL.LU R9, [R1+0x3f8c] ;  /* 0x003f8c0001097983 */ /* 0x001ee80000300800 */
[----:B------:R-:W3:Y:S04]  /*a0170*/  LDL R10, [R1+0xfd0] ;  /* 0x000fd000010a7983 */ /* 0x000ee80000100800 */
[----:B------:R-:W3:Y:S01]  /*a0180*/  LDL R11, [R1+0xfd4] ;  /* 0x000fd400010b7983 */ /* 0x000ee20000100800 */
[----:B--2---:R-:W-:-:S02]  /*a0190*/  PRMT R6, RZ, 0x7610, R6 ;  /* 0x00007610ff067816 */ /* 0x004fc40000000006 */
[----:B---3--:R-:W-:-:S04]  /*a01a0*/  @!P3 LOP3.LUT R11, R11, R10, RZ, 0x3c, !PT ;  /* 0x0000000a0b0bb212 */ /* 0x008fc800078e3cff */
        /* <DEDUP_REMOVED lines=16> */
[----:B------:R-:W-:-:S02]  /*a02b0*/  IADD3 R7, P5, PT, R7, UR11, RZ ;  /* 0x0000000b07077c10 */ /* 0x000fc4000ffbe0ff */
[----:B--2---:R-:W-:Y:S02]  /*a02c0*/  PRMT R6, RZ, 0x7610, R6 ;  /* 0x00007610ff067816 */ /* 0x004fe40000000006 */
[----:B----4-:R-:W-:Y:S02]  /*a02d0*/  IADD3.X R8, PT, PT, R8, UR71, RZ, P5, !PT ;  /* 0x0000004708087c10 */ /* 0x010fe4000affe4ff */
[----:B---3--:R-:W-:-:S04]  /*a02e0*/  @!P3 LOP3.LUT R11, R11, R10, RZ, 0x3c, !PT ;  /* 0x0000000a0b0bb212 */ /* 0x008fc800078e3cff */
[----:B------:R-:W-:-:S04]  /*a02f0*/  @!P3 LOP3.LUT R10, R11, R10, RZ, 0x3c, !PT ;  /* 0x0000000a0b0ab212 */ /* 0x000fc800078e3cff */
[----:B------:R-:W-:Y:S02]  /*a0300*/  @!P3 LOP3.LUT R11, R11, R10, RZ, 0x3c, !PT ;  /* 0x0000000a0b0bb212 */ /* 0x000fe400078e3cff */
[----:B------:R-:W-:-:S03]  /*a0310*/  PRMT R9, RZ, 0x7610, R9 ;  /* 0x00007610ff097816 */ /* 0x000fc60000000009 */
[----:B------:R0:W2:Y:S02]  /*a0320*/  @!P3 LDG.E.U8 R6, desc[UR16][R10.64] ;  /* 0x000000100a06b981 */ /* 0x0000a4000c1e1100 */
[----:B0-----:R-:W-:Y:S02]  /*a0330*/  @!P3 IMAD.MOV.U32 R10, RZ, RZ, R7 ;  /* 0x000000ffff0ab224 */ /* 0x001fe400078e0007 */
[----:B------:R-:W-:-:S05]  /*a0340*/  @!P3 IMAD.MOV.U32 R11, RZ, RZ, R8 ;  /* 0x000000ffff0bb224 */ /* 0x000fca00078e0008 */
[----:B------:R-:W3:Y:S04]  /*a0350*/  @!P3 LDG.E.U8 R9, desc[UR16][R10.64] ;  /* 0x000000100a09b981 */ /* 0x000ee8000c1e1100 */
[----:B------:R-:W-:Y:S04]  /*a0360*/  STL [R1+0x1004], R7 ;  /* 0x0010040701007387 */ /* 0x000fe80000100800 */
[----:B--2---:R0:W-:Y:S04]  /*a0370*/  STL [R1+0x9b8], R6 ;  /* 0x0009b80601007387 */ /* 0x0041e80000100800 */
[----:B0-----:R-:W2:Y:S04]  /*a0380*/  LDL.LU R6, [R1+0x3f80] ;  /* 0x003f800001067983 */ /* 0x001ea80000300800 */
[----:B------:R0:W-:Y:S04]  /*a0390*/  STL [R1+0x1000], R8 ;  /* 0x0010000801007387 */ /* 0x0001e80000100800 */
[----:B0-----:R-:W4:Y:S04]  /*a03a0*/  LDL.LU R8, [R1+0x3f7c] ;  /* 0x003f7c0001087983 */ /* 0x001f280000300800 */
[----:B------:R-:W4:Y:S04]  /*a03b0*/  LDL.LU R7, [R1+0x3f78] ;  /* 0x003f780001077983 */ /* 0x000f280000300800 */
        /* <DEDUP_REMOVED lines=4484> */
[----:B------:R-:W2:Y:S04]  /*b1c00*/  LDL R10, [R1+0x2288] ;  /* 0x00228800010a7983 */ /* 0x000ea80000100800 */
[----:B------:R-:W2:Y:S02]  /*b1c10*/  LDL R11, [R1+0x228c] ;  /* 0x00228c00010b7983 */ /* 0x000ea40000100800 */
[----:B--2---:R-:W-:-:S02]  /*b1c20*/  @!P3 LOP3.LUT R11, R11, R10, RZ, 0x3c, !PT ;  /* 0x0000000a0b0bb212 */ /* 0x004fc400078e3cff */
[----:B---3--:R-:W-:Y:S02]  /*b1c30*/  PRMT R9, RZ, 0x7610, R9 ;  /* 0x00007610ff097816 */ /* 0x008fe40000000009 */
[----:B------:R-:W-:-:S04]  /*b1c40*/  @!P3 LOP3.LUT R10, R11, R10, RZ, 0x3c, !PT ;  /* 0x0000000a0b0ab212 */ /* 0x000fc800078e3cff */
[----:B------:R-:W-:-:S05]  /*b1c50*/  @!P3 LOP3.LUT R11, R11, R10, RZ, 0x3c, !PT ;  /* 0x0000000a0b0bb212 */ /* 0x000fca00078e3cff */
[----:B------:R-:W2:Y:S04]  /*b1c60*/  @!P3 LDG.E.U8 R9, desc[UR16][R10.64] ;  /* 0x000000100a09b981 */ /* 0x000ea8000c1e1100 */
[----:B--2---:R0:W-:Y:S04]  /*b1c70*/  STL [R1+0x1e8], R9 ;  /* 0x0001e80901007387 */ /* 0x0041e80000100800 */
[----:B0-----:R-:W2:Y:S04]  /*b1c80*/  LDL.LU R9, [R1+0x37a8] ;  /* 0x0037a80001097983 */ /* 0x001ea80000300800 */
[----:B------:R-:W3:Y:S04]  /*b1c90*/  LDL R10, [R1+0x2b30] ;  /* 0x002b3000010a7983 */ /* 0x000ee80000100800 */
[----:B------:R-:W3:Y:S02]  /*b1ca0*/  LDL R11, [R1+0x2b34] ;  /* 0x002b3400010b7983 */ /* 0x000ee40000100800 */
[----:B---3--:R-:W-:-:S02]  /*b1cb0*/  @!P4 LOP3.LUT R11, R11, R10, RZ, 0x3c, !PT ;  /* 0x0000000a0b0bc212 */ /* 0x008fc400078e3cff */
[----:B--2---:R-:W-:Y:S02]  /*b1cc0*/  PRMT R9, RZ, 0x7610, R9 ;  /* 0x00007610ff097816 */ /* 0x004fe40000000009 */
        /* <DEDUP_REMOVED lines=587> */
[----:B------:R0:W3:Y:S04]  /*b4180*/  @!P3 LDG.E.U8 R45, desc[UR16][R10.64] ;  /* 0x000000100a2db981 */ /* 0x0000e8000c1e1100 */
[----:B------:R-:W0:Y:S04]  /*b4190*/  LDL R10, [R1+0x2070] ;  /* 0x00207000010a7983 */ /* 0x000e280000100800 */
[----:B------:R-:W0:Y:S01]  /*b41a0*/  LDL R11, [R1+0x2074] ;  /* 0x00207400010b7983 */ /* 0x000e220000100800 */
[----:B--2---:R-:W-:Y:S02]  /*b41b0*/  PRMT R9, RZ, 0x7610, R9 ;  /* 0x00007610ff097816 */ /* 0x004fe40000000009 */
[----:B0-----:R-:W-:-:S04]  /*b41c0*/  @!P4 LOP3.LUT R11, R11, R10, RZ, 0x3c, !PT ;  /* 0x0000000a0b0bc212 */ /* 0x001fc800078e3cff */
[----:B------:R-:W-:-:S04]  /*b41d0*/  @!P4 LOP3.LUT R10, R11, R10, RZ, 0x3c, !PT ;  /* 0x0000000a0b0ac212 */ /* 0x000fc800078e3cff */
[----:B------:R-:W-:-:S05]  /*b41e0*/  @!P4 LOP3.LUT R11, R11, R10, RZ, 0x3c, !PT ;  /* 0x0000000a0b0bc212 */ /* 0x000fca00078e3cff */
[----:B------:R-:W2:Y:S04]  /*b41f0*/  @!P4 LDG.E.U8 R9, desc[UR16][R10.64] ;  /* 0x000000100a09c981 */ /* 0x000ea8000c1e1100 */
[----:B---3--:R0:W-:Y:S04]  /*b4200*/  STL [R1+0xe0], R45 ;  /* 0x0000e02d01007387 */ /* 0x0081e80000100800 */
[----:B0-----:R-:W3:Y:S04]  /*b4210*/  LDL R45, [R1+0x204c] ;  /* 0x00204c00012d7983 */ /* 0x001ee80000100800 */
[----:B--2---:R0:W-:Y:S04]  /*b4220*/  STL [R1+0xdc], R9 ;  /* 0x0000dc0901007387 */ /* 0x0041e80000100800 */
[----:B0-----:R-:W2:Y:S04]  /*b4230*/  LDL.LU R9, [R1+0x36a0] ;  /* 0x0036a00001097983 */ /* 0x001ea80000300800 */
[----:B------:R-:W2:Y:S04]  /*b4240*/  LDL R10, [R1+0x2068] ;  /* 0x00206800010a7983 */ /* 0x000ea80000100800 */
[----:B------:R-:W2:Y:S02]  /*b4250*/  LDL R11, [R1+0x206c] ;  /* 0x00206c00010b7983 */ /* 0x000ea40000100800 */
[----:B--2---:R-:W-:-:S02]  /*b4260*/  @!P3 LOP3.LUT R11, R11, R10, RZ, 0x3c, !PT ;  /* 0x0000000a0b0bb212 */ /* 0x004fc400078e3cff */
[----:B------:R-:W-:Y:S02]  /*b4270*/  PRMT R9, RZ, 0x7610, R9 ;  /* 0x00007610ff097816 */ /* 0x000fe40000000009 */
[----:B------:R-:W-:-:S04]  /*b4280*/  @!P3 LOP3.LUT R10, R11, R10, RZ, 0x3c, !PT ;  /* 0x0000000a0b0ab212 */ /* 0x000fc800078e3cff */
[----:B------:R-:W-:-:S05]  /*b4290*/  @!P3 LOP3.LUT R11, R11, R10, RZ, 0x3c, !PT ;  /* 0x0000000a0b0bb212 */ /* 0x000fca00078e3cff */
[----:B------:R-:W2:Y:S04]  /*b42a0*/  @!P3 LDG.E.U8 R9, desc[UR16][R10.64] ;  /* 0x000000100a09b981 */ /* 0x000ea8000c1e1100 */
        /* <DEDUP_REMOVED lines=26> */
[----:B------:R-:W2:Y:S01]  /*b4450*/  @!P4 LDG.E.U8 R9, desc[UR16][R10.64] ;  /* 0x000000100a09c981 */ /* 0x000ea2000c1e1100 */
[----:B------:R-:W-:-:S03]  /*b4460*/  PRMT R6, RZ, 0x7610, R6 ;  /* 0x00007610ff067816 */ /* 0x000fc60000000006 */
[----:B--2---:R0:W-:Y:S04]  /*b4470*/  STL [R1+0xcc], R9 ;  /* 0x0000cc0901007387 */ /* 0x0041e80000100800 */
[----:B0-----:R-:W2:Y:S04]  /*b4480*/  LDL.LU R9, [R1+0x3690] ;  /* 0x0036900001097983 */ /* 0x001ea80000300800 */
[----:B------:R-:W2:Y:S01]  /*b4490*/  LDL R11, [R1+0x2048] ;  /* 0x00204800010b7983 */ /* 0x000ea20000100800 */
[----:B---3--:R-:W-:-:S03]  /*b44a0*/  @!P3 IMAD.MOV.U32 R10, RZ, RZ, R45 ;  /* 0x000000ffff0ab224 */ /* 0x008fc600078e002d */
[----:B------:R-:W3:Y:S04]  /*b44b0*/  LDL R45, [R1+0x2c64] ;  /* 0x002c6400012d7983 */ /* 0x000ee80000100800 */
[----:B--2---:R-:W2:Y:S04]  /*b44c0*/  @!P3 LDG.E.U8 R6, desc[UR16][R10.64] ;  /* 0x000000100a06b981 */ /* 0x004ea8000c1e1100 */
[----:B--2---:R0:W-:Y:S04]  /*b44d0*/  STL [R1+0xc8], R6 ;  /* 0x0000c80601007387 */ /* 0x0041e80000100800 */
[----:B0-----:R-:W2:Y:S04]  /*b44e0*/  LDL.LU R6, [R1+0x368c] ;  /* 0x00368c0001067983 */ /* 0x001ea80000300800 */
[----:B------:R-:W2:Y:S04]  /*b44f0*/  LDL R10, [R1+0x2c50] ;  /* 0x002c5000010a7983 */ /* 0x000ea80000100800 */
[----:B------:R-:W2:Y:S01]  /*b4500*/  LDL R11, [R1+0x2c54] ;  /* 0x002c5400010b7983 */ /* 0x000ea20000100800 */
[----:B----4-:R-:W-:-:S02]  /*b4510*/  PRMT R7, RZ, 0x7610, R7 ;  /* 0x00007610ff077816 */ /* 0x010fc40000000007 */
[----:B--2---:R-:W-:-:S04]  /*b4520*/  @!P4 LOP3.LUT R11, R11, R10, RZ, 0x3c, !PT ;  /* 0x0000000a0b0bc212 */ /* 0x004fc800078e3cff */
[----:B------:R-:W-:-:S04]  /*b4530*/  @!P4 LOP3.LUT R10, R11, R10, RZ, 0x3c, !PT ;  /* 0x0000000a0b0ac212 */ /* 0x000fc800078e3cff */
[----:B------:R-:W-:-:S05]  /*b4540*/  @!P4 LOP3.LUT R11, R11, R10, RZ, 0x3c, !PT ;  /* 0x0000000a0b0bc212 */ /* 0x000fca00078e3cff */
[----:B------:R-:W2:Y:S04]  /*b4550*/  @!P4 LDG.E.U8 R7, desc[UR16][R10.64] ;  /* 0x000000100a07c981 */ /* 0x000ea8000c1e1100 */
[----:B--2---:R0:W-:Y:S04]  /*b4560*/  STL [R1+0xc4], R7 ;  /* 0x0000c40701007387 */ /* 0x0041e80000100800 */
[----:B0-----:R-:W2:Y:S04]  /*b4570*/  LDL.LU R7, [R1+0x3688] ;  /* 0x0036880001077983 */ /* 0x001ea80000300800 */
[----:B------:R-:W4:Y:S04]  /*b4580*/  LDL R10, [R1+0x2c58] ;  /* 0x002c5800010a7983 */ /* 0x000f280000100800 */
[----:B------:R-:W4:Y:S01]  /*b4590*/  LDL R11, [R1+0x2c5c] ;  /* 0x002c5c00010b7983 */ /* 0x000f220000100800 */
[----:B------:R-:W-:-:S02]  /*b45a0*/  PRMT R47, RZ, 0x7610, R47 ;  /* 0x00007610ff2f7816 */ /* 0x000fc4000000002f */
[----:B----4-:R-:W-:-:S04]  /*b45b0*/  @!P3 LOP3.LUT R11, R11, R10, RZ, 0x3c, !PT ;  /* 0x0000000a0b0bb212 */ /* 0x010fc800078e3cff */
[----:B------:R-:W-:-:S04]  /*b45c0*/  @!P3 LOP3.LUT R10, R11, R10, RZ, 0x3c, !PT ;  /* 0x0000000a0b0ab212 */ /* 0x000fc800078e3cff */
[----:B------:R-:W-:-:S05]  /*b45d0*/  @!P3 LOP3.LUT R11, R11, R10, RZ, 0x3c, !PT ;  /* 0x0000000a0b0bb212 */ /* 0x000fca00078e3cff */
[----:B------:R0:W4:Y:S04]  /*b45e0*/  @!P3 LDG.E.U8 R47, desc[UR16][R10.64] ;  /* 0x000000100a2fb981 */ /* 0x000128000c1e1100 */
[----:B------:R-:W0:Y:S04]  /*b45f0*/  LDL R10, [R1+0x2030] ;  /* 0x00203000010a7983 */ /* 0x000e280000100800 */
[----:B------:R-:W0:Y:S01]  /*b4600*/  LDL R11, [R1+0x2034] ;  /* 0x00203400010b7983 */ /* 0x000e220000100800 */
[----:B------:R-:W-:Y:S02]  /*b4610*/  PRMT R46, RZ, 0x7610, R46 ;  /* 0x00007610ff2e7816 */ /* 0x000fe4000000002e */
[----:B0-----:R-:W-:-:S04]  /*b4620*/  @!P4 LOP3.LUT R11, R11, R10, RZ, 0x3c, !PT ;  /* 0x0000000a0b0bc212 */ /* 0x001fc800078e3cff */
[----:B------:R-:W-:-:S04]  /*b4630*/  @!P4 LOP3.LUT R10, R11, R10, RZ, 0x3c, !PT ;  /* 0x0000000a0b0ac212 */ /* 0x000fc800078e3cff */
[----:B------:R-:W-:Y:S01]  /*b4640*/  @!P4 LOP3.LUT R11, R11, R10, RZ, 0x3c, !PT ;  /* 0x0000000a0b0bc212 */ /* 0x000fe200078e3cff */
[----:B----4-:R0:W-:Y:S04]  /*b4650*/  STL [R1+0xc0], R47 ;  /* 0x0000c02f01007387 */ /* 0x0101e80000100800 */
[----:B------:R1:W4:Y:S01]  /*b4660*/  @!P4 LDG.E.U8 R46, desc[UR16][R10.64] ;  /* 0x000000100a2ec981 */ /* 0x000322000c1e1100 */
[----:B------:R-:W-:-:S03]  /*b4670*/  PRMT R8, RZ, 0x7610, R8 ;  /* 0x00007610ff087816 */ /* 0x000fc60000000008 */
[----:B0-----:R-:W2:Y:S04]  /*b4680*/  LDL R47, [R1+0x2014] ;  /* 0x00201400012f7983 */ /* 0x001ea80000100800 */
[----:B------:R-:W1:Y:S04]  /*b4690*/  LDL R10, [R1+0x2028] ;  /* 0x00202800010a7983 */ /* 0x000e680000100800 */
[----:B------:R-:W1:Y:S02]  /*b46a0*/  LDL R11, [R1+0x202c] ;  /* 0x00202c00010b7983 */ /* 0x000e640000100800 */
[----:B-1----:R-:W-:-:S04]  /*b46b0*/  @!P3 LOP3.LUT R11, R11, R10, RZ, 0x3c, !PT ;  /* 0x0000000a0b0bb212 */ /* 0x002fc800078e3cff */
[----:B------:R-:W-:-:S04]  /*b46c0*/  @!P3 LOP3.LUT R10, R11, R10, RZ, 0x3c, !PT ;  /* 0x0000000a0b0ab212 */ /* 0x000fc800078e3cff */
[----:B------:R-:W-:-:S05]  /*b46d0*/  @!P3 LOP3.LUT R11, R11, R10, RZ, 0x3c, !PT ;  /* 0x0000000a0b0bb212 */ /* 0x000fca00078e3cff */
[----:B------:R-:W2:Y:S04]  /*b46e0*/  @!P3 LDG.E.U8 R8, desc[UR16][R10.64] ;  /* 0x000000100a08b981 */ /* 0x000ea8000c1e1100 */
[----:B----4-:R0:W-:Y:S04]  /*b46f0*/  STL [R1+0xbc], R46 ;  /* 0x0000bc2e01007387 */ /* 0x0101e80000100800 */
[----:B0-----:R-:W4:Y:S04]  /*b4700*/  LDL R46, [R1+0x200c] ;  /* 0x00200c00012e7983 */ /* 0x001f280000100800 */
[----:B--2---:R0:W-:Y:S04]  /*b4710*/  STL [R1+0xb8], R8 ;  /* 0x0000b80801007387 */ /* 0x0041e80000100800 */
[----:B0-----:R-:W2:Y:S04]  /*b4720*/  LDL.LU R8, [R1+0x3684] ;  /* 0x0036840001087983 */ /* 0x001ea80000300800 */
[----:B------:R-:W2:Y:S01]  /*b4730*/  LDL R11, [R1+0x2c60] ;  /* 0x002c6000010b7983 */ /* 0x000ea20000100800 */
[----:B------:R-:W-:Y:S01]  /*b4740*/  PRMT R2, RZ, 0x7610, R2 ;  /* 0x00007610ff027816 */ /* 0x000fe20000000002 */
[----:B---3--:R-:W-:-:S02]  /*b4750*/  @!P4 IMAD.MOV.U32 R10, RZ, RZ, R45 ;  /* 0x000000ffff0ac224 */ /* 0x008fc400078e002d */
[----:B------:R-:W3:Y:S04]  /*b4760*/  LDL R45, [R1+0x2c74] ;  /* 0x002c7400012d7983 */ /* 0x000ee80000100800 */
[----:B--2---:R-:W2:Y:S04]  /*b4770*/  @!P4 LDG.E.U8 R2, desc[UR16][R10.64] ;  /* 0x000000100a02c981 */ /* 0x004ea8000c1e1100 */
[----:B--2---:R-:W-:Y:S04]  /*b4780*/  STL [R1+0xb4], R2 ;  /* 0x0000b40201007387 */ /* 0x004fe80000100800 */
[----:B------:R-:W2:Y:S04]  /*b4790*/  LDL R10, [R1+0x2c68] ;  /* 0x002c6800010a7983 */ /* 0x000ea80000100800 */
[----:B------:R-:W2:Y:S01]  /*b47a0*/  LDL R11, [R1+0x2c6c] ;  /* 0x002c6c00010b7983 */ /* 0x000ea20000100800 */
[----:B------:R-:W-:-:S02]  /*b47b0*/  PRMT R44, RZ, 0x7610, R44 ;  /* 0x00007610ff2c7816 */ /* 0x000fc4000000002c */
[----:B--2---:R-:W-:-:S04]  /*b47c0*/  @!P3 LOP3.LUT R11, R11, R10, RZ, 0x3c, !PT ;  /* 0x0000000a0b0bb212 */ /* 0x004fc800078e3cff */
[----:B------:R-:W-:-:S04]  /*b47d0*/  @!P3 LOP3.LUT R10, R11, R10, RZ, 0x3c, !PT ;  /* 0x0000000a0b0ab212 */ /* 0x000fc800078e3cff */
[----:B------:R-:W-:-:S05]  /*b47e0*/  @!P3 LOP3.LUT R11, R11, R10, RZ, 0x3c, !PT ;  /* 0x0000000a0b0bb212 */ /* 0x000fca00078e3cff */
[----:B------:R0:W2:Y:S04]  /*b47f0*/  @!P3 LDG.E.U8 R44, desc[UR16][R10.64] ;  /* 0x000000100a2cb981 */ /* 0x0000a8000c1e1100 */
[----:B------:R-:W3:Y:S01]  /*b4800*/  LDL R11, [R1+0x2010] ;  /* 0x00201000010b7983 */ /* 0x000ee20000100800 */
[----:B------:R-:W-:Y:S01]  /*b4810*/  PRMT R43, RZ, 0x7610, R43 ;  /* 0x00007610ff2b7816 */ /* 0x000fe2000000002b */
[----:B0-----:R-:W-:Y:S02]  /*b4820*/  @!P4 IMAD.MOV.U32 R10, RZ, RZ, R47 ;  /* 0x000000ffff0ac224 */ /* 0x001fe400078e002f */
[----:B--2---:R0:W-:Y:S01]  /*b4830*/  STL [R1+0xb0], R44 ;  /* 0x0000b02c01007387 */ /* 0x0041e20000100800 */
[----:B------:R-:W-:-:S03]  /*b4840*/  PRMT R42, RZ, 0x7610, R42 ;  /* 0x00007610ff2a7816 */ /* 0x000fc6000000002a */
[----:B------:R-:W2:Y:S04]  /*b4850*/  LDL R47, [R1+0x1ff0] ;  /* 0x001ff000012f7983 */ /* 0x000ea80000100800 */
[----:B---3--:R4:W3:Y:S04]  /*b4860*/  @!P4 LDG.E.U8 R43, desc[UR16][R10.64] ;  /* 0x000000100a2bc981 */ /* 0x0088e8000c1e1100 */
[----:B0-----:R-:W2:Y:S04]  /*b4870*/  LDL R44, [R1+0x2c7c] ;  /* 0x002c7c00012c7983 */ /* 0x001ea80000100800 */
[----:B------:R-:W2:Y:S01]  /*b4880*/  LDL R11, [R1+0x2008] ;  /* 0x00200800010b7983 */ /* 0x000ea20000100800 */
[----:B----4-:R-:W-:-:S03]  /*b4890*/  @!P3 IMAD.MOV.U32 R10, RZ, RZ, R46 ;  /* 0x000000ffff0ab224 */ /* 0x010fc600078e002e */
[----:B---3--:R0:W-:Y:S01]  /*b48a0*/  STL [R1+0xac], R43 ;  /* 0x0000ac2b01007387 */ /* 0x0081e20000100800 */
[----:B------:R-:W-:-:S03]  /*b48b0*/  PRMT R20, RZ, 0x7610, R20 ;  /* 0x00007610ff147816 */ /* 0x000fc60000000014 */
[----:B------:R-:W3:Y:S04]  /*b48c0*/  LDL R46, [R1+0x1fe8] ;  /* 0x001fe800012e7983 */ /* 0x000ee80000100800 */
[----:B--2---:R1:W2:Y:S04]  /*b48d0*/  @!P3 LDG.E.U8 R42, desc[UR16][R10.64] ;  /* 0x000000100a2ab981 */ /* 0x0042a8000c1e1100 */
[----:B0-----:R-:W4:Y:S04]  /*b48e0*/  LDL R43, [R1+0x1ff4] ;  /* 0x001ff400012b7983 */ /* 0x001f280000100800 */
[----:B------:R-:W3:Y:S01]  /*b48f0*/  LDL R11, [R1+0x2c70] ;  /* 0x002c7000010b7983 */ /* 0x000ee20000100800 */
[----:B-1----:R-:W-:-:S03]  /*b4900*/  @!P4 IMAD.MOV.U32 R10, RZ, RZ, R45 ;  /* 0x000000ffff0ac224 */ /* 0x002fc600078e002d */
[----:B--2---:R0:W-:Y:S01]  /*b4910*/  STL [R1+0xa8], R42 ;  /* 0x0000a82a01007387 */ /* 0x0041e20000100800 */
[----:B------:R-:W-:Y:S02]  /*b4920*/  PRMT R15, RZ, 0x7610, R15 ;  /* 0x00007610ff0f7816 */ /* 0x000fe4000000000f */
[----:B------:R-:W-:Y:S02]  /*b4930*/  PRMT R18, RZ, 0x7610, R18 ;  /* 0x00007610ff127816 */ /* 0x000fe40000000012 */
[----:B------:R-:W-:Y:S01]  /*b4940*/  PRMT R12, RZ, 0x7610, R12 ;  /* 0x00007610ff0c7816 */ /* 0x000fe2000000000c */
[----:B------:R-:W2:Y:S04]  /*b4950*/  LDL R45, [R1+0x2c80] ;  /* 0x002c8000012d7983 */ /* 0x000ea80000100800 */
[----:B---3--:R1:W3:Y:S04]  /*b4960*/  @!P4 LDG.E.U8 R20, desc[UR16][R10.64] ;  /* 0x000000100a14c981 */ /* 0x0082e8000c1e1100 */
[----:B0-----:R-:W2:Y:S04]  /*b4970*/  LDL R42, [R1+0x1fec] ;  /* 0x001fec00012a7983 */ /* 0x001ea80000100800 */
[----:B------:R-:W2:Y:S01]  /*b4980*/  LDL R11, [R1+0x2c78] ;  /* 0x002c7800010b7983 */ /* 0x000ea20000100800 */
[----:B-1----:R-:W-:-:S05]  /*b4990*/  @!P3 IMAD.MOV.U32 R10, RZ, RZ, R44 ;  /* 0x000000ffff0ab224 */ /* 0x002fca00078e002c */
[----:B--2---:R4:W2:Y:S02]  /*b49a0*/  @!P3 LDG.E.U8 R15, desc[UR16][R10.64] ;  /* 0x000000100a0fb981 */ /* 0x0048a4000c1e1100 */
[----:B----4-:R-:W-:Y:S02]  /*b49b0*/  @!P4 IMAD.MOV.U32 R10, RZ, RZ, R43 ;  /* 0x000000ffff0ac224 */ /* 0x010fe400078e002b */
[----:B------:R-:W-:-:S05]  /*b49c0*/  @!P4 IMAD.MOV.U32 R11, RZ, RZ, R47 ;  /* 0x000000ffff0bc224 */ /* 0x000fca00078e002f */
[----:B------:R0:W4:Y:S02]  /*b49d0*/  @!P4 LDG.E.U8 R18, desc[UR16][R10.64] ;  /* 0x000000100a12c981 */ /* 0x000124000c1e1100 */
[----:B0-----:R-:W-:Y:S02]  /*b49e0*/  @!P3 IMAD.MOV.U32 R10, RZ, RZ, R42 ;  /* 0x000000ffff0ab224 */ /* 0x001fe400078e002a */
[----:B------:R-:W-:-:S05]  /*b49f0*/  @!P3 IMAD.MOV.U32 R11, RZ, RZ, R46 ;  /* 0x000000ffff0bb224 */ /* 0x000fca00078e002e */
[----:B------:R-:W4:Y:S04]  /*b4a00*/  @!P3 LDG.E.U8 R12, desc[UR16][R10.64] ;  /* 0x000000100a0cb981 */ /* 0x000f28000c1e1100 */
[----:B---3--:R0:W-:Y:S04]  /*b4a10*/  STL [R1+0xa4], R20 ;  /* 0x0000a41401007387 */ /* 0x0081e80000100800 */
[----:B------:R-:W3:Y:S04]  /*b4a20*/  LDL R44, [R1+0x2c88] ;  /* 0x002c8800012c7983 */ /* 0x000ee80000100800 */
[----:B0-----:R-:W3:Y:S04]  /*b4a30*/  LDL R20, [R1+0x2c84] ;  /* 0x002c840001147983 */ /* 0x001ee80000100800 */
[----:B--2---:R0:W-:Y:S04]  /*b4a40*/  STL [R1+0xa0], R15 ;  /* 0x0000a00f01007387 */ /* 0x0041e80000100800 */
[----:B------:R-:W2:Y:S04]  /*b4a50*/  LDL R43, [R1+0x1fd0] ;  /* 0x001fd000012b7983 */ /* 0x000ea80000100800 */
[----:B0-----:R-:W2:Y:S04]  /*b4a60*/  LDL R15, [R1+0x2c8c] ;  /* 0x002c8c00010f7983 */ /* 0x001ea80000100800 */
[----:B----4-:R0:W-:Y:S04]  /*b4a70*/  STL [R1+0x9c], R18 ;  /* 0x00009c1201007387 */ /* 0x0101e80000100800 */
[----:B------:R-:W4:Y:S04]  /*b4a80*/  LDL R42, [R1+0x1fc8] ;  /* 0x001fc800012a7983 */ /* 0x000f280000100800 */
[----:B0-----:R-:W4:Y:S04]  /*b4a90*/  LDL R18, [R1+0x1fd4] ;  /* 0x001fd40001127983 */ /* 0x001f280000100800 */
[----:B------:R0:W-:Y:S01]  /*b4aa0*/  STL [R1+0x98], R12 ;  /* 0x0000980c01007387 */ /* 0x0001e20000100800 */
[----:B------:R-:W-:Y:S01]  /*b4ab0*/  PRMT R19, RZ, 0x7610, R19 ;  /* 0x00007610ff137816 */ /* 0x000fe20000000013 */
[----:B------:R-:W-:-:S02]  /*b4ac0*/  @!P4 IMAD.MOV.U32 R11, RZ, RZ, R45 ;  /* 0x000000ffff0bc224 */ /* 0x000fc400078e002d */
[----:B0-----:R-:W4:Y:S01]  /*b4ad0*/  LDL R12, [R1+0x1fcc] ;  /* 0x001fcc00010c7983 */ /* 0x001f220000100800 */
[----:B---3--:R-:W-:Y:S01]  /*b4ae0*/  @!P4 IMAD.MOV.U32 R10, RZ, RZ, R20 ;  /* 0x000000ffff0ac224 */ /* 0x008fe200078e0014 */
[----:B------:R-:W-:Y:S02]  /*b4af0*/  PRMT R14, RZ, 0x7610, R14 ;  /* 0x00007610ff0e7816 */ /* 0x000fe4000000000e */
[----:B------:R-:W-:Y:S02]  /*b4b00*/  PRMT R17, RZ, 0x7610, R17 ;  /* 0x00007610ff117816 */ /* 0x000fe40000000011 */
[----:B------:R-:W-:Y:S01]  /*b4b10*/  PRMT R13, RZ, 0x7610, R13 ;  /* 0x00007610ff0d7816 */ /* 0x000fe2000000000d */
[----:B------:R-:W3:Y:S04]  /*b4b20*/  LDL R20, [R1+0x2c90] ;  /* 0x002c900001147983 */ /* 0x000ee80000100800 */
[----:B------:R0:W3:Y:S02]  /*b4b30*/  @!P4 LDG.E.U8 R19, desc[UR16][R10.64] ;  /* 0x000000100a13c981 */ /* 0x0000e4000c1e1100 */
[----:B0-----:R-:W-:-:S02]  /*b4b40*/  @!P3 IMAD.MOV.U32 R11, RZ, RZ, R44 ;  /* 0x000000ffff0bb224 */ /* 0x001fc400078e002c */
[----:B--2---:R-:W-:-:S05]  /*b4b50*/  @!P3 IMAD.MOV.U32 R10, RZ, RZ, R15 ;  /* 0x000000ffff0ab224 */ /* 0x004fca00078e000f */
[----:B------:R0:W2:Y:S02]  /*b4b60*/  @!P3 LDG.E.U8 R14, desc[UR16][R10.64] ;  /* 0x000000100a0eb981 */ /* 0x0000a4000c1e1100 */
[----:B0-----:R-:W-:Y:S02]  /*b4b70*/  @!P4 IMAD.MOV.U32 R11, RZ, RZ, R43 ;  /* 0x000000ffff0bc224 */ /* 0x001fe400078e002b */
[----:B----4-:R-:W-:-:S05]  /*b4b80*/  @!P4 IMAD.MOV.U32 R10, RZ, RZ, R18 ;  /* 0x000000ffff0ac224 */ /* 0x010fca00078e0012 */
        /* <DEDUP_REMOVED lines=16> */
[----:B------:R-:W4:Y:S04]  /*b4c90*/  LDL R20, [R1+0x2ca0] ;  /* 0x002ca00001147983 */ /* 0x000f280000100800 */
[----:B0-----:R-:W4:Y:S01]  /*b4ca0*/  LDL R13, [R1+0x1fa8] ;  /* 0x001fa800010d7983 */ /* 0x001f220000100800 */
[----:B---3--:R-:W-:-:S03]  /*b4cb0*/  @!P4 IMAD.MOV.U32 R10, RZ, RZ, R19 ;  /* 0x000000ffff0ac224 */ /* 0x008fc600078e0013 */
[----:B------:R-:W3:Y:S01]  /*b4cc0*/  LDL R19, [R1+0x2ca4] ;  /* 0x002ca40001137983 */ /* 0x000ee20000100800 */
[----:B------:R-:W-:-:S03]  /*b4cd0*/  PRMT R40, RZ, 0x7610, R40 ;  /* 0x00007610ff287816 */ /* 0x000fc60000000028 */
[----:B------:R0:W3:Y:S02]  /*b4ce0*/  @!P4 LDG.E.U8 R41, desc[UR16][R10.64] ;  /* 0x000000100a29c981 */ /* 0x0000e4000c1e1100 */
[----:B0-----:R-:W-:Y:S02]  /*b4cf0*/  @!P3 IMAD.MOV.U32 R11, RZ, RZ, R15 ;  /* 0x000000ffff0bb224 */ /* 0x001fe400078e000f */
[----:B------:R-:W3:Y:S01]  /*b4d00*/  LDL R15, [R1+0x2ca8] ;  /* 0x002ca800010f7983 */ /* 0x000ee20000100800 */
[----:B--2---:R-:W-:-:S03]  /*b4d10*/  @!P3 IMAD.MOV.U32 R10, RZ, RZ, R14 ;  /* 0x000000ffff0ab224 */ /* 0x004fc600078e000e */
[----:B------:R-:W2:Y:S04]  /*b4d20*/  LDL R14, [R1+0x2cac] ;  /* 0x002cac00010e7983 */ /* 0x000ea80000100800 */
[----:B------:R0:W2:Y:S02]  /*b4d30*/  @!P3 LDG.E.U8 R40, desc[UR16][R10.64] ;  /* 0x000000100a28b981 */ /* 0x0000a4000c1e1100 */
[----:B0-----:R-:W-:Y:S02]  /*b4d40*/  @!P4 IMAD.MOV.U32 R11, RZ, RZ, R18 ;  /* 0x000000ffff0bc224 */ /* 0x001fe400078e0012 */
[----:B------:R-:W2:Y:S01]  /*b4d50*/  LDL R18, [R1+0x1f90] ;  /* 0x001f900001127983 */ /* 0x000ea20000100800 */
[----:B----4-:R-:W-:-:S03]  /*b4d60*/  @!P4 IMAD.MOV.U32 R10, RZ, RZ, R17 ;  /* 0x000000ffff0ac224 */ /* 0x010fc600078e0011 */
[----:B------:R-:W4:Y:S01]  /*b4d70*/  LDL R17, [R1+0x1f94] ;  /* 0x001f940001117983 */ /* 0x000f220000100800 */
[----:B------:R-:W-:Y:S02]  /*b4d80*/  PRMT R39, RZ, 0x7610, R39 ;  /* 0x00007610ff277816 */ /* 0x000fe40000000027 */
[----:B------:R-:W-:-:S04]  /*b4d90*/  PRMT R38, RZ, 0x7610, R38 ;  /* 0x00007610ff267816 */ /* 0x000fc80000000026 */
[----:B------:R0:W4:Y:S01]  /*b4da0*/  @!P4 LDG.E.U8 R39, desc[UR16][R10.64] ;  /* 0x000000100a27c981 */ /* 0x000122000c1e1100 */
[----:B------:R-:W-:Y:S01]  /*b4db0*/  PRMT R37, RZ, 0x7610, R37 ;  /* 0x00007610ff257816 */ /* 0x000fe20000000025 */
[----:B0-----:R-:W-:Y:S02]  /*b4dc0*/  @!P3 IMAD.MOV.U32 R10, RZ, RZ, R12 ;  /* 0x000000ffff0ab224 */ /* 0x001fe400078e000c */
[----:B------:R-:W-:Y:S01]  /*b4dd0*/  @!P3 IMAD.MOV.U32 R11, RZ, RZ, R13 ;  /* 0x000000ffff0bb224 */ /* 0x000fe200078e000d */
[----:B------:R-:W4:Y:S04]  /*b4de0*/  LDL R12, [R1+0x1f8c] ;  /* 0x001f8c00010c7983 */ /* 0x000f280000100800 */
[----:B------:R-:W4:Y:S04]  /*b4df0*/  LDL R13, [R1+0x1f88] ;  /* 0x001f8800010d7983 */ /* 0x000f280000100800 */
[----:B------:R3:W4:Y:S01]  /*b4e00*/  @!P3 LDG.E.U8 R38, desc[UR16][R10.64] ;  /* 0x000000100a26b981 */ /* 0x000722000c1e1100 */
[----:B------:R-:W-:Y:S01]  /*b4e10*/  PRMT R36, RZ, 0x7610, R36 ;  /* 0x00007610ff247816 */ /* 0x000fe20000000024 */
[----:B---3--:R-:W-:-:S02]  /*b4e20*/  @!P4 IMAD.MOV.U32 R10, RZ, RZ, R19 ;  /* 0x000000ffff0ac224 */ /* 0x008fc400078e0013 */
[----:B------:R-:W-:Y:S01]  /*b4e30*/  @!P4 IMAD.MOV.U32 R11, RZ, RZ, R20 ;  /* 0x000000ffff0bc224 */ /* 0x000fe200078e0014 */
[----:B------:R-:W3:Y:S04]  /*b4e40*/  LDL R19, [R1+0x2cb4] ;  /* 0x002cb40001137983 */ /* 0x000ee80000100800 */
[----:B------:R-:W3:Y:S04]  /*b4e50*/  LDL R20, [R1+0x2cb0] ;  /* 0x002cb00001147983 */ /* 0x000ee80000100800 */
[----:B------:R0:W3:Y:S02]  /*b4e60*/  @!P4 LDG.E.U8 R37, desc[UR16][R10.64] ;  /* 0x000000100a25c981 */ /* 0x0000e4000c1e1100 */
[----:B0-----:R-:W-:-:S02]  /*b4e70*/  @!P3 IMAD.MOV.U32 R11, RZ, RZ, R15 ;  /* 0x000000ffff0bb224 */ /* 0x001fc400078e000f */
[----:B------:R-:W3:Y:S01]  /*b4e80*/  LDL R15, [R1+0x2cb8] ;  /* 0x002cb800010f7983 */ /* 0x000ee20000100800 */
[----:B--2---:R-:W-:-:S03]  /*b4e90*/  @!P3 IMAD.MOV.U32 R10, RZ, RZ, R14 ;  /* 0x000000ffff0ab224 */ /* 0x004fc600078e000e */
[----:B------:R-:W2:Y:S04]  /*b4ea0*/  LDL R14, [R1+0x2cbc] ;  /* 0x002cbc00010e7983 */ /* 0x000ea80000100800 */
[----:B------:R0:W2:Y:S02]  /*b4eb0*/  @!P3 LDG.E.U8 R36, desc[UR16][R10.64] ;  /* 0x000000100a24b981 */ /* 0x0000a4000c1e1100 */
[----:B0-----:R-:W-:Y:S02]  /*b4ec0*/  @!P4 IMAD.MOV.U32 R11, RZ, RZ, R18 ;  /* 0x000000ffff0bc224 */ /* 0x001fe400078e0012 */
[----:B----4-:R-:W-:Y:S01]  /*b4ed0*/  @!P4 IMAD.MOV.U32 R10, RZ, RZ, R17 ;  /* 0x000000ffff0ac224 */ /* 0x010fe200078e0011 */
[----:B------:R-:W4:Y:S04]  /*b4ee0*/  LDL R18, [R1+0x1f70] ;  /* 0x001f700001127983 */ /* 0x000f280000100800 */
[----:B------:R-:W4:Y:S01]  /*b4ef0*/  LDL R17, [R1+0x1f74] ;  /* 0x001f740001117983 */ /* 0x000f220000100800 */
[----:B------:R-:W-:-:S02]  /*b4f00*/  PRMT R35, RZ, 0x7610, R35 ;  /* 0x00007610ff237816 */ /* 0x000fc40000000023 */
[----:B------:R-:W-:Y:S01]  /*b4f10*/  PRMT R34, RZ, 0x7610, R34 ;  /* 0x00007610ff227816 */ /* 0x000fe20000000022 */
[----:B------:R-:W-:Y:S04]  /*b4f20*/  STL [R1+0x84], R41 ;  /* 0x0000842901007387 */ /* 0x000fe80000100800 */
[----:B------:R0:W4:Y:S01]  /*b4f30*/  @!P4 LDG.E.U8 R35, desc[UR16][R10.64] ;  /* 0x000000100a23c981 */ /* 0x000122000c1e1100 */
[----:B------:R-:W-:Y:S01]  /*b4f40*/  PRMT R33, RZ, 0x7610, R33 ;  /* 0x00007610ff217816 */ /* 0x000fe20000000021 */
[----:B0-----:R-:W-:Y:S02]  /*b4f50*/  @!P3 IMAD.MOV.U32 R10, RZ, RZ, R12 ;  /* 0x000000ffff0ab224 */ /* 0x001fe400078e000c */
[----:B------:R-:W-:Y:S01]  /*b4f60*/  @!P3 IMAD.MOV.U32 R11, RZ, RZ, R13 ;  /* 0x000000ffff0bb224 */ /* 0x000fe200078e000d */
[----:B------:R-:W4:Y:S04]  /*b4f70*/  LDL R12, [R1+0x1f6c] ;  /* 0x001f6c00010c7983 */ /* 0x000f280000100800 */
[----:B------:R-:W4:Y:S04]  /*b4f80*/  LDL R13, [R1+0x1f68] ;  /* 0x001f6800010d7983 */ /* 0x000f280000100800 */
[----:B------:R3:W4:Y:S04]  /*b4f90*/  @!P3 LDG.E.U8 R34, desc[UR16][R10.64] ;  /* 0x000000100a22b981 */ /* 0x000728000c1e1100 */
[----:B------:R-:W-:Y:S01]  /*b4fa0*/  STL [R1+0x80], R40 ;  /* 0x0000802801007387 */ /* 0x000fe20000100800 */
[----:B------:R-:W-:Y:S01]  /*b4fb0*/  PRMT R32, RZ, 0x7610, R32 ;  /* 0x00007610ff207816 */ /* 0x000fe20000000020 */
[----:B---3--:R-:W-:-:S02]  /*b4fc0*/  @!P4 IMAD.MOV.U32 R10, RZ, RZ, R19 ;  /* 0x000000ffff0ac224 */ /* 0x008fc400078e0013 */
[----:B------:R-:W-:Y:S01]  /*b4fd0*/  @!P4 IMAD.MOV.U32 R11, RZ, RZ, R20 ;  /* 0x000000ffff0bc224 */ /* 0x000fe200078e0014 */
[----:B------:R-:W3:Y:S04]  /*b4fe0*/  LDL R19, [R1+0x2cc4] ;  /* 0x002cc40001137983 */ /* 0x000ee80000100800 */
[----:B------:R-:W3:Y:S04]  /*b4ff0*/  LDL R20, [R1+0x2cc0] ;  /* 0x002cc00001147983 */ /* 0x000ee80000100800 */
[----:B------:R0:W3:Y:S04]  /*b5000*/  @!P4 LDG.E.U8 R33, desc[UR16][R10.64] ;  /* 0x000000100a21c981 */ /* 0x0000e8000c1e1100 */
[----:B------:R-:W-:Y:S01]  /*b5010*/  STL [R1+0x7c], R39 ;  /* 0x00007c2701007387 */ /* 0x000fe20000100800 */
[----:B0-----:R-:W-:-:S03]  /*b5020*/  @!P3 IMAD.MOV.U32 R11, RZ, RZ, R15 ;  /* 0x000000ffff0bb224 */ /* 0x001fc600078e000f */
[----:B------:R-:W3:Y:S01]  /*b5030*/  LDL R15, [R1+0x2cc8] ;  /* 0x002cc800010f7983 */ /* 0x000ee20000100800 */
[----:B--2---:R-:W-:-:S03]  /*b5040*/  @!P3 IMAD.MOV.U32 R10, RZ, RZ, R14 ;  /* 0x000000ffff0ab224 */ /* 0x004fc600078e000e */
[----:B------:R-:W2:Y:S04]  /*b5050*/  LDL R14, [R1+0x2ccc] ;  /* 0x002ccc00010e7983 */ /* 0x000ea80000100800 */
[----:B------:R4:W2:Y:S04]  /*b5060*/  @!P3 LDG.E.U8 R32, desc[UR16][R10.64] ;  /* 0x000000100a20b981 */ /* 0x0008a8000c1e1100 */
[----:B------:R-:W-:Y:S01]  /*b5070*/  STL [R1+0x78], R38 ;  /* 0x0000782601007387 */ /* 0x000fe20000100800 */
[----:B----4-:R-:W-:Y:S02]  /*b5080*/  @!P4 IMAD.MOV.U32 R11, RZ, RZ, R18 ;  /* 0x000000ffff0bc224 */ /* 0x010fe400078e0012 */
[----:B------:R-:W-:Y:S01]  /*b5090*/  @!P4 IMAD.MOV.U32 R10, RZ, RZ, R17 ;  /* 0x000000ffff0ac224 */ /* 0x000fe200078e0011 */
        /* <DEDUP_REMOVED lines=31> */
[----:B------:R-:W-:-:S04]  /*b5290*/  PRMT R22, RZ, 0x7610, R22 ;  /* 0x00007610ff167816 */ /* 0x000fc80000000016 */
[----:B------:R0:W4:Y:S01]  /*b52a0*/  @!P4 LDG.E.U8 R16, desc[UR16][R10.64] ;  /* 0x000000100a10c981 */ /* 0x000122000c1e1100 */
[----:B------:R-:W-:Y:S01]  /*b52b0*/  PRMT R27, RZ, 0x7610, R27 ;  /* 0x00007610ff1b7816 */ /* 0x000fe2000000001b */
[----:B0-----:R-:W-:Y:S02]  /*b52c0*/  @!P3 IMAD.MOV.U32 R10, RZ, RZ, R12 ;  /* 0x000000ffff0ab224 */ /* 0x001fe400078e000c */
[----:B------:R-:W-:-:S05]  /*b52d0*/  @!P3 IMAD.MOV.U32 R11, RZ, RZ, R13 ;  /* 0x000000ffff0bb224 */ /* 0x000fca00078e000d */
[----:B------:R3:W4:Y:S01]  /*b52e0*/  @!P3 LDG.E.U8 R22, desc[UR16][R10.64] ;  /* 0x000000100a16b981 */ /* 0x000722000c1e1100 */
[----:B------:R-:W-:Y:S01]  /*b52f0*/  PRMT R21, RZ, 0x7610, R21 ;  /* 0x00007610ff157816 */ /* 0x000fe20000000015 */
[----:B---3--:R-:W-:Y:S02]  /*b5300*/  @!P4 IMAD.MOV.U32 R10, RZ, RZ, R19 ;  /* 0x000000ffff0ac224 */ /* 0x008fe400078e0013 */
[----:B------:R-:W-:-:S05]  /*b5310*/  @!P4 IMAD.MOV.U32 R11, RZ, RZ, R20 ;  /* 0x000000ffff0bc224 */ /* 0x000fca00078e0014 */
[----:B------:R0:W3:Y:S01]  /*b5320*/  @!P4 LDG.E.U8 R27, desc[UR16][R10.64] ;  /* 0x000000100a1bc981 */ /* 0x0000e2000c1e1100 */
[----:B------:R-:W-:-:S03]  /*b5330*/  PRMT R24, RZ, 0x7610, R24 ;  /* 0x00007610ff187816 */ /* 0x000fc60000000018 */
[----:B------:R-:W-:Y:S04]  /*b5340*/  STL [R1+0x64], R33 ;  /* 0x0000642101007387 */ /* 0x000fe80000100800 */
[----:B------:R-:W3:Y:S04]  /*b5350*/  LDL R13, [R1+0x1f28] ;  /* 0x001f2800010d7983 */ /* 0x000ee80000100800 */
[----:B------:R-:W3:Y:S01]  /*b5360*/  LDL R12, [R1+0x1f2c] ;  /* 0x001f2c00010c7983 */ /* 0x000ee20000100800 */
[----:B0-----:R-:W-:Y:S02]  /*b5370*/  @!P3 IMAD.MOV.U32 R11, RZ, RZ, R15 ;  /* 0x000000ffff0bb224 */ /* 0x001fe400078e000f */
[----:B--2---:R-:W-:-:S05]  /*b5380*/  @!P3 IMAD.MOV.U32 R10, RZ, RZ, R14 ;  /* 0x000000ffff0ab224 */ /* 0x004fca00078e000e */
[----:B------:R4:W2:Y:S02]  /*b5390*/  @!P3 LDG.E.U8 R21, desc[UR16][R10.64] ;  /* 0x000000100a15b981 */ /* 0x0008a4000c1e1100 */
[----:B----4-:R-:W-:Y:S02]  /*b53a0*/  @!P4 IMAD.MOV.U32 R10, RZ, RZ, R17 ;  /* 0x000000ffff0ac224 */ /* 0x010fe400078e0011 */
[----:B------:R-:W-:-:S05]  /*b53b0*/  @!P4 IMAD.MOV.U32 R11, RZ, RZ, R18 ;  /* 0x000000ffff0bc224 */ /* 0x000fca00078e0012 */
[----:B------:R3:W4:Y:S04]  /*b53c0*/  @!P4 LDG.E.U8 R24, desc[UR16][R10.64] ;  /* 0x000000100a18c981 */ /* 0x000728000c1e1100 */
[----:B------:R0:W-:Y:S04]  /*b53d0*/  STL [R1+0x4c], R16 ;  /* 0x00004c1001007387 */ /* 0x0001e80000100800 */
[----:B0-----:R-:W4:Y:S04]  /*b53e0*/  LDL R16, [R1+0x2ce4] ;  /* 0x002ce40001107983 */ /* 0x001f280000100800 */
[----:B------:R-:W-:Y:S04]  /*b53f0*/  STL [R1+0x60], R32 ;  /* 0x0000602001007387 */ /* 0x000fe80000100800 */
[----:B------:R-:W4:Y:S04]  /*b5400*/  LDL R20, [R1+0x2ce0] ;  /* 0x002ce00001147983 */ /* 0x000f280000100800 */
[----:B------:R0:W-:Y:S04]  /*b5410*/  STL [R1+0x48], R22 ;  /* 0x0000481601007387 */ /* 0x0001e80000100800 */
[----:B------:R-:W-:Y:S04]  /*b5420*/  STL [R1+0x5c], R31 ;  /* 0x00005c1f01007387 */ /* 0x000fe80000100800 */
[----:B------:R-:W4:Y:S04]  /*b5430*/  LDL R19, [R1+0x2cec] ;  /* 0x002cec0001137983 */ /* 0x000f280000100800 */
[----:B0-----:R-:W4:Y:S04]  /*b5440*/  LDL R22, [R1+0x2ce8] ;  /* 0x002ce80001167983 */ /* 0x001f280000100800 */
[----:B------:R-:W-:Y:S04]  /*b5450*/  STL [R1+0x58], R30 ;  /* 0x0000581e01007387 */ /* 0x000fe80000100800 */
[----:B------:R-:W4:Y:S04]  /*b5460*/  LDL R15, [R1+0x1f10] ;  /* 0x001f1000010f7983 */ /* 0x000f280000100800 */
[----:B------:R-:W4:Y:S04]  /*b5470*/  LDL R14, [R1+0x1f14] ;  /* 0x001f1400010e7983 */ /* 0x000f280000100800 */
[----:B------:R-:W-:Y:S01]  /*b5480*/  STL [R1+0x54], R29 ;  /* 0x0000541d01007387 */ /* 0x000fe20000100800 */
[----:B------:R-:W-:Y:S01]  /*b5490*/  PRMT R9, RZ, 0x7610, R9 ;  /* 0x00007610ff097816 */ /* 0x000fe20000000009 */
[----:B---3--:R-:W-:-:S02]  /*b54a0*/  @!P3 IMAD.MOV.U32 R11, RZ, RZ, R13 ;  /* 0x000000ffff0bb224 */ /* 0x008fc400078e000d */
[----:B------:R-:W-:-:S05]  /*b54b0*/  @!P3 IMAD.MOV.U32 R10, RZ, RZ, R12 ;  /* 0x000000ffff0ab224 */ /* 0x000fca00078e000c */
[----:B------:R0:W3:Y:S04]  /*b54c0*/  @!P3 LDG.E.U8 R9, desc[UR16][R10.64] ;  /* 0x000000100a09b981 */ /* 0x0000e8000c1e1100 */
[----:B--2---:R1:W-:Y:S04]  /*b54d0*/  STL [R1+0x40], R21 ;  /* 0x0000401501007387 */ /* 0x0043e80000100800 */
[----:B------:R-:W2:Y:S04]  /*b54e0*/  LDL R18, [R1+0x1f0c] ;  /* 0x001f0c0001127983 */ /* 0x000ea80000100800 */
[----:B------:R-:W2:Y:S04]  /*b54f0*/  LDL R17, [R1+0x2cf4] ;  /* 0x002cf40001117983 */ /* 0x000ea80000100800 */
[----:B-1----:R-:W2:Y:S04]  /*b5500*/  LDL R21, [R1+0x1f08] ;  /* 0x001f080001157983 */ /* 0x002ea80000100800 */
[----:B------:R-:W-:Y:S04]  /*b5510*/  STL [R1+0x50], R28 ;  /* 0x0000501c01007387 */ /* 0x000fe80000100800 */
[----:B----4-:R1:W-:Y:S01]  /*b5520*/  STL [R1+0x3c], R24 ;  /* 0x00003c1801007387 */ /* 0x0103e20000100800 */
[----:B------:R-:W-:-:S02]  /*b5530*/  PRMT R26, RZ, 0x7610, R26 ;  /* 0x00007610ff1a7816 */ /* 0x000fc4000000001a */
[----:B------:R-:W-:Y:S02]  /*b5540*/  PRMT R0, RZ, 0x7610, R0 ;  /* 0x00007610ff007816 */ /* 0x000fe40000000000 */
[----:B------:R-:W-:Y:S02]  /*b5550*/  PRMT R3, RZ, 0x7610, R3 ;  /* 0x00007610ff037816 */ /* 0x000fe40000000003 */
[----:B------:R-:W-:Y:S01]  /*b5560*/  PRMT R25, RZ, 0x7610, R25 ;  /* 0x00007610ff197816 */ /* 0x000fe20000000019 */
[----:B------:R-:W4:Y:S04]  /*b5570*/  LDL R13, [R1+0x2cf8] ;  /* 0x002cf800010d7983 */ /* 0x000f280000100800 */
[----:B------:R-:W4:Y:S04]  /*b5580*/  LDL R12, [R1+0x2cfc] ;  /* 0x002cfc00010c7983 */ /* 0x000f280000100800 */
[----:B-1----:R-:W4:Y:S01]  /*b5590*/  LDL R24, [R1+0x2cf0] ;  /* 0x002cf00001187983 */ /* 0x002f220000100800 */
[----:B0-----:R-:W-:-:S02]  /*b55a0*/  @!P4 IMAD.MOV.U32 R10, RZ, RZ, R16 ;  /* 0x000000ffff0ac224 */ /* 0x001fc400078e0010 */
[----:B------:R-:W-:-:S05]  /*b55b0*/  @!P4 IMAD.MOV.U32 R11, RZ, RZ, R20 ;  /* 0x000000ffff0bc224 */ /* 0x000fca00078e0014 */
[----:B------:R0:W4:Y:S02]  /*b55c0*/  @!P4 LDG.E.U8 R26, desc[UR16][R10.64] ;  /* 0x000000100a1ac981 */ /* 0x000124000c1e1100 */
[----:B0-----:R-:W-:Y:S02]  /*b55d0*/  @!P3 IMAD.MOV.U32 R10, RZ, RZ, R19 ;  /* 0x000000ffff0ab224 */ /* 0x001fe400078e0013 */
[----:B------:R-:W-:-:S05]  /*b55e0*/  @!P3 IMAD.MOV.U32 R11, RZ, RZ, R22 ;  /* 0x000000ffff0bb224 */ /* 0x000fca00078e0016 */
[----:B------:R0:W4:Y:S02]  /*b55f0*/  @!P3 LDG.E.U8 R0, desc[UR16][R10.64] ;  /* 0x000000100a00b981 */ /* 0x000124000c1e1100 */
[----:B0-----:R-:W-:Y:S02]  /*b5600*/  @!P4 IMAD.MOV.U32 R10, RZ, RZ, R14 ;  /* 0x000000ffff0ac224 */ /* 0x001fe400078e000e */
[----:B------:R-:W-:-:S05]  /*b5610*/  @!P4 IMAD.MOV.U32 R11, RZ, RZ, R15 ;  /* 0x000000ffff0bc224 */ /* 0x000fca00078e000f */
[----:B------:R2:W4:Y:S01]  /*b5620*/  @!P4 LDG.E.U8 R3, desc[UR16][R10.64] ;  /* 0x000000100a03c981 */ /* 0x000522000c1e1100 */
[----:B------:R-:W-:-:S03]  /*b5630*/  PRMT R4, RZ, 0x7610, R4 ;  /* 0x00007610ff047816 */ /* 0x000fc60000000004 */
[----:B---3--:R-:W-:Y:S04]  /*b5640*/  STL [R1+0x3608], R9 ;  /* 0x0036080901007387 */ /* 0x008fe80000100800 */
[----:B------:R-:W3:Y:S04]  /*b5650*/  LDL R20, [R1+0x1ef0] ;  /* 0x001ef00001147983 */ /* 0x000ee80000100800 */
[----:B------:R-:W3:Y:S04]  /*b5660*/  LDL R16, [R1+0x1ef4] ;  /* 0x001ef40001107983 */ /* 0x000ee80000100800 */
[----:B------:R-:W3:Y:S04]  /*b5670*/  LDL R22, [R1+0x1ee8] ;  /* 0x001ee80001167983 */ /* 0x000ee80000100800 */
[----:B------:R-:W3:Y:S01]  /*b5680*/  LDL R19, [R1+0x1eec] ;  /* 0x001eec0001137983 */ /* 0x000ee20000100800 */
[----:B--2---:R-:W-:-:S02]  /*b5690*/  @!P3 IMAD.MOV.U32 R10, RZ, RZ, R18 ;  /* 0x000000ffff0ab224 */ /* 0x004fc400078e0012 */
[----:B------:R-:W-:-:S05]  /*b56a0*/  @!P3 IMAD.MOV.U32 R11, RZ, RZ, R21 ;  /* 0x000000ffff0bb224 */ /* 0x000fca00078e0015 */
[----:B------:R0:W2:Y:S02]  /*b56b0*/  @!P3 LDG.E.U8 R25, desc[UR16][R10.64] ;  /* 0x000000100a19b981 */ /* 0x0000a4000c1e1100 */
[----:B0-----:R-:W-:Y:S02]  /*b56c0*/  @!P4 IMAD.MOV.U32 R10, RZ, RZ, R17 ;  /* 0x000000ffff0ac224 */ /* 0x001fe400078e0011 */
[----:B----4-:R-:W-:-:S05]  /*b56d0*/  @!P4 IMAD.MOV.U32 R11, RZ, RZ, R24 ;  /* 0x000000ffff0bc224 */ /* 0x010fca00078e0018 */
[----:B------:R0:W4:Y:S01]  /*b56e0*/  @!P4 LDG.E.U8 R4, desc[UR16][R10.64] ;  /* 0x000000100a04c981 */ /* 0x000122000c1e1100 */
[----:B------:R-:W-:Y:S02]  /*b56f0*/  PRMT R23, RZ, 0x7610, R23 ;  /* 0x00007610ff177816 */ /* 0x000fe40000000017 */
[----:B------:R-:W-:Y:S01]  /*b5700*/  PRMT R5, RZ, 0x7610, R5 ;  /* 0x00007610ff057816 */ /* 0x000fe20000000005 */
[----:B0-----:R-:W-:Y:S02]  /*b5710*/  @!P3 IMAD.MOV.U32 R10, RZ, RZ, R12 ;  /* 0x000000ffff0ab224 */ /* 0x001fe400078e000c */
[----:B------:R-:W-:-:S05]  /*b5720*/  @!P3 IMAD.MOV.U32 R11, RZ, RZ, R13 ;  /* 0x000000ffff0bb224 */ /* 0x000fca00078e000d */
[----:B------:R3:W2:Y:S04]  /*b5730*/  @!P3 LDG.E.U8 R23, desc[UR16][R10.64] ;  /* 0x000000100a17b981 */ /* 0x0006a8000c1e1100 */
[----:B------:R-:W-:Y:S04]  /*b5740*/  STL [R1+0x360c], R0 ;  /* 0x00360c0001007387 */ /* 0x000fe80000100800 */
[----:B------:R-:W-:Y:S04]  /*b5750*/  STL [R1+0x44], R27 ;  /* 0x0000441b01007387 */ /* 0x000fe80000100800 */
[----:B------:R-:W2:Y:S04]  /*b5760*/  LDL R15, [R1+0x2d00] ;  /* 0x002d0000010f7983 */ /* 0x000ea80000100800 */
[----:B------:R-:W2:Y:S04]  /*b5770*/  LDL R14, [R1+0x2d04] ;  /* 0x002d0400010e7983 */ /* 0x000ea80000100800 */
[----:B------:R0:W-:Y:S04]  /*b5780*/  STL [R1+0x3658], R3 ;  /* 0x0036580301007387 */ /* 0x0001e80000100800 */
[----:B------:R-:W2:Y:S01]  /*b5790*/  LDL R21, [R1+0x2d08] ;  /* 0x002d080001157983 */ /* 0x000ea20000100800 */
[----:B---3--:R-:W-:-:S02]  /*b57a0*/  @!P4 IMAD.MOV.U32 R10, RZ, RZ, R16 ;  /* 0x000000ffff0ac224 */ /* 0x008fc400078e0010 */
[----:B------:R-:W-:Y:S01]  /*b57b0*/  @!P4 IMAD.MOV.U32 R11, RZ, RZ, R20 ;  /* 0x000000ffff0bc224 */ /* 0x000fe200078e0014 */
[----:B------:R-:W3:Y:S04]  /*b57c0*/  LDL R18, [R1+0x2d0c] ;  /* 0x002d0c0001127983 */ /* 0x000ee80000100800 */
[----:B------:R-:W3:Y:S04]  /*b57d0*/  LDL R17, [R1+0x1ed0] ;  /* 0x001ed00001117983 */ /* 0x000ee80000100800 */
[----:B------:R1:W3:Y:S04]  /*b57e0*/  @!P4 LDG.E.U8 R5, desc[UR16][R10.64] ;  /* 0x000000100a05c981 */ /* 0x0002e8000c1e1100 */
[----:B0-----:R-:W3:Y:S01]  /*b57f0*/  LDL R3, [R1+0x1ed4] ;  /* 0x001ed40001037983 */ /* 0x001ee20000100800 */
[----:B-1----:R-:W-:-:S02]  /*b5800*/  @!P3 IMAD.MOV.U32 R10, RZ, RZ, R19 ;  /* 0x000000ffff0ab224 */ /* 0x002fc400078e0013 */
[----:B------:R-:W-:Y:S01]  /*b5810*/  @!P3 IMAD.MOV.U32 R11, RZ, RZ, R22 ;  /* 0x000000ffff0bb224 */ /* 0x000fe200078e0016 */
[----:B----4-:R0:W-:Y:S04]  /*b5820*/  STL [R1+0x362c], R4 ;  /* 0x00362c0401007387 */ /* 0x0101e80000100800 */
[----:B------:R-:W4:Y:S04]  /*b5830*/  LDL R13, [R1+0x1ec8] ;  /* 0x001ec800010d7983 */ /* 0x000f280000100800 */
[----:B------:R-:W4:Y:S04]  /*b5840*/  LDL R12, [R1+0x1ecc] ;  /* 0x001ecc00010c7983 */ /* 0x000f280000100800 */
[----:B------:R-:W4:Y:S01]  /*b5850*/  LDL R20, [R1+0x2d10] ;  /* 0x002d100001147983 */ /* 0x000f220000100800 */
[----:B0-----:R-:W-:-:S06]  /*b5860*/  PRMT R4, RZ, 0x7610, R4 ;  /* 0x00007610ff047816 */ /* 0x001fcc0000000004 */
[----:B------:R2:W4:Y:S04]  /*b5870*/  @!P3 LDG.E.U8 R4, desc[UR16][R10.64] ;  /* 0x000000100a04b981 */ /* 0x000528000c1e1100 */
[----:B------:R-:W-:Y:S04]  /*b5880*/  STL [R1+0x34], R26 ;  /* 0x0000341a01007387 */ /* 0x000fe80000100800 */
[----:B------:R-:W4:Y:S01]  /*b5890*/  LDL R16, [R1+0x2d14] ;  /* 0x002d140001107983 */ /* 0x000f220000100800 */
[----:B------:R-:W-:Y:S01]  /*b58a0*/  PRMT R6, RZ, 0x7610, R6 ;  /* 0x00007610ff067816 */ /* 0x000fe20000000006 */
[----:B--2---:R-:W-:-:S02]  /*b58b0*/  @!P4 IMAD.MOV.U32 R10, RZ, RZ, R14 ;  /* 0x000000ffff0ac224 */ /* 0x004fc400078e000e */
[----:B------:R-:W-:-:S05]  /*b58c0*/  @!P4 IMAD.MOV.U32 R11, RZ, RZ, R15 ;  /* 0x000000ffff0bc224 */ /* 0x000fca00078e000f */
[----:B------:R0:W2:Y:S04]  /*b58d0*/  @!P4 LDG.E.U8 R6, desc[UR16][R10.64] ;  /* 0x000000100a06c981 */ /* 0x0000a8000c1e1100 */
[----:B---3--:R1:W-:Y:S04]  /*b58e0*/  STL [R1+0x3610], R5 ;  /* 0x0036100501007387 */ /* 0x0083e80000100800 */
[----:B------:R-:W3:Y:S01]  /*b58f0*/  LDL R19, [R1+0x2d18] ;  /* 0x002d180001137983 */ /* 0x000ee20000100800 */
[----:B0-----:R-:W-:Y:S02]  /*b5900*/  @!P3 IMAD.MOV.U32 R10, RZ, RZ, R18 ;  /* 0x000000ffff0ab224 */ /* 0x001fe400078e0012 */
[----:B------:R-:W-:Y:S01]  /*b5910*/  @!P3 IMAD.MOV.U32 R11, RZ, RZ, R21 ;  /* 0x000000ffff0bb224 */ /* 0x000fe200078e0015 */
[----:B-1----:R-:W-:-:S06]  /*b5920*/  PRMT R5, RZ, 0x7610, R5 ;  /* 0x00007610ff057816 */ /* 0x002fcc0000000005 */
[----:B------:R0:W3:Y:S01]  /*b5930*/  @!P3 LDG.E.U8 R5, desc[UR16][R10.64] ;  /* 0x000000100a05b981 */ /* 0x0000e2000c1e1100 */
[----:B------:R-:W-:Y:S02]  /*b5940*/  PRMT R7, RZ, 0x7610, R7 ;  /* 0x00007610ff077816 */ /* 0x000fe40000000007 */
[----:B------:R-:W-:Y:S01]  /*b5950*/  PRMT R0, RZ, 0x7610, R0 ;  /* 0x00007610ff007816 */ /* 0x000fe20000000000 */
[----:B0-----:R-:W-:Y:S02]  /*b5960*/  @!P4 IMAD.MOV.U32 R10, RZ, RZ, R3 ;  /* 0x000000ffff0ac224 */ /* 0x001fe400078e0003 */
[----:B------:R-:W-:-:S05]  /*b5970*/  @!P4 IMAD.MOV.U32 R11, RZ, RZ, R17 ;  /* 0x000000ffff0bc224 */ /* 0x000fca00078e0011 */
[----:B------:R0:W3:Y:S01]  /*b5980*/  @!P4 LDG.E.U8 R7, desc[UR16][R10.64] ;  /* 0x000000100a07c981 */ /* 0x0000e2000c1e1100 */
[----:B------:R-:W-:-:S03]  /*b5990*/  PRMT R8, RZ, 0x7610, R8 ;  /* 0x00007610ff087816 */ /* 0x000fc60000000008 */
[----:B----4-:R1:W-:Y:S01]  /*b59a0*/  STL [R1+0x18], R4 ;  /* 0x0000180401007387 */ /* 0x0103e20000100800 */
[----:B0-----:R-:W-:Y:S02]  /*b59b0*/  @!P3 IMAD.MOV.U32 R10, RZ, RZ, R12 ;  /* 0x000000ffff0ab224 */ /* 0x001fe400078e000c */
[----:B------:R-:W-:Y:S01]  /*b59c0*/  @!P3 IMAD.MOV.U32 R11, RZ, RZ, R13 ;  /* 0x000000ffff0bb224 */ /* 0x000fe200078e000d */
[----:B------:R-:W4:Y:S04]  /*b59d0*/  LDL R15, [R1+0x1eb0] ;  /* 0x001eb000010f7983 */ /* 0x000f280000100800 */
[----:B------:R-:W4:Y:S04]  /*b59e0*/  LDL R14, [R1+0x1eb4] ;  /* 0x001eb400010e7983 */ /* 0x000f280000100800 */
[----:B------:R0:W4:Y:S04]  /*b59f0*/  @!P3 LDG.E.U8 R0, desc[UR16][R10.64] ;  /* 0x000000100a00b981 */ /* 0x000128000c1e1100 */
[----:B-1----:R-:W4:Y:S01]  /*b5a00*/  LDL R4, [R1+0x2d1c] ;  /* 0x002d1c0001047983 */ /* 0x002f220000100800 */
[----:B0-----:R-:W-:-:S02]  /*b5a10*/  @!P4 IMAD.MOV.U32 R10, RZ, RZ, R16 ;  /* 0x000000ffff0ac224 */ /* 0x001fc400078e0010 */
[----:B------:R-:W-:-:S05]  /*b5a20*/  @!P4 IMAD.MOV.U32 R11, RZ, RZ, R20 ;  /* 0x000000ffff0bc224 */ /* 0x000fca00078e0014 */
[----:B------:R3:W4:Y:S01]  /*b5a30*/  @!P4 LDG.E.U8 R8, desc[UR16][R10.64] ;  /* 0x000000100a08c981 */ /* 0x000722000c1e1100 */
[----:B------:R-:W-:-:S03]  /*b5a40*/  PRMT R9, RZ, 0x7610, R9 ;  /* 0x00007610ff097816 */ /* 0x000fc60000000009 */
[----:B--2---:R-:W-:Y:S04]  /*b5a50*/  STL [R1+0x3614], R6 ;  /* 0x0036140601007387 */ /* 0x004fe80000100800 */
[----:B------:R-:W-:Y:S04]  /*b5a60*/  STL [R1+0x28], R25 ;  /* 0x0000281901007387 */ /* 0x000fe80000100800 */
[----:B------:R-:W2:Y:S01]  /*b5a70*/  LDL R18, [R1+0x1ea8] ;  /* 0x001ea80001127983 */ /* 0x000ea20000100800 */
[----:B---3--:R-:W-:-:S03]  /*b5a80*/  @!P3 IMAD.MOV.U32 R11, RZ, RZ, R19 ;  /* 0x000000ffff0bb224 */ /* 0x008fc600078e0013 */
[----:B------:R0:W-:Y:S04]  /*b5a90*/  STL [R1+0x10], R5 ;  /* 0x0000100501007387 */ /* 0x0001e80000100800 */
[----:B------:R-:W3:Y:S04]  /*b5aa0*/  LDL R17, [R1+0x2d20] ;  /* 0x002d200001117983 */ /* 0x000ee80000100800 */
[----:B------:R-:W3:Y:S04]  /*b5ab0*/  LDL R3, [R1+0x2d24] ;  /* 0x002d240001037983 */ /* 0x000ee80000100800 */
[----:B0-----:R-:W3:Y:S04]  /*b5ac0*/  LDL R5, [R1+0x1eac] ;  /* 0x001eac0001057983 */ /* 0x001ee80000100800 */
[----:B------:R0:W-:Y:S04]  /*b5ad0*/  STL [R1+0x3618], R7 ;  /* 0x0036180701007387 */ /* 0x0001e80000100800 */
[----:B------:R-:W-:Y:S04]  /*b5ae0*/  STL [R1+0x20], R23 ;  /* 0x0000201701007387 */ /* 0x000fe80000100800 */
[----:B------:R-:W3:Y:S04]  /*b5af0*/  LDL R13, [R1+0x2d28] ;  /* 0x002d2800010d7983 */ /* 0x000ee80000100800 */
[----:B------:R-:W3:Y:S01]  /*b5b00*/  LDL R12, [R1+0x2d2c] ;  /* 0x002d2c00010c7983 */ /* 0x000ee20000100800 */
[----:B----4-:R-:W-:-:S05]  /*b5b10*/  @!P3 IMAD.MOV.U32 R10, RZ, RZ, R4 ;  /* 0x000000ffff0ab224 */ /* 0x010fca00078e0004 */
[----:B------:R1:W4:Y:S04]  /*b5b20*/  @!P3 LDG.E.U8 R9, desc[UR16][R10.64] ;  /* 0x000000100a09b981 */ /* 0x000328000c1e1100 */
[----:B------:R1:W-:Y:S04]  /*b5b30*/  STL [R1+0x361c], R0 ;  /* 0x00361c0001007387 */ /* 0x0003e80000100800 */
[----:B------:R-:W4:Y:S04]  /*b5b40*/  LDL R16, [R1+0x1e90] ;  /* 0x001e900001107983 */ /* 0x000f280000100800 */
[----:B0-----:R-:W4:Y:S04]  /*b5b50*/  LDL R7, [R1+0x1e94] ;  /* 0x001e940001077983 */ /* 0x001f280000100800 */
[----:B------:R0:W-:Y:S04]  /*b5b60*/  STL [R1+0x3620], R8 ;  /* 0x0036200801007387 */ /* 0x0001e80000100800 */
[----:B------:R-:W4:Y:S04]  /*b5b70*/  LDL R6, [R1+0x1e88] ;  /* 0x001e880001067983 */ /* 0x000f280000100800 */
[----:B------:R-:W4:Y:S01]  /*b5b80*/  LDL R4, [R1+0x1e8c] ;  /* 0x001e8c0001047983 */ /* 0x000f220000100800 */
[----:B------:R-:W-:Y:S01]  /*b5b90*/  PRMT R92, RZ, 0x7610, R92 ;  /* 0x00007610ff5c7816 */ /* 0x000fe2000000005c */
[----:B-1----:R-:W-:-:S02]  /*b5ba0*/  @!P4 IMAD.MOV.U32 R10, RZ, RZ, R14 ;  /* 0x000000ffff0ac224 */ /* 0x002fc400078e000e */
[----:B------:R-:W-:Y:S01]  /*b5bb0*/  @!P4 IMAD.MOV.U32 R11, RZ, RZ, R15 ;  /* 0x000000ffff0bc224 */ /* 0x000fe200078e000f */
[----:B------:R-:W-:-:S04]  /*b5bc0*/  PRMT R90, RZ, 0x7610, R90 ;  /* 0x00007610ff5a7816 */ /* 0x000fc8000000005a */
[----:B------:R2:W4:Y:S01]  /*b5bd0*/  @!P4 LDG.E.U8 R92, desc[UR16][R10.64] ;  /* 0x000000100a5cc981 */ /* 0x000522000c1e1100 */
[----:B------:R-:W-:Y:S01]  /*b5be0*/  PRMT R88, RZ, 0x7610, R88 ;  /* 0x00007610ff587816 */ /* 0x000fe20000000058 */
[----:B--2---:R-:W-:Y:S02]  /*b5bf0*/  @!P3 IMAD.MOV.U32 R11, RZ, RZ, R18 ;  /* 0x000000ffff0bb224 */ /* 0x004fe400078e0012 */
[----:B---3--:R-:W-:-:S05]  /*b5c00*/  @!P3 IMAD.MOV.U32 R10, RZ, RZ, R5 ;  /* 0x000000ffff0ab224 */ /* 0x008fca00078e0005 */
[----:B------:R1:W2:Y:S02]  /*b5c10*/  @!P3 LDG.E.U8 R90, desc[UR16][R10.64] ;  /* 0x000000100a5ab981 */ /* 0x0002a4000c1e1100 */
[----:B-1----:R-:W-:Y:S02]  /*b5c20*/  @!P4 IMAD.MOV.U32 R10, RZ, RZ, R3 ;  /* 0x000000ffff0ac224 */ /* 0x002fe400078e0003 */
[----:B------:R-:W-:-:S05]  /*b5c30*/  @!P4 IMAD.MOV.U32 R11, RZ, RZ, R17 ;  /* 0x000000ffff0bc224 */ /* 0x000fca00078e0011 */
[----:B------:R1:W3:Y:S01]  /*b5c40*/  @!P4 LDG.E.U8 R88, desc[UR16][R10.64] ;  /* 0x000000100a58c981 */ /* 0x0002e2000c1e1100 */
[----:B------:R-:W-:Y:S02]  /*b5c50*/  PRMT R86, RZ, 0x7610, R86 ;  /* 0x00007610ff567816 */ /* 0x000fe40000000056 */
[----:B------:R-:W-:Y:S01]  /*b5c60*/  PRMT R84, RZ, 0x7610, R84 ;  /* 0x00007610ff547816 */ /* 0x000fe20000000054 */
[----:B-1----:R-:W-:Y:S02]  /*b5c70*/  @!P3 IMAD.MOV.U32 R10, RZ, RZ, R12 ;  /* 0x000000ffff0ab224 */ /* 0x002fe400078e000c */
[----:B------:R-:W-:-:S05]  /*b5c80*/  @!P3 IMAD.MOV.U32 R11, RZ, RZ, R13 ;  /* 0x000000ffff0bb224 */ /* 0x000fca00078e000d */
[----:B------:R1:W3:Y:S01]  /*b5c90*/  @!P3 LDG.E.U8 R86, desc[UR16][R10.64] ;  /* 0x000000100a56b981 */ /* 0x0002e2000c1e1100 */
[----:B------:R-:W-:-:S03]  /*b5ca0*/  PRMT R82, RZ, 0x7610, R82 ;  /* 0x00007610ff527816 */ /* 0x000fc60000000052 */
[----:B----4-:R4:W-:Y:S04]  /*b5cb0*/  STL [R1+0x3624], R9 ;  /* 0x0036240901007387 */ /* 0x0109e80000100800 */
[----:B------:R-:W4:Y:S04]  /*b5cc0*/  LDL R15, [R1+0x2d30] ;  /* 0x002d3000010f7983 */ /* 0x000f280000100800 */
[----:B------:R-:W4:Y:S01]  /*b5cd0*/  LDL R14, [R1+0x2d34] ;  /* 0x002d3400010e7983 */ /* 0x000f220000100800 */
[----:B-1----:R-:W-:Y:S02]  /*b5ce0*/  @!P4 IMAD.MOV.U32 R10, RZ, RZ, R7 ;  /* 0x000000ffff0ac224 */ /* 0x002fe400078e0007 */
[----:B------:R-:W-:-:S05]  /*b5cf0*/  @!P4 IMAD.MOV.U32 R11, RZ, RZ, R16 ;  /* 0x000000ffff0bc224 */ /* 0x000fca00078e0010 */
[----:B------:R1:W4:Y:S02]  /*b5d00*/  @!P4 LDG.E.U8 R84, desc[UR16][R10.64] ;  /* 0x000000100a54c981 */ /* 0x000324000c1e1100 */
[----:B-1----:R-:W-:Y:S02]  /*b5d10*/  @!P3 IMAD.MOV.U32 R10, RZ, RZ, R4 ;  /* 0x000000ffff0ab224 */ /* 0x002fe400078e0004 */
[----:B------:R-:W-:-:S05]  /*b5d20*/  @!P3 IMAD.MOV.U32 R11, RZ, RZ, R6 ;  /* 0x000000ffff0bb224 */ /* 0x000fca00078e0006 */
[----:B------:R1:W4:Y:S04]  /*b5d30*/  @!P3 LDG.E.U8 R82, desc[UR16][R10.64] ;  /* 0x000000100a52b981 */ /* 0x000328000c1e1100 */
[----:B------:R-:W-:Y:S04]  /*b5d40*/  STL [R1+0x3628], R92 ;  /* 0x0036285c01007387 */ /* 0x000fe80000100800 */
[----:B------:R-:W4:Y:S04]  /*b5d50*/  LDL R5, [R1+0x2d38] ;  /* 0x002d380001057983 */ /* 0x000f280000100800 */
[----:B------:R-:W4:Y:S01]  /*b5d60*/  LDL R0, [R1+0x2d3c] ;  /* 0x002d3c0001007983 */ /* 0x000f220000100800 */
[----:B------:R-:W-:-:S03]  /*b5d70*/  PRMT R80, RZ, 0x7610, R80 ;  /* 0x00007610ff507816 */ /* 0x000fc60000000050 */
[----:B--2---:R-:W-:Y:S04]  /*b5d80*/  STL [R1+0x3630], R90 ;  /* 0x0036305a01007387 */ /* 0x004fe80000100800 */
[----:B0-----:R-:W2:Y:S04]  /*b5d90*/  LDL R8, [R1+0x1e70] ;  /* 0x001e700001087983 */ /* 0x001ea80000100800 */
[----:B------:R-:W2:Y:S04]  /*b5da0*/  LDL R3, [R1+0x1e74] ;  /* 0x001e740001037983 */ /* 0x000ea80000100800 */
[----:B---3--:R-:W-:Y:S04]  /*b5db0*/  STL [R1+0x3634], R88 ;  /* 0x0036345801007387 */ /* 0x008fe80000100800 */
[----:B------:R-:W3:Y:S04]  /*b5dc0*/  LDL R13, [R1+0x1e58] ;  /* 0x001e5800010d7983 */ /* 0x000ee80000100800 */
[----:B------:R-:W3:Y:S04]  /*b5dd0*/  LDL R12, [R1+0x1e5c] ;  /* 0x001e5c00010c7983 */ /* 0x000ee80000100800 */
[----:B------:R-:W-:Y:S04]  /*b5de0*/  STL [R1+0x3638], R86 ;  /* 0x0036385601007387 */ /* 0x000fe80000100800 */
[----:B----4-:R-:W4:Y:S04]  /*b5df0*/  LDL R9, [R1+0x2d40] ;  /* 0x002d400001097983 */ /* 0x010f280000100800 */
[----:B------:R-:W4:Y:S01]  /*b5e00*/  LDL R7, [R1+0x2d44] ;  /* 0x002d440001077983 */ /* 0x000f220000100800 */
[----:B-1----:R-:W-:-:S02]  /*b5e10*/  @!P4 IMAD.MOV.U32 R11, RZ, RZ, R15 ;  /* 0x000000ffff0bc224 */ /* 0x002fc400078e000f */
[----:B------:R-:W-:-:S05]  /*b5e20*/  @!P4 IMAD.MOV.U32 R10, RZ, RZ, R14 ;  /* 0x000000ffff0ac224 */ /* 0x000fca00078e000e */
[----:B------:R0:W4:Y:S04]  /*b5e30*/  @!P4 LDG.E.U8 R80, desc[UR16][R10.64] ;  /* 0x000000100a50c981 */ /* 0x000128000c1e1100 */
[----:B------:R-:W-:Y:S04]  /*b5e40*/  STL [R1+0x365c], R84 ;  /* 0x00365c5401007387 */ /* 0x000fe80000100800 */
[----:B------:R-:W4:Y:S04]  /*b5e50*/  LDL R6, [R1+0x2d48] ;  /* 0x002d480001067983 */ /* 0x000f280000100800 */
[----:B------:R-:W4:Y:S04]  /*b5e60*/  LDL R4, [R1+0x2d4c] ;  /* 0x002d4c0001047983 */ /* 0x000f280000100800 */
[----:B------:R-:W-:Y:S04]  /*b5e70*/  STL [R1+0x3660], R82 ;  /* 0x0036605201007387 */ /* 0x000fe80000100800 */
[----:B------:R-:W4:Y:S04]  /*b5e80*/  LDL R15, [R1+0x1e50] ;  /* 0x001e5000010f7983 */ /* 0x000f280000100800 */
[----:B------:R-:W4:Y:S01]  /*b5e90*/  LDL R14, [R1+0x1e54] ;  /* 0x001e5400010e7983 */ /* 0x000f220000100800 */
[----:B------:R-:W-:Y:S01]  /*b5ea0*/  PRMT R78, RZ, 0x7610, R78 ;  /* 0x00007610ff4e7816 */ /* 0x000fe2000000004e */
[----:B0-----:R-:W-:-:S02]  /*b5eb0*/  @!P3 IMAD.MOV.U32 R10, RZ, RZ, R0 ;  /* 0x000000ffff0ab224 */ /* 0x001fc400078e0000 */
[----:B------:R-:W-:Y:S01]  /*b5ec0*/  @!P3 IMAD.MOV.U32 R11, RZ, RZ, R5 ;  /* 0x000000ffff0bb224 */ /* 0x000fe200078e0005 */
[----:B------:R-:W-:-:S04]  /*b5ed0*/  PRMT R76, RZ, 0x7610, R76 ;  /* 0x00007610ff4c7816 */ /* 0x000fc8000000004c */
[----:B------:R2:W4:Y:S01]  /*b5ee0*/  @!P3 LDG.E.U8 R78, desc[UR16][R10.64] ;  /* 0x000000100a4eb981 */ /* 0x000522000c1e1100 */
[----:B------:R-:W-:Y:S01]  /*b5ef0*/  PRMT R74, RZ, 0x7610, R74 ;  /* 0x00007610ff4a7816 */ /* 0x000fe2000000004a */
[----:B--2---:R-:W-:Y:S02]  /*b5f00*/  @!P4 IMAD.MOV.U32 R10, RZ, RZ, R3 ;  /* 0x000000ffff0ac224 */ /* 0x004fe400078e0003 */
[----:B------:R-:W-:-:S05]  /*b5f10*/  @!P4 IMAD.MOV.U32 R11, RZ, RZ, R8 ;  /* 0x000000ffff0bc224 */ /* 0x000fca00078e0008 */
[----:B------:R3:W2:Y:S02]  /*b5f20*/  @!P4 LDG.E.U8 R76, desc[UR16][R10.64] ;  /* 0x000000100a4cc981 */ /* 0x0006a4000c1e1100 */
[----:B---3--:R-:W-:Y:S02]  /*b5f30*/  @!P3 IMAD.MOV.U32 R10, RZ, RZ, R12 ;  /* 0x000000ffff0ab224 */ /* 0x008fe400078e000c */
[----:B------:R-:W-:-:S05]  /*b5f40*/  @!P3 IMAD.MOV.U32 R11, RZ, RZ, R13 ;  /* 0x000000ffff0bb224 */ /* 0x000fca00078e000d */
[----:B------:R4:W3:Y:S01]  /*b5f50*/  @!P3 LDG.E.U8 R74, desc[UR16][R10.64] ;  /* 0x000000100a4ab981 */ /* 0x0008e2000c1e1100 */
[----:B------:R-:W-:Y:S02]  /*b5f60*/  PRMT R72, RZ, 0x7610, R72 ;  /* 0x00007610ff487816 */ /* 0x000fe40000000048 */
[----:B------:R-:W-:Y:S01]  /*b5f70*/  PRMT R70, RZ, 0x7610, R70 ;  /* 0x00007610ff467816 */ /* 0x000fe20000000046 */
[----:B----4-:R-:W-:Y:S02]  /*b5f80*/  @!P4 IMAD.MOV.U32 R10, RZ, RZ, R7 ;  /* 0x000000ffff0ac224 */ /* 0x010fe400078e0007 */
[----:B------:R-:W-:-:S05]  /*b5f90*/  @!P4 IMAD.MOV.U32 R11, RZ, RZ, R9 ;  /* 0x000000ffff0bc224 */ /* 0x000fca00078e0009 */
[----:B------:R0:W4:Y:S01]  /*b5fa0*/  @!P4 LDG.E.U8 R72, desc[UR16][R10.64] ;  /* 0x000000100a48c981 */ /* 0x000122000c1e1100 */
[----:B------:R-:W-:-:S03]  /*b5fb0*/  PRMT R68, RZ, 0x7610, R68 ;  /* 0x00007610ff447816 */ /* 0x000fc60000000044 */
[----:B------:R-:W-:Y:S04]  /*b5fc0*/  STL [R1+0x363c], R80 ;  /* 0x00363c5001007387 */ /* 0x000fe80000100800 */
[----:B------:R-:W4:Y:S04]  /*b5fd0*/  LDL R5, [R1+0x1e48] ;  /* 0x001e480001057983 */ /* 0x000f280000100800 */
[----:B------:R-:W4:Y:S01]  /*b5fe0*/  LDL R0, [R1+0x1e4c] ;  /* 0x001e4c0001007983 */ /* 0x000f220000100800 */
[----:B0-----:R-:W-:Y:S02]  /*b5ff0*/  @!P3 IMAD.MOV.U32 R10, RZ, RZ, R4 ;  /* 0x000000ffff0ab224 */ /* 0x001fe400078e0004 */
[----:B------:R-:W-:-:S05]  /*b6000*/  @!P3 IMAD.MOV.U32 R11, RZ, RZ, R6 ;  /* 0x000000ffff0bb224 */ /* 0x000fca00078e0006 */
[----:B------:R0:W4:Y:S02]  /*b6010*/  @!P3 LDG.E.U8 R70, desc[UR16][R10.64] ;  /* 0x000000100a46b981 */ /* 0x000124000c1e1100 */
[----:B0-----:R-:W-:Y:S02]  /*b6020*/  @!P4 IMAD.MOV.U32 R11, RZ, RZ, R15 ;  /* 0x000000ffff0bc224 */ /* 0x001fe400078e000f */
[----:B------:R-:W-:-:S05]  /*b6030*/  @!P4 IMAD.MOV.U32 R10, RZ, RZ, R14 ;  /* 0x000000ffff0ac224 */ /* 0x000fca00078e000e */
[----:B------:R0:W4:Y:S04]  /*b6040*/  @!P4 LDG.E.U8 R68, desc[UR16][R10.64] ;  /* 0x000000100a44c981 */ /* 0x000128000c1e1100 */
[----:B------:R-:W-:Y:S04]  /*b6050*/  STL [R1+0x3640], R78 ;  /* 0x0036404e01007387 */ /* 0x000fe80000100800 */
[----:B------:R-:W4:Y:S04]  /*b6060*/  LDL R8, [R1+0x2d50] ;  /* 0x002d500001087983 */ /* 0x000f280000100800 */
[----:B------:R-:W4:Y:S01]  /*b6070*/  LDL R3, [R1+0x2d54] ;  /* 0x002d540001037983 */ /* 0x000f220000100800 */
[----:B------:R-:W-:-:S03]  /*b6080*/  PRMT R66, RZ, 0x7610, R66 ;  /* 0x00007610ff427816 */ /* 0x000fc60000000042 */
[----:B--2---:R-:W-:Y:S04]  /*b6090*/  STL [R1+0x3644], R76 ;  /* 0x0036444c01007387 */ /* 0x004fe80000100800 */
[----:B------:R-:W2:Y:S04]  /*b60a0*/  LDL R13, [R1+0x2d58] ;  /* 0x002d5800010d7983 */ /* 0x000ea80000100800 */
[----:B------:R-:W2:Y:S04]  /*b60b0*/  LDL R12, [R1+0x2d5c] ;  /* 0x002d5c00010c7983 */ /* 0x000ea80000100800 */
[----:B---3--:R-:W-:Y:S04]  /*b60c0*/  STL [R1+0x3648], R74 ;  /* 0x0036484a01007387 */ /* 0x008fe80000100800 */
[----:B------:R-:W3:Y:S04]  /*b60d0*/  LDL R9, [R1+0x1e30] ;  /* 0x001e300001097983 */ /* 0x000ee80000100800 */
[----:B------:R-:W3:Y:S04]  /*b60e0*/  LDL R7, [R1+0x1e34] ;  /* 0x001e340001077983 */ /* 0x000ee80000100800 */
[----:B----4-:R-:W-:Y:S04]  /*b60f0*/  STL [R1+0x364c], R72 ;  /* 0x00364c4801007387 */ /* 0x010fe80000100800 */
[----:B------:R-:W4:Y:S04]  /*b6100*/  LDL R6, [R1+0x1e20] ;  /* 0x001e200001067983 */ /* 0x000f280000100800 */
[----:B------:R-:W4:Y:S01]  /*b6110*/  LDL R4, [R1+0x1e24] ;  /* 0x001e240001047983 */ /* 0x000f220000100800 */
[----:B0-----:R-:W-:-:S02]  /*b6120*/  @!P3 IMAD.MOV.U32 R11, RZ, RZ, R5 ;  /* 0x000000ffff0bb224 */ /* 0x001fc400078e0005 */
        /* <DEDUP_REMOVED lines=34> */
[----:B------:R0:W4:Y:S01]  /*b6350*/  @!P3 LDG.E.U8 R54, desc[UR16][R10.64] ;  /* 0x000000100a36b981 */ /* 0x000122000c1e1100 */
[----:B------:R-:W-:-:S03]  /*b6360*/  PRMT R52, RZ, 0x7610, R52 ;  /* 0x00007610ff347816 */ /* 0x000fc60000000034 */
[----:B------:R-:W-:Y:S04]  /*b6370*/  STL [R1+0x3668], R64 ;  /* 0x0036684001007387 */ /* 0x000fe80000100800 */
[----:B--2---:R-:W-:Y:S04]  /*b6380*/  STL [R1+0x366c], R62 ;  /* 0x00366c3e01007387 */ /* 0x004fe80000100800 */
[----:B------:R-:W2:Y:S04]  /*b6390*/  LDL R9, [R1+0x1e04] ;  /* 0x001e040001097983 */ /* 0x000ea80000100800 */
[----:B------:R-:W2:Y:S04]  /*b63a0*/  LDL R13, [R1+0x1e00] ;  /* 0x001e0000010d7983 */ /* 0x000ea80000100800 */
[----:B---3--:R-:W-:Y:S04]  /*b63b0*/  STL [R1+0x3670], R60 ;  /* 0x0036703c01007387 */ /* 0x008fe80000100800 */
[----:B------:R-:W3:Y:S04]  /*b63c0*/  LDL R6, [R1+0x2d74] ;  /* 0x002d740001067983 */ /* 0x000ee80000100800 */
[----:B------:R-:W3:Y:S04]  /*b63d0*/  LDL R12, [R1+0x2d70] ;  /* 0x002d7000010c7983 */ /* 0x000ee80000100800 */
        /* <DEDUP_REMOVED lines=13> */
[----:B------:R-:W4:Y:S04]  /*b64b0*/  LDL R17, [R1+0xe50] ;  /* 0x000e500001117983 */ /* 0x000f280000100800 */
[----:B------:R-:W4:Y:S04]  /*b64c0*/  LDL R16, [R1+0xe58] ;  /* 0x000e580001107983 */ /* 0x000f280000100800 */
[----:B------:R-:W4:Y:S01]  /*b64d0*/  LDL R8, [R1+0xe5c] ;  /* 0x000e5c0001087983 */ /* 0x000f220000100800 */
[----:B------:R-:W-:-:S02]  /*b64e0*/  PRMT R50, RZ, 0x7610, R50 ;  /* 0x00007610ff327816 */ /* 0x000fc40000000032 */
[----:B------:R-:W-:Y:S01]  /*b64f0*/  PRMT R48, RZ, 0x7610, R48 ;  /* 0x00007610ff307816 */ /* 0x000fe20000000030 */
[----:B--2---:R-:W-:Y:S02]  /*b6500*/  @!P3 IMAD.MOV.U32 R10, RZ, RZ, R9 ;  /* 0x000000ffff0ab224 */ /* 0x004fe400078e0009 */
[----:B------:R-:W-:-:S05]  /*b6510*/  @!P3 IMAD.MOV.U32 R11, RZ, RZ, R13 ;  /* 0x000000ffff0bb224 */ /* 0x000fca00078e000d */
[----:B------:R3:W2:Y:S02]  /*b6520*/  @!P3 LDG.E.U8 R50, desc[UR16][R10.64] ;  /* 0x000000100a32b981 */ /* 0x0006a4000c1e1100 */
[----:B---3--:R-:W-:Y:S02]  /*b6530*/  @!P4 IMAD.MOV.U32 R10, RZ, RZ, R6 ;  /* 0x000000ffff0ac224 */ /* 0x008fe400078e0006 */
[----:B------:R-:W-:Y:S02]  /*b6540*/  @!P4 IMAD.MOV.U32 R11, RZ, RZ, R12 ;  /* 0x000000ffff0bc224 */ /* 0x000fe400078e000c */
[----:B------:R-:W-:Y:S02]  /*b6550*/  @!P3 IMAD.MOV.U32 R13, RZ, RZ, R7 ;  /* 0x000000ffff0db224 */ /* 0x000fe400078e0007 */
[----:B------:R-:W-:Y:S01]  /*b6560*/  @!P3 IMAD.MOV.U32 R12, RZ, RZ, R4 ;  /* 0x000000ffff0cb224 */ /* 0x000fe200078e0004 */
[----:B------:R0:W3:Y:S02]  /*b6570*/  @!P4 LDG.E.U8 R48, desc[UR16][R10.64] ;  /* 0x000000100a30c981 */ /* 0x0000e4000c1e1100 */
[----:B0-----:R-:W-:-:S02]  /*b6580*/  PRMT R10, RZ, 0x7610, R10 ;  /* 0x00007610ff0a7816 */ /* 0x001fc4000000000a */
[----:B------:R-:W-:-:S04]  /*b6590*/  PRMT R11, RZ, 0x7610, R11 ;  /* 0x00007610ff0b7816 */ /* 0x000fc8000000000b */
[----:B------:R4:W2:Y:S02]  /*b65a0*/  @!P3 LDG.E.U8 R10, desc[UR16][R12.64] ;  /* 0x000000100c0ab981 */ /* 0x0008a4000c1e1100 */
[----:B----4-:R-:W-:Y:S02]  /*b65b0*/  @!P4 IMAD.MOV.U32 R12, RZ, RZ, R14 ;  /* 0x000000ffff0cc224 */ /* 0x010fe400078e000e */
[----:B------:R-:W-:-:S05]  /*b65c0*/  @!P4 IMAD.MOV.U32 R13, RZ, RZ, R15 ;  /* 0x000000ffff0dc224 */ /* 0x000fca00078e000f */
[----:B------:R0:W4:Y:S02]  /*b65d0*/  @!P4 LDG.E.U8 R11, desc[UR16][R12.64] ;  /* 0x000000100c0bc981 */ /* 0x000124000c1e1100 */
[----:B0-----:R-:W-:Y:S02]  /*b65e0*/  PRMT R12, RZ, 0x7610, R12 ;  /* 0x00007610ff0c7816 */ /* 0x001fe4000000000c */
[----:B------:R0:W-:Y:S04]  /*b65f0*/  STL [R1+0x3680], R52 ;  /* 0x0036803401007387 */ /* 0x0001e80000100800 */
[----:B------:R-:W2:Y:S04]  /*b6600*/  LDL R19, [R1+0xe38] ;  /* 0x000e380001137983 */ /* 0x000ea80000100800 */
[----:B------:R-:W3:Y:S04]  /*b6610*/  LDL R9, [R1+0xe3c] ;  /* 0x000e3c0001097983 */ /* 0x000ee80000100800 */
[----:B------:R-:W4:Y:S04]  /*b6620*/  LDL R18, [R1+0xe30] ;  /* 0x000e300001127983 */ /* 0x000f280000100800 */
[----:B------:R-:W4:Y:S04]  /*b6630*/  LDL R6, [R1+0xe34] ;  /* 0x000e340001067983 */ /* 0x000f280000100800 */
[----:B------:R-:W4:Y:S04]  /*b6640*/  LDL R7, [R1+0xe60] ;  /* 0x000e600001077983 */ /* 0x000f280000100800 */
[----:B------:R-:W4:Y:S04]  /*b6650*/  LDL R4, [R1+0xe64] ;  /* 0x000e640001047983 */ /* 0x000f280000100800 */
[----:B------:R-:W4:Y:S04]  /*b6660*/  LDL R21, [R1+0xe68] ;  /* 0x000e680001157983 */ /* 0x000f280000100800 */
[----:B------:R-:W4:Y:S01]  /*b6670*/  LDL R20, [R1+0xe6c] ;  /* 0x000e6c0001147983 */ /* 0x000f220000100800 */
[----:B------:R-:W-:-:S03]  /*b6680*/  @!P3 IMAD.MOV.U32 R15, RZ, RZ, R5 ;  /* 0x000000ffff0fb224 */ /* 0x000fc600078e0005 */
[----:B------:R-:W4:Y:S01]  /*b6690*/  LDL R5, [R1+0xe28] ;  /* 0x000e280001057983 */ /* 0x000f220000100800 */
[----:B------:R-:W-:-:S03]  /*b66a0*/  @!P3 IMAD.MOV.U32 R14, RZ, RZ, R0 ;  /* 0x000000ffff0eb224 */ /* 0x000fc600078e0000 */
[----:B------:R-:W4:Y:S04]  /*b66b0*/  LDL R22, [R1+0xe20] ;  /* 0x000e200001167983 */ /* 0x000f280000100800 */
[----:B------:R-:W4:Y:S04]  /*b66c0*/  LDL R0, [R1+0xe2c] ;  /* 0x000e2c0001007983 */ /* 0x000f280000100800 */
[----:B------:R1:W4:Y:S01]  /*b66d0*/  @!P3 LDG.E.U8 R12, desc[UR16][R14.64] ;  /* 0x000000100e0cb981 */ /* 0x000322000c1e1100 */
[----:B------:R-:W-:-:S03]  /*b66e0*/  PRMT R13, RZ, 0x7610, R13 ;  /* 0x00007610ff0d7816 */ /* 0x000fc6000000000d */
[----:B------:R-:W4:Y:S04]  /*b66f0*/  LDL R25, [R1+0xe70] ;  /* 0x000e700001197983 */ /* 0x000f280000100800 */
[----:B------:R-:W4:Y:S04]  /*b6700*/  LDL R24, [R1+0x1db8] ;  /* 0x001db80001187983 */ /* 0x000f280000100800 */
[----:B------:R-:W4:Y:S04]  /*b6710*/  LDL R26, [R1+0x1db0] ;  /* 0x001db000011a7983 */ /* 0x000f280000100800 */
[----:B------:R-:W4:Y:S04]  /*b6720*/  LDL R29, [R1+0x1d60] ;  /* 0x001d6000011d7983 */ /* 0x000f280000100800 */
[----:B------:R-:W4:Y:S04]  /*b6730*/  LDL R28, [R1+0x1d64] ;  /* 0x001d6400011c7983 */ /* 0x000f280000100800 */
[----:B------:R-:W4:Y:S04]  /*b6740*/  LDL R31, [R1+0x1d10] ;  /* 0x001d1000011f7983 */ /* 0x000f280000100800 */
[----:B------:R-:W4:Y:S04]  /*b6750*/  LDL R30, [R1+0xe78] ;  /* 0x000e7800011e7983 */ /* 0x000f280000100800 */
[----:B------:R-:W4:Y:S01]  /*b6760*/  LDL R33, [R1+0xe80] ;  /* 0x000e800001217983 */ /* 0x000f220000100800 */
[----:B-1----:R-:W-:-:S03]  /*b6770*/  @!P4 IMAD.MOV.U32 R14, RZ, RZ, R3 ;  /* 0x000000ffff0ec224 */ /* 0x002fc600078e0003 */
[----:B------:R-:W4:Y:S01]  /*b6780*/  LDL R3, [R1+0xe24] ;  /* 0x000e240001037983 */ /* 0x000f220000100800 */
[----:B------:R-:W-:Y:S02]  /*b6790*/  @!P4 IMAD.MOV.U32 R15, RZ, RZ, R17 ;  /* 0x000000ffff0fc224 */ /* 0x000fe400078e0011 */
[----:B------:R-:W-:Y:S02]  /*b67a0*/  @!P3 IMAD.MOV.U32 R17, RZ, RZ, R16 ;  /* 0x000000ffff11b224 */ /* 0x000fe400078e0010 */
[----:B------:R-:W-:Y:S01]  /*b67b0*/  @!P3 IMAD.MOV.U32 R16, RZ, RZ, R8 ;  /* 0x000000ffff10b224 */ /* 0x000fe200078e0008 */
[----:B------:R-:W4:Y:S04]  /*b67c0*/  LDL R32, [R1+0xe88] ;  /* 0x000e880001207983 */ /* 0x000f280000100800 */
[----:B------:R1:W4:Y:S04]  /*b67d0*/  @!P4 LDG.E.U8 R13, desc[UR16][R14.64] ;  /* 0x000000100e0dc981 */ /* 0x000328000c1e1100 */
[----:B------:R-:W4:Y:S04]  /*b67e0*/  LDL R8, [R1+0xe74] ;  /* 0x000e740001087983 */ /* 0x000f280000100800 */
        /* <DEDUP_REMOVED lines=8> */
[----:B-1----:R-:W-:-:S02]  /*b6870*/  PRMT R14, RZ, 0x7610, R14 ;  /* 0x00007610ff0e7816 */ /* 0x002fc4000000000e */
[----:B------:R-:W-:Y:S01]  /*b6880*/  PRMT R15, RZ, 0x7610, R15 ;  /* 0x00007610ff0f7816 */ /* 0x000fe2000000000f */
[----:B------:R-:W4:Y:S04]  /*b6890*/  LDL R44, [R1+0xeb0] ;  /* 0x000eb000012c7983 */ /* 0x000f280000100800 */
[----:B------:R-:W4:Y:S04]  /*b68a0*/  LDL R46, [R1+0xec0] ;  /* 0x000ec000012e7983 */ /* 0x000f280000100800 */
[----:B------:R2:W4:Y:S04]  /*b68b0*/  @!P3 LDG.E.U8 R14, desc[UR16][R16.64] ;  /* 0x00000010100eb981 */ /* 0x000528000c1e1100 */
[----:B0-----:R-:W4:Y:S04]  /*b68c0*/  LDL R52, [R1+0xde0] ;  /* 0x000de00001347983 */ /* 0x001f280000100800 */
[----:B------:R-:W4:Y:S04]  /*b68d0*/  LDL R58, [R1+0xf08] ;  /* 0x000f0800013a7983 */ /* 0x000f280000100800 */
[----:B------:R-:W4:Y:S04]  /*b68e0*/  LDL R56, [R1+0xf0c] ;  /* 0x000f0c0001387983 */ /* 0x000f280000100800 */
[----:B------:R-:W4:Y:S01]  /*b68f0*/  LDL R54, [R1+0xdd8] ;  /* 0x000dd80001367983 */ /* 0x000f220000100800 */
[----:B------:R-:W-:-:S02]  /*b6900*/  PRMT R49, RZ, 0x7610, R49 ;  /* 0x00007610ff317816 */ /* 0x000fc40000000031 */
[----:B------:R-:W-:Y:S02]  /*b6910*/  PRMT R51, RZ, 0x7610, R51 ;  /* 0x00007610ff337816 */ /* 0x000fe40000000033 */
[----:B------:R-:W-:Y:S02]  /*b6920*/  PRMT R53, RZ, 0x7610, R53 ;  /* 0x00007610ff357816 */ /* 0x000fe40000000035 */
[----:B------:R-:W-:Y:S02]  /*b6930*/  PRMT R55, RZ, 0x7610, R55 ;  /* 0x00007610ff377816 */ /* 0x000fe40000000037 */
[----:B------:R-:W-:Y:S02]  /*b6940*/  PRMT R57, RZ, 0x7610, R57 ;  /* 0x00007610ff397816 */ /* 0x000fe40000000039 */
[----:B------:R-:W-:Y:S01]  /*b6950*/  PRMT R59, RZ, 0x7610, R59 ;  /* 0x00007610ff3b7816 */ /* 0x000fe2000000003b */
[----:B------:R-:W4:Y:S04]  /*b6960*/  LDL R60, [R1+0xef4] ;  /* 0x000ef400013c7983 */ /* 0x000f280000100800 */
[----:B------:R-:W4:Y:S01]  /*b6970*/  LDL R62, [R1+0xef0] ;  /* 0x000ef000013e7983 */ /* 0x000f220000100800 */
[----:B------:R-:W-:-:S02]  /*b6980*/  PRMT R61, RZ, 0x7610, R61 ;  /* 0x00007610ff3d7816 */ /* 0x000fc4000000003d */
[----:B------:R-:W-:Y:S02]  /*b6990*/  PRMT R63, RZ, 0x7610, R63 ;  /* 0x00007610ff3f7816 */ /* 0x000fe4000000003f */
[----:B------:R-:W-:Y:S02]  /*b69a0*/  PRMT R65, RZ, 0x7610, R65 ;  /* 0x00007610ff417816 */ /* 0x000fe40000000041 */
[----:B------:R-:W-:Y:S01]  /*b69b0*/  PRMT R67, RZ, 0x7610, R67 ;  /* 0x00007610ff437816 */ /* 0x000fe20000000043 */
[----:B------:R-:W4:Y:S04]  /*b69c0*/  LDL R70, [R1+0xda0] ;  /* 0x000da00001467983 */ /* 0x000f280000100800 */
[----:B------:R-:W4:Y:S01]  /*b69d0*/  LDL R68, [R1+0xda4] ;  /* 0x000da40001447983 */ /* 0x000f220000100800 */
[----:B------:R-:W-:-:S03]  /*b69e0*/  PRMT R69, RZ, 0x7610, R69 ;  /* 0x00007610ff457816 */ /* 0x000fc60000000045 */
[----:B------:R-:W4:Y:S04]  /*b69f0*/  LDL R66, [R1+0xf20] ;  /* 0x000f200001427983 */ /* 0x000f280000100800 */
[----:B------:R-:W4:Y:S01]  /*b6a00*/  LDL R64, [R1+0xf24] ;  /* 0x000f240001407983 */ /* 0x000f220000100800 */
[----:B--2---:R-:W-:Y:S02]  /*b6a10*/  @!P4 IMAD.MOV.U32 R17, RZ, RZ, R19 ;  /* 0x000000ffff11c224 */ /* 0x004fe400078e0013 */
[----:B---3--:R-:W-:Y:S02]  /*b6a20*/  @!P4 IMAD.MOV.U32 R16, RZ, RZ, R9 ;  /* 0x000000ffff10c224 */ /* 0x008fe400078e0009 */
[----:B------:R-:W2:Y:S04]  /*b6a30*/  LDL R9, [R1+0x1dbc] ;  /* 0x001dbc0001097983 */ /* 0x000ea80000100800 */
[----:B------:R0:W3:Y:S01]  /*b6a40*/  @!P4 LDG.E.U8 R15, desc[UR16][R16.64] ;  /* 0x00000010100fc981 */ /* 0x0000e2000c1e1100 */
[----:B----4-:R-:W-:-:S02]  /*b6a50*/  @!P3 IMAD.MOV.U32 R19, RZ, RZ, R18 ;  /* 0x000000ffff13b224 */ /* 0x010fc400078e0012 */
[----:B------:R-:W-:Y:S02]  /*b6a60*/  @!P3 IMAD.MOV.U32 R18, RZ, RZ, R6 ;  /* 0x000000ffff12b224 */ /* 0x000fe400078e0006 */
[----:B------:R-:W4:Y:S01]  /*b6a70*/  LDL R6, [R1+0x1db4] ;  /* 0x001db40001067983 */ /* 0x000f220000100800 */
[----:B0-----:R-:W-:Y:S02]  /*b6a80*/  PRMT R16, RZ, 0x7610, R16 ;  /* 0x00007610ff107816 */ /* 0x001fe40000000010 */
[----:B------:R-:W-:-:S04]  /*b6a90*/  PRMT R17, RZ, 0x7610, R17 ;  /* 0x00007610ff117816 */ /* 0x000fc80000000011 */
[----:B------:R0:W3:Y:S02]  /*b6aa0*/  @!P3 LDG.E.U8 R16, desc[UR16][R18.64] ;  /* 0x000000101210b981 */ /* 0x0000e4000c1e1100 */
[----:B0-----:R-:W-:Y:S02]  /*b6ab0*/  @!P4 IMAD.MOV.U32 R18, RZ, RZ, R4 ;  /* 0x000000ffff12c224 */ /* 0x001fe400078e0004 */
[----:B------:R-:W-:Y:S01]  /*b6ac0*/  @!P4 IMAD.MOV.U32 R19, RZ, RZ, R7 ;  /* 0x000000ffff13c224 */ /* 0x000fe200078e0007 */
[----:B------:R-:W3:Y:S04]  /*b6ad0*/  LDL R4, [R1+0x1d6c] ;  /* 0x001d6c0001047983 */ /* 0x000ee80000100800 */
[----:B------:R-:W3:Y:S04]  /*b6ae0*/  LDL R7, [R1+0x1d68] ;  /* 0x001d680001077983 */ /* 0x000ee80000100800 */
[----:B------:R0:W3:Y:S02]  /*b6af0*/  @!P4 LDG.E.U8 R17, desc[UR16][R18.64] ;  /* 0x000000101211c981 */ /* 0x0000e4000c1e1100 */
[----:B0-----:R-:W-:-:S06]  /*b6b00*/  PRMT R18, RZ, 0x7610, R18 ;  /* 0x00007610ff127816 */ /* 0x001fcc0000000012 */
[----:B------:R0:W3:Y:S02]  /*b6b10*/  @!P3 LDG.E.U8 R18, desc[UR16][R20.64] ;  /* 0x000000101412b981 */ /* 0x0000e4000c1e1100 */
[----:B0-----:R-:W-:Y:S02]  /*b6b20*/  @!P4 IMAD.MOV.U32 R21, RZ, RZ, R5 ;  /* 0x000000ffff15c224 */ /* 0x001fe400078e0005 */
[----:B------:R-:W3:Y:S01]  /*b6b30*/  LDL R5, [R1+0x1d18] ;  /* 0x001d180001057983 */ /* 0x000ee20000100800 */
[----:B------:R-:W-:-:S03]  /*b6b40*/  @!P4 IMAD.MOV.U32 R20, RZ, RZ, R0 ;  /* 0x000000ffff14c224 */ /* 0x000fc600078e0000 */
[----:B------:R-:W3:Y:S01]  /*b6b50*/  LDL R0, [R1+0x1d1c] ;  /* 0x001d1c0001007983 */ /* 0x000ee20000100800 */
[----:B------:R-:W-:Y:S02]  /*b6b60*/  @!P3 IMAD.MOV.U32 R23, RZ, RZ, R22 ;  /* 0x000000ffff17b224 */ /* 0x000fe400078e0016 */
[----:B------:R-:W-:Y:S02]  /*b6b70*/  @!P3 IMAD.MOV.U32 R22, RZ, RZ, R3 ;  /* 0x000000ffff16b224 */ /* 0x000fe400078e0003 */
[----:B------:R-:W3:Y:S01]  /*b6b80*/  LDL R3, [R1+0x1d14] ;  /* 0x001d140001037983 */ /* 0x000ee20000100800 */
[----:B------:R-:W-:-:S06]  /*b6b90*/  PRMT R19, RZ, 0x7610, R19 ;  /* 0x00007610ff137816 */ /* 0x000fcc0000000013 */
[----:B------:R0:W3:Y:S02]  /*b6ba0*/  @!P4 LDG.E.U8 R19, desc[UR16][R20.64] ;  /* 0x000000101413c981 */ /* 0x0000e4000c1e1100 */
[----:B0-----:R-:W-:Y:S02]  /*b6bb0*/  PRMT R20, RZ, 0x7610, R20 ;  /* 0x00007610ff147816 */ /* 0x001fe40000000014 */
[----:B------:R-:W-:-:S04]  /*b6bc0*/  PRMT R21, RZ, 0x7610, R21 ;  /* 0x00007610ff157816 */ /* 0x000fc80000000015 */
[----:B------:R0:W3:Y:S02]  /*b6bd0*/  @!P3 LDG.E.U8 R20, desc[UR16][R22.64] ;  /* 0x000000101614b981 */ /* 0x0000e4000c1e1100 */
[----:B0-----:R-:W-:Y:S02]  /*b6be0*/  @!P4 IMAD.MOV.U32 R22, RZ, RZ, R8 ;  /* 0x000000ffff16c224 */ /* 0x001fe400078e0008 */
[----:B------:R-:W-:Y:S01]  /*b6bf0*/  @!P4 IMAD.MOV.U32 R23, RZ, RZ, R25 ;  /* 0x000000ffff17c224 */ /* 0x000fe200078e0019 */
[----:B------:R-:W3:Y:S01]  /*b6c00*/  LDL R8, [R1+0xe7c] ;  /* 0x000e7c0001087983 */ /* 0x000ee20000100800 */
[----:B------:R-:W-:-:S03]  /*b6c10*/  @!P4 IMAD.MOV.U32 R25, RZ, RZ, R24 ;  /* 0x000000ffff19c224 */ /* 0x000fc600078e0018 */
[----:B------:R0:W3:Y:S02]  /*b6c20*/  @!P4 LDG.E.U8 R21, desc[UR16][R22.64] ;  /* 0x000000101615c981 */ /* 0x0000e4000c1e1100 */
[----:B0-----:R-:W-:Y:S02]  /*b6c30*/  PRMT R22, RZ, 0x7610, R22 ;  /* 0x00007610ff167816 */ /* 0x001fe40000000016 */
[----:B------:R-:W-:Y:S01]  /*b6c40*/  PRMT R23, RZ, 0x7610, R23 ;  /* 0x00007610ff177816 */ /* 0x000fe20000000017 */
[----:B--2---:R-:W-:Y:S02]  /*b6c50*/  @!P4 IMAD.MOV.U32 R24, RZ, RZ, R9 ;  /* 0x000000ffff18c224 */ /* 0x004fe400078e0009 */
[----:B------:R-:W2:Y:S04]  /*b6c60*/  LDL R9, [R1+0xe84] ;  /* 0x000e840001097983 */ /* 0x000ea80000100800 */
[----:B------:R4:W2:Y:S02]  /*b6c70*/  @!P4 LDG.E.U8 R22, desc[UR16][R24.64] ;  /* 0x000000101816c981 */ /* 0x0008a4000c1e1100 */
[----:B----4-:R-:W-:-:S02]  /*b6c80*/  @!P3 IMAD.MOV.U32 R24, RZ, RZ, R6 ;  /* 0x000000ffff18b224 */ /* 0x010fc400078e0006 */
[----:B------:R-:W4:Y:S01]  /*b6c90*/  LDL R6, [R1+0xe8c] ;  /* 0x000e8c0001067983 */ /* 0x000f220000100800 */
[----:B------:R-:W-:-:S05]  /*b6ca0*/  @!P3 IMAD.MOV.U32 R25, RZ, RZ, R26 ;  /* 0x000000ffff19b224 */ /* 0x000fca00078e001a */
[----:B------:R0:W4:Y:S01]  /*b6cb0*/  @!P3 LDG.E.U8 R23, desc[UR16][R24.64] ;  /* 0x000000101817b981 */ /* 0x000122000c1e1100 */
[----:B---3--:R-:W-:Y:S02]  /*b6cc0*/  @!P4 IMAD.MOV.U32 R26, RZ, RZ, R4 ;  /* 0x000000ffff1ac224 */ /* 0x008fe400078e0004 */
[----:B------:R-:W-:Y:S01]  /*b6cd0*/  @!P4 IMAD.MOV.U32 R27, RZ, RZ, R7 ;  /* 0x000000ffff1bc224 */ /* 0x000fe200078e0007 */
[----:B------:R-:W3:Y:S04]  /*b6ce0*/  LDL R4, [R1+0xe1c] ;  /* 0x000e1c0001047983 */ /* 0x000ee80000100800 */
[----:B------:R-:W3:Y:S01]  /*b6cf0*/  LDL R7, [R1+0xe18] ;  /* 0x000e180001077983 */ /* 0x000ee20000100800 */
[----:B0-----:R-:W-:Y:S02]  /*b6d00*/  PRMT R24, RZ, 0x7610, R24 ;  /* 0x00007610ff187816 */ /* 0x001fe40000000018 */
[----:B------:R-:W-:-:S04]  /*b6d10*/  PRMT R25, RZ, 0x7610, R25 ;  /* 0x00007610ff197816 */ /* 0x000fc80000000019 */
[----:B------:R0:W3:Y:S02]  /*b6d20*/  @!P4 LDG.E.U8 R24, desc[UR16][R26.64] ;  /* 0x000000101a18c981 */ /* 0x0000e4000c1e1100 */
[----:B0-----:R-:W-:Y:S02]  /*b6d30*/  @!P3 IMAD.MOV.U32 R26, RZ, RZ, R28 ;  /* 0x000000ffff1ab224 */ /* 0x001fe400078e001c */
[----:B------:R-:W-:-:S05]  /*b6d40*/  @!P3 IMAD.MOV.U32 R27, RZ, RZ, R29 ;  /* 0x000000ffff1bb224 */ /* 0x000fca00078e001d */
[----:B------:R0:W3:Y:S01]  /*b6d50*/  @!P3 LDG.E.U8 R25, desc[UR16][R26.64] ;  /* 0x000000101a19b981 */ /* 0x0000e2000c1e1100 */
[----:B------:R-:W-:-:S03]  /*b6d60*/  @!P4 IMAD.MOV.U32 R29, RZ, RZ, R5 ;  /* 0x000000ffff1dc224 */ /* 0x000fc600078e0005 */
[----:B------:R-:W3:Y:S01]  /*b6d70*/  LDL R5, [R1+0xe90] ;  /* 0x000e900001057983 */ /* 0x000ee20000100800 */
[----:B------:R-:W-:-:S03]  /*b6d80*/  @!P4 IMAD.MOV.U32 R28, RZ, RZ, R0 ;  /* 0x000000ffff1cc224 */ /* 0x000fc600078e0000 */
[----:B------:R-:W3:Y:S01]  /*b6d90*/  LDL R0, [R1+0xe94] ;  /* 0x000e940001007983 */ /* 0x000ee20000100800 */
[----:B0-----:R-:W-:-:S06]  /*b6da0*/  PRMT R26, RZ, 0x7610, R26 ;  /* 0x00007610ff1a7816 */ /* 0x001fcc000000001a */
[----:B------:R0:W3:Y:S02]  /*b6db0*/  @!P4 LDG.E.U8 R26, desc[UR16][R28.64] ;  /* 0x000000101c1ac981 */ /* 0x0000e4000c1e1100 */
[----:B0-----:R-:W-:Y:S02]  /*b6dc0*/  @!P3 IMAD.MOV.U32 R28, RZ, RZ, R3 ;  /* 0x000000ffff1cb224 */ /* 0x001fe400078e0003 */
[----:B------:R-:W3:Y:S01]  /*b6dd0*/  LDL R3, [R1+0xe9c] ;  /* 0x000e9c0001037983 */ /* 0x000ee20000100800 */
[----:B------:R-:W-:Y:S01]  /*b6de0*/  PRMT R27, RZ, 0x7610, R27 ;  /* 0x00007610ff1b7816 */ /* 0x000fe2000000001b */
[----:B------:R-:W-:Y:S02]  /*b6df0*/  @!P3 IMAD.MOV.U32 R29, RZ, RZ, R31 ;  /* 0x000000ffff1db224 */ /* 0x000fe400078e001f */
[----:B------:R-:W-:-:S03]  /*b6e00*/  @!P3 IMAD.MOV.U32 R31, RZ, RZ, R30 ;  /* 0x000000ffff1fb224 */ /* 0x000fc600078e001e */
[----:B------:R0:W3:Y:S02]  /*b6e10*/  @!P3 LDG.E.U8 R27, desc[UR16][R28.64] ;  /* 0x000000101c1bb981 */ /* 0x0000e4000c1e1100 */
[----:B0-----:R-:W-:Y:S01]  /*b6e20*/  PRMT R28, RZ, 0x7610, R28 ;  /* 0x00007610ff1c7816 */ /* 0x001fe2000000001c */
[----:B------:R-:W-:Y:S01]  /*b6e30*/  @!P3 IMAD.MOV.U32 R30, RZ, RZ, R8 ;  /* 0x000000ffff1eb224 */ /* 0x000fe200078e0008 */
[----:B------:R-:W-:Y:S01]  /*b6e40*/  PRMT R29, RZ, 0x7610, R29 ;  /* 0x00007610ff1d7816 */ /* 0x000fe2000000001d */
[----:B------:R-:W3:Y:S04]  /*b6e50*/  LDL R8, [R1+0xe0c] ;  /* 0x000e0c0001087983 */ /* 0x000ee80000100800 */
[----:B------:R0:W3:Y:S02]  /*b6e60*/  @!P3 LDG.E.U8 R28, desc[UR16][R30.64] ;  /* 0x000000101e1cb981 */ /* 0x0000e4000c1e1100 */
[----:B0-----:R-:W-:-:S02]  /*b6e70*/  @!P4 IMAD.MOV.U32 R31, RZ, RZ, R33 ;  /* 0x000000ffff1fc224 */ /* 0x001fc400078e0021 */
[----:B------:R-:W-:Y:S02]  /*b6e80*/  @!P3 IMAD.MOV.U32 R33, RZ, RZ, R32 ;  /* 0x000000ffff21b224 */ /* 0x000fe400078e0020 */
[----:B------:R-:W-:Y:S02]  /*b6e90*/  @!P3 IMAD.MOV.U32 R37, RZ, RZ, R36 ;  /* 0x000000ffff25b224 */ /* 0x000fe400078e0024 */
[----:B--2---:R-:W-:Y:S02]  /*b6ea0*/  @!P4 IMAD.MOV.U32 R30, RZ, RZ, R9 ;  /* 0x000000ffff1ec224 */ /* 0x004fe400078e0009 */
[----:B------:R-:W2:Y:S04]  /*b6eb0*/  LDL R9, [R1+0xe04] ;  /* 0x000e040001097983 */ /* 0x000ea80000100800 */
[----:B------:R0:W2:Y:S02]  /*b6ec0*/  @!P4 LDG.E.U8 R29, desc[UR16][R30.64] ;  /* 0x000000101e1dc981 */ /* 0x0000a4000c1e1100 */
[----:B0-----:R-:W-:Y:S01]  /*b6ed0*/  PRMT R30, RZ, 0x7610, R30 ;  /* 0x00007610ff1e7816 */ /* 0x001fe2000000001e */
[----:B----4-:R-:W-:Y:S01]  /*b6ee0*/  @!P3 IMAD.MOV.U32 R32, RZ, RZ, R6 ;  /* 0x000000ffff20b224 */ /* 0x010fe200078e0006 */
[----:B------:R-:W-:Y:S01]  /*b6ef0*/  PRMT R31, RZ, 0x7610, R31 ;  /* 0x00007610ff1f7816 */ /* 0x000fe2000000001f */
[----:B------:R-:W4:Y:S04]  /*b6f00*/  LDL R6, [R1+0xea4] ;  /* 0x000ea40001067983 */ /* 0x000f280000100800 */
[----:B------:R3:W4:Y:S02]  /*b6f10*/  @!P3 LDG.E.U8 R30, desc[UR16][R32.64] ;  /* 0x00000010201eb981 */ /* 0x000724000c1e1100 */
[----:B---3--:R-:W-:-:S02]  /*b6f20*/  @!P4 IMAD.MOV.U32 R32, RZ, RZ, R4 ;  /* 0x000000ffff20c224 */ /* 0x008fc400078e0004 */
        /* <DEDUP_REMOVED lines=10> */
[----:B------:R-:W-:-:S03]  /*b6fd0*/  @!P3 IMAD.MOV.U32 R36, RZ, RZ, R3 ;  /* 0x000000ffff24b224 */ /* 0x000fc600078e0003 */
[----:B------:R-:W3:Y:S01]  /*b6fe0*/  LDL R3, [R1+0xeb4] ;  /* 0x000eb40001037983 */ /* 0x000ee20000100800 */
[----:B------:R-:W-:-:S06]  /*b6ff0*/  PRMT R33, RZ, 0x7610, R33 ;  /* 0x00007610ff217816 */ /* 0x000fcc0000000021 */
[----:B------:R0:W3:Y:S02]  /*b7000*/  @!P4 LDG.E.U8 R33, desc[UR16][R34.64] ;  /* 0x000000102221c981 */ /* 0x0000e4000c1e1100 */
[----:B0-----:R-:W-:Y:S02]  /*b7010*/  PRMT R34, RZ, 0x7610, R34 ;  /* 0x00007610ff227816 */ /* 0x001fe40000000022 */
[----:B------:R-:W-:-:S04]  /*b7020*/  PRMT R35, RZ, 0x7610, R35 ;  /* 0x00007610ff237816 */ /* 0x000fc80000000023 */
[----:B------:R0:W3:Y:S02]  /*b7030*/  @!P3 LDG.E.U8 R34, desc[UR16][R36.64] ;  /* 0x000000102422b981 */ /* 0x0000e4000c1e1100 */
[----:B0-----:R-:W-:Y:S02]  /*b7040*/  @!P4 IMAD.MOV.U32 R36, RZ, RZ, R8 ;  /* 0x000000ffff24c224 */ /* 0x001fe400078e0008 */
[----:B------:R-:W-:Y:S02]  /*b7050*/  @!P4 IMAD.MOV.U32 R37, RZ, RZ, R39 ;  /* 0x000000ffff25c224 */ /* 0x000fe400078e0027 */
[----:B------:R-:W-:Y:S01]  /*b7060*/  @!P3 IMAD.MOV.U32 R39, RZ, RZ, R38 ;  /* 0x000000ffff27b224 */ /* 0x000fe200078e0026 */
[----:B------:R-:W3:Y:S04]  /*b7070*/  LDL R8, [R1+0xebc] ;  /* 0x000ebc0001087983 */ /* 0x000ee80000100800 */
[----:B------:R0:W3:Y:S02]  /*b7080*/  @!P4 LDG.E.U8 R35, desc[UR16][R36.64] ;  /* 0x000000102423c981 */ /* 0x0000e4000c1e1100 */
[----:B0-----:R-:W-:-:S02]  /*b7090*/  PRMT R36, RZ, 0x7610, R36 ;  /* 0x00007610ff247816 */ /* 0x001fc40000000024 */
[----:B------:R-:W-:Y:S01]  /*b70a0*/  PRMT R37, RZ, 0x7610, R37 ;  /* 0x00007610ff257816 */ /* 0x000fe20000000025 */
[----:B--2---:R-:W-:Y:S02]  /*b70b0*/  @!P3 IMAD.MOV.U32 R38, RZ, RZ, R9 ;  /* 0x000000ffff26b224 */ /* 0x004fe400078e0009 */
[----:B------:R-:W2:Y:S04]  /*b70c0*/  LDL R9, [R1+0xeb8] ;  /* 0x000eb80001097983 */ /* 0x000ea80000100800 */
[----:B------:R0:W2:Y:S02]  /*b70d0*/  @!P3 LDG.E.U8 R36, desc[UR16][R38.64] ;  /* 0x000000102624b981 */ /* 0x0000a4000c1e1100 */
[----:B0-----:R-:W-:Y:S02]  /*b70e0*/  @!P4 IMAD.MOV.U32 R39, RZ, RZ, R40 ;  /* 0x000000ffff27c224 */ /* 0x001fe400078e0028 */
[----:B----4-:R-:W-:-:S02]  /*b70f0*/  @!P4 IMAD.MOV.U32 R38, RZ, RZ, R6 ;  /* 0x000000ffff26c224 */ /* 0x010fc400078e0006 */
[----:B------:R-:W4:Y:S04]  /*b7100*/  LDL R6, [R1+0xec4] ;  /* 0x000ec40001067983 */ /* 0x000f280000100800 */
[----:B------:R0:W4:Y:S02]  /*b7110*/  @!P4 LDG.E.U8 R37, desc[UR16][R38.64] ;  /* 0x000000102625c981 */ /* 0x000124000c1e1100 */
[----:B0-----:R-:W-:Y:S01]  /*b7120*/  PRMT R38, RZ, 0x7610, R38 ;  /* 0x00007610ff267816 */ /* 0x001fe20000000026 */
[----:B---3--:R-:W-:Y:S02]  /*b7130*/  @!P3 IMAD.MOV.U32 R40, RZ, RZ, R4 ;  /* 0x000000ffff28b224 */ /* 0x008fe400078e0004 */
[----:B------:R-:W-:Y:S01]  /*b7140*/  @!P3 IMAD.MOV.U32 R41, RZ, RZ, R7 ;  /* 0x000000ffff29b224 */ /* 0x000fe200078e0007 */
[----:B------:R-:W3:Y:S04]  /*b7150*/  LDL R4, [R1+0xecc] ;  /* 0x000ecc0001047983 */ /* 0x000ee80000100800 */
[----:B------:R-:W3:Y:S04]  /*b7160*/  LDL R7, [R1+0xec8] ;  /* 0x000ec80001077983 */ /* 0x000ee80000100800 */
[----:B------:R0:W3:Y:S01]  /*b7170*/  @!P3 LDG.E.U8 R38, desc[UR16][R40.64] ;  /* 0x000000102826b981 */ /* 0x0000e2000c1e1100 */
[----:B------:R-:W-:Y:S01]  /*b7180*/  PRMT R39, RZ, 0x7610, R39 ;  /* 0x00007610ff277816 */ /* 0x000fe20000000027 */
[----:B0-----:R-:W-:-:S02]  /*b7190*/  @!P4 IMAD.MOV.U32 R40, RZ, RZ, R42 ;  /* 0x000000ffff28c224 */ /* 0x001fc400078e002a */
[----:B------:R-:W-:-:S05]  /*b71a0*/  @!P4 IMAD.MOV.U32 R41, RZ, RZ, R43 ;  /* 0x000000ffff29c224 */ /* 0x000fca00078e002b */
[----:B------:R0:W3:Y:S01]  /*b71b0*/  @!P4 LDG.E.U8 R39, desc[UR16][R40.64] ;  /* 0x000000102827c981 */ /* 0x0000e2000c1e1100 */
[----:B------:R-:W-:-:S03]  /*b71c0*/  @!P3 IMAD.MOV.U32 R43, RZ, RZ, R5 ;  /* 0x000000ffff2bb224 */ /* 0x000fc600078e0005 */
[----:B------:R-:W3:Y:S01]  /*b71d0*/  LDL R5, [R1+0xde8] ;  /* 0x000de80001057983 */ /* 0x000ee20000100800 */
[----:B0-----:R-:W-:Y:S01]  /*b71e0*/  PRMT R40, RZ, 0x7610, R40 ;  /* 0x00007610ff287816 */ /* 0x001fe20000000028 */
[----:B------:R-:W-:Y:S02]  /*b71f0*/  @!P3 IMAD.MOV.U32 R42, RZ, RZ, R0 ;  /* 0x000000ffff2ab224 */ /* 0x000fe400078e0000 */
[----:B------:R-:W3:Y:S04]  /*b7200*/  LDL R0, [R1+0xdec] ;  /* 0x000dec0001007983 */ /* 0x000ee80000100800 */
[----:B------:R0:W3:Y:S02]  /*b7210*/  @!P3 LDG.E.U8 R40, desc[UR16][R42.64] ;  /* 0x000000102a28b981 */ /* 0x0000e4000c1e1100 */
[----:B0-----:R-:W-:-:S02]  /*b7220*/  @!P4 IMAD.MOV.U32 R42, RZ, RZ, R3 ;  /* 0x000000ffff2ac224 */ /* 0x001fc400078e0003 */
[----:B------:R-:W3:Y:S01]  /*b7230*/  LDL R3, [R1+0xde4] ;  /* 0x000de40001037983 */ /* 0x000ee20000100800 */
[----:B------:R-:W-:Y:S01]  /*b7240*/  PRMT R41, RZ, 0x7610, R41 ;  /* 0x00007610ff297816 */ /* 0x000fe20000000029 */
[----:B------:R-:W-:-:S05]  /*b7250*/  @!P4 IMAD.MOV.U32 R43, RZ, RZ, R44 ;  /* 0x000000ffff2bc224 */ /* 0x000fca00078e002c */
[----:B------:R0:W3:Y:S02]  /*b7260*/  @!P4 LDG.E.U8 R41, desc[UR16][R42.64] ;  /* 0x000000102a29c981 */ /* 0x0000e4000c1e1100 */
[----:B0-----:R-:W-:Y:S02]  /*b7270*/  PRMT R42, RZ, 0x7610, R42 ;  /* 0x00007610ff2a7816 */ /* 0x001fe4000000002a */
[----:B------:R-:W-:Y:S01]  /*b7280*/  PRMT R43, RZ, 0x7610, R43 ;  /* 0x00007610ff2b7816 */ /* 0x000fe2000000002b */
[----:B------:R-:W-:Y:S02]  /*b7290*/  @!P3 IMAD.MOV.U32 R44, RZ, RZ, R8 ;  /* 0x000000ffff2cb224 */ /* 0x000fe400078e0008 */
[----:B------:R-:W3:Y:S01]  /*b72a0*/  LDL R8, [R1+0xf04] ;  /* 0x000f040001087983 */ /* 0x000ee20000100800 */
[----:B--2---:R-:W-:-:S03]  /*b72b0*/  @!P3 IMAD.MOV.U32 R45, RZ, RZ, R9 ;  /* 0x000000ffff2db224 */ /* 0x004fc600078e0009 */
[----:B------:R-:W2:Y:S04]  /*b72c0*/  LDL R9, [R1+0xf00] ;  /* 0x000f000001097983 */ /* 0x000ea80000100800 */
[----:B------:R0:W2:Y:S02]  /*b72d0*/  @!P3 LDG.E.U8 R42, desc[UR16][R44.64] ;  /* 0x000000102c2ab981 */ /* 0x0000a4000c1e1100 */
[----:B0-----:R-:W-:Y:S02]  /*b72e0*/  @!P4 IMAD.MOV.U32 R45, RZ, RZ, R46 ;  /* 0x000000ffff2dc224 */ /* 0x001fe400078e002e */
[----:B----4-:R-:W-:Y:S02]  /*b72f0*/  @!P4 IMAD.MOV.U32 R44, RZ, RZ, R6 ;  /* 0x000000ffff2cc224 */ /* 0x010fe400078e0006 */
[----:B------:R-:W4:Y:S04]  /*b7300*/  LDL R6, [R1+0xed4] ;  /* 0x000ed40001067983 */ /* 0x000f280000100800 */
[----:B------:R0:W4:Y:S02]  /*b7310*/  @!P4 LDG.E.U8 R43, desc[UR16][R44.64] ;  /* 0x000000102c2bc981 */ /* 0x000124000c1e1100 */
[----:B0-----:R-:W-:Y:S01]  /*b7320*/  PRMT R44, RZ, 0x7610, R44 ;  /* 0x00007610ff2c7816 */ /* 0x001fe2000000002c */
[----:B---3--:R-:W-:-:S02]  /*b7330*/  @!P3 IMAD.MOV.U32 R46, RZ, RZ, R4 ;  /* 0x000000ffff2eb224 */ /* 0x008fc400078e0004 */
[----:B------:R-:W-:Y:S01]  /*b7340*/  @!P3 IMAD.MOV.U32 R47, RZ, RZ, R7 ;  /* 0x000000ffff2fb224 */ /* 0x000fe200078e0007 */
[----:B------:R-:W3:Y:S04]  /*b7350*/  LDL R4, [R1+0xedc] ;  /* 0x000edc0001047983 */ /* 0x000ee80000100800 */
[----:B------:R-:W3:Y:S04]  /*b7360*/  LDL R7, [R1+0xed0] ;  /* 0x000ed00001077983 */ /* 0x000ee80000100800 */
[----:B------:R0:W3:Y:S01]  /*b7370*/  @!P3 LDG.E.U8 R44, desc[UR16][R46.64] ;  /* 0x000000102e2cb981 */ /* 0x0000e2000c1e1100 */
[----:B------:R-:W-:Y:S01]  /*b7380*/  PRMT R45, RZ, 0x7610, R45 ;  /* 0x00007610ff2d7816 */ /* 0x000fe2000000002d */
[----:B0-----:R-:W-:-:S02]  /*b7390*/  @!P4 IMAD.MOV.U32 R47, RZ, RZ, R5 ;  /* 0x000000ffff2fc224 */ /* 0x001fc400078e0005 */
[----:B------:R-:W3:Y:S01]  /*b73a0*/  LDL R5, [R1+0xed8] ;  /* 0x000ed80001057983 */ /* 0x000ee20000100800 */
[----:B------:R-:W-:-:S03]  /*b73b0*/  @!P4 IMAD.MOV.U32 R46, RZ, RZ, R0 ;  /* 0x000000ffff2ec224 */ /* 0x000fc600078e0000 */
[----:B------:R-:W3:Y:S04]  /*b73c0*/  LDL R0, [R1+0xddc] ;  /* 0x000ddc0001007983 */ /* 0x000ee80000100800 */
[----:B------:R0:W3:Y:S02]  /*b73d0*/  @!P4 LDG.E.U8 R45, desc[UR16][R46.64] ;  /* 0x000000102e2dc981 */ /* 0x0000e4000c1e1100 */
[----:B0-----:R-:W-:Y:S02]  /*b73e0*/  @!P3 IMAD.MOV.U32 R46, RZ, RZ, R3 ;  /* 0x000000ffff2eb224 */ /* 0x001fe400078e0003 */
[----:B------:R-:W3:Y:S01]  /*b73f0*/  LDL R3, [R1+0xdd4] ;  /* 0x000dd40001037983 */ /* 0x000ee20000100800 */
[----:B------:R-:W-:-:S03]  /*b7400*/  @!P3 IMAD.MOV.U32 R47, RZ, RZ, R52 ;  /* 0x000000ffff2fb224 */ /* 0x000fc600078e0034 */
[----:B------:R-:W3:Y:S04]  /*b7410*/  LDL R52, [R1+0xdd0] ;  /* 0x000dd00001347983 */ /* 0x000ee80000100800 */
[----:B------:R0:W3:Y:S02]  /*b7420*/  @!P3 LDG.E.U8 R49, desc[UR16][R46.64] ;  /* 0x000000102e31b981 */ /* 0x0000e4000c1e1100 */
[----:B0-----:R-:W-:Y:S02]  /*b7430*/  @!P4 IMAD.MOV.U32 R46, RZ, RZ, R8 ;  /* 0x000000ffff2ec224 */ /* 0x001fe400078e0008 */
[----:B------:R-:W3:Y:S01]  /*b7440*/  LDL R8, [R1+0xee4] ;  /* 0x000ee40001087983 */ /* 0x000ee20000100800 */
[----:B--2---:R-:W-:-:S03]  /*b7450*/  @!P4 IMAD.MOV.U32 R47, RZ, RZ, R9 ;  /* 0x000000ffff2fc224 */ /* 0x004fc600078e0009 */
[----:B------:R-:W2:Y:S04]  /*b7460*/  LDL R9, [R1+0xee0] ;  /* 0x000ee00001097983 */ /* 0x000ea80000100800 */
[----:B------:R0:W2:Y:S02]  /*b7470*/  @!P4 LDG.E.U8 R51, desc[UR16][R46.64] ;  /* 0x000000102e33c981 */ /* 0x0000a4000c1e1100 */
[----:B0-----:R-:W-:Y:S02]  /*b7480*/  @!P3 IMAD.MOV.U32 R46, RZ, RZ, R56 ;  /* 0x000000ffff2eb224 */ /* 0x001fe400078e0038 */
[----:B------:R-:W-:Y:S01]  /*b7490*/  @!P3 IMAD.MOV.U32 R47, RZ, RZ, R58 ;  /* 0x000000ffff2fb224 */ /* 0x000fe200078e003a */
[----:B------:R-:W2:Y:S04]  /*b74a0*/  LDL R56, [R1+0xefc] ;  /* 0x000efc0001387983 */ /* 0x000ea80000100800 */
[----:B------:R-:W2:Y:S04]  /*b74b0*/  LDL R58, [R1+0xef8] ;  /* 0x000ef800013a7983 */ /* 0x000ea80000100800 */
[----:B------:R4:W2:Y:S02]  /*b74c0*/  @!P3 LDG.E.U8 R53, desc[UR16][R46.64] ;  /* 0x000000102e35b981 */ /* 0x0008a4000c1e1100 */
[----:B----4-:R-:W-:-:S02]  /*b74d0*/  @!P4 IMAD.MOV.U32 R46, RZ, RZ, R6 ;  /* 0x000000ffff2ec224 */ /* 0x010fc400078e0006 */
[----:B------:R-:W4:Y:S01]  /*b74e0*/  LDL R6, [R1+0xeec] ;  /* 0x000eec0001067983 */ /* 0x000f220000100800 */
[----:B---3--:R-:W-:-:S03]  /*b74f0*/  @!P4 IMAD.MOV.U32 R47, RZ, RZ, R7 ;  /* 0x000000ffff2fc224 */ /* 0x008fc600078e0007 */
        /* <DEDUP_REMOVED lines=13> */
[----:B------:R-:W3:Y:S01]  /*b75d0*/  LDL R3, [R1+0xdc0] ;  /* 0x000dc00001037983 */ /* 0x000ee20000100800 */
[----:B------:R-:W-:-:S03]  /*b75e0*/  @!P3 IMAD.MOV.U32 R47, RZ, RZ, R52 ;  /* 0x000000ffff2fb224 */ /* 0x000fc600078e0034 */
[----:B------:R-:W3:Y:S04]  /*b75f0*/  LDL R52, [R1+0xdbc] ;  /* 0x000dbc0001347983 */ /* 0x000ee80000100800 */
[----:B------:R0:W3:Y:S02]  /*b7600*/  @!P3 LDG.E.U8 R61, desc[UR16][R46.64] ;  /* 0x000000102e3db981 */ /* 0x0000e4000c1e1100 */
[----:B0-----:R-:W-:Y:S02]  /*b7610*/  @!P4 IMAD.MOV.U32 R46, RZ, RZ, R8 ;  /* 0x000000ffff2ec224 */ /* 0x001fe400078e0008 */
[----:B------:R-:W3:Y:S01]  /*b7620*/  LDL R8, [R1+0xdb4] ;  /* 0x000db40001087983 */ /* 0x000ee20000100800 */
[----:B------:R-:W-:Y:S02]  /*b7630*/  PRMT R71, RZ, 0x7610, R71 ;  /* 0x00007610ff477816 */ /* 0x000fe40000000047 */
[----:B------:R-:W-:Y:S01]  /*b7640*/  PRMT R73, RZ, 0x7610, R73 ;  /* 0x00007610ff497816 */ /* 0x000fe20000000049 */
[----:B--2---:R-:W-:-:S02]  /*b7650*/  @!P4 IMAD.MOV.U32 R47, RZ, RZ, R9 ;  /* 0x000000ffff2fc224 */ /* 0x004fc400078e0009 */
[----:B------:R-:W2:Y:S04]  /*b7660*/  LDL R9, [R1+0xdb0] ;  /* 0x000db00001097983 */ /* 0x000ea80000100800 */
[----:B------:R4:W2:Y:S02]  /*b7670*/  @!P4 LDG.E.U8 R63, desc[UR16][R46.64] ;  /* 0x000000102e3fc981 */ /* 0x0008a4000c1e1100 */
[----:B----4-:R-:W-:Y:S02]  /*b7680*/  @!P3 IMAD.MOV.U32 R46, RZ, RZ, R6 ;  /* 0x000000ffff2eb224 */ /* 0x010fe400078e0006 */
[----:B---3--:R-:W-:Y:S01]  /*b7690*/  @!P3 IMAD.MOV.U32 R47, RZ, RZ, R7 ;  /* 0x000000ffff2fb224 */ /* 0x008fe200078e0007 */
[----:B------:R-:W3:Y:S04]  /*b76a0*/  LDL R6, [R1+0xf14] ;  /* 0x000f140001067983 */ /* 0x000ee80000100800 */
[----:B------:R-:W4:Y:S04]  /*b76b0*/  LDL R7, [R1+0xf10] ;  /* 0x000f100001077983 */ /* 0x000f280000100800 */
[----:B------:R0:W4:Y:S02]  /*b76c0*/  @!P3 LDG.E.U8 R65, desc[UR16][R46.64] ;  /* 0x000000102e41b981 */ /* 0x000124000c1e1100 */
[----:B0-----:R-:W-:-:S02]  /*b76d0*/  @!P4 IMAD.MOV.U32 R46, RZ, RZ, R4 ;  /* 0x000000ffff2ec224 */ /* 0x001fc400078e0004 */
[----:B------:R-:W4:Y:S01]  /*b76e0*/  LDL R4, [R1+0xf1c] ;  /* 0x000f1c0001047983 */ /* 0x000f220000100800 */
[----:B------:R-:W-:-:S03]  /*b76f0*/  @!P4 IMAD.MOV.U32 R47, RZ, RZ, R5 ;  /* 0x000000ffff2fc224 */ /* 0x000fc600078e0005 */
[----:B------:R-:W4:Y:S04]  /*b7700*/  LDL R5, [R1+0xf18] ;  /* 0x000f180001057983 */ /* 0x000f280000100800 */
[----:B------:R0:W4:Y:S02]  /*b7710*/  @!P4 LDG.E.U8 R67, desc[UR16][R46.64] ;  /* 0x000000102e43c981 */ /* 0x000124000c1e1100 */
[----:B0-----:R-:W-:Y:S02]  /*b7720*/  @!P3 IMAD.MOV.U32 R46, RZ, RZ, R0 ;  /* 0x000000ffff2eb224 */ /* 0x001fe400078e0000 */
[----:B------:R-:W4:Y:S01]  /*b7730*/  LDL R0, [R1+0xdac] ;  /* 0x000dac0001007983 */ /* 0x000f220000100800 */
[----:B------:R-:W-:-:S03]  /*b7740*/  @!P3 IMAD.MOV.U32 R47, RZ, RZ, R3 ;  /* 0x000000ffff2fb224 */ /* 0x000fc600078e0003 */
[----:B------:R-:W4:Y:S04]  /*b7750*/  LDL R3, [R1+0xda8] ;  /* 0x000da80001037983 */ /* 0x000f280000100800 */
[----:B------:R0:W4:Y:S02]  /*b7760*/  @!P3 LDG.E.U8 R69, desc[UR16][R46.64] ;  /* 0x000000102e45b981 */ /* 0x000124000c1e1100 */
[----:B0-----:R-:W-:Y:S02]  /*b7770*/  @!P4 IMAD.MOV.U32 R46, RZ, RZ, R60 ;  /* 0x000000ffff2ec224 */ /* 0x001fe400078e003c */
        /* <DEDUP_REMOVED lines=13> */
[----:B------:R-:W4:Y:S04]  /*b7850*/  LDL.LU R80, [R1+0x5e8] ;  /* 0x0005e80001507983 */ /* 0x000f280000300800 */
[----:B------:R-:W4:Y:S04]  /*b7860*/  LDL.LU R82, [R1+0x5a8] ;  /* 0x0005a80001527983 */ /* 0x000f280000300800 */
[----:B------:R-:W4:Y:S01]  /*b7870*/  LDL.LU R84, [R1+0x5ac] ;  /* 0x0005ac0001547983 */ /* 0x000f220000300800 */
[----:B------:R-:W-:-:S02]  /*b7880*/  PRMT R75, RZ, 0x7610, R75 ;  /* 0x00007610ff4b7816 */ /* 0x000fc4000000004b */
[----:B------:R-:W-:Y:S02]  /*b7890*/  PRMT R77, RZ, 0x7610, R77 ;  /* 0x00007610ff4d7816 */ /* 0x000fe4000000004d */
[----:B------:R-:W-:Y:S02]  /*b78a0*/  PRMT R79, RZ, 0x7610, R79 ;  /* 0x00007610ff4f7816 */ /* 0x000fe4000000004f */
[----:B------:R-:W-:Y:S02]  /*b78b0*/  PRMT R81, RZ, 0x7610, R81 ;  /* 0x00007610ff517816 */ /* 0x000fe40000000051 */
[----:B------:R-:W-:Y:S01]  /*b78c0*/  PRMT R83, RZ, 0x7610, R83 ;  /* 0x00007610ff537816 */ /* 0x000fe20000000053 */
[----:B------:R-:W4:Y:S04]  /*b78d0*/  LDL.LU R86, [R1+0x568] ;  /* 0x0005680001567983 */ /* 0x000f280000300800 */
[----:B------:R0:W4:Y:S01]  /*b78e0*/  @!P4 LDG.E.U8 R75, desc[UR16][R46.64] ;  /* 0x000000102e4bc981 */ /* 0x000122000c1e1100 */
[----:B------:R-:W1:Y:S03]  /*b78f0*/  S2R R2, SR_TID.X ;  /* 0x0000000000027919 */ /* 0x000e660000002100 */
[----:B------:R-:W4:Y:S04]  /*b7900*/  LDL.LU R88, [R1+0x56c] ;  /* 0x00056c0001587983 */ /* 0x000f280000300800 */
[----:B------:R-:W4:Y:S04]  /*b7910*/  LDL.LU R90, [R1+0x528] ;  /* 0x00052800015a7983 */ /* 0x000f280000300800 */
[----:B------:R-:W4:Y:S01]  /*b7920*/  LDL.LU R92, [R1+0x52c] ;  /* 0x00052c00015c7983 */ /* 0x000f220000300800 */
[----:B0-----:R-:W-:Y:S01]  /*b7930*/  @!P3 IMAD.MOV.U32 R46, RZ, RZ, R8 ;  /* 0x000000ffff2eb224 */ /* 0x001fe200078e0008 */
[----:B------:R-:W-:-:S02]  /*b7940*/  PRMT R85, RZ, 0x7610, R85 ;  /* 0x00007610ff557816 */ /* 0x000fc40000000055 */
[----:B------:R-:W-:Y:S02]  /*b7950*/  PRMT R87, RZ, 0x7610, R87 ;  /* 0x00007610ff577816 */ /* 0x000fe40000000057 */
[----:B------:R-:W-:Y:S02]  /*b7960*/  PRMT R89, RZ, 0x7610, R89 ;  /* 0x00007610ff597816 */ /* 0x000fe40000000059 */
[----:B------:R-:W-:Y:S02]  /*b7970*/  PRMT R91, RZ, 0x7610, R91 ;  /* 0x00007610ff5b7816 */ /* 0x000fe4000000005b */
[----:B------:R-:W-:Y:S02]  /*b7980*/  PRMT R93, RZ, 0x7610, R93 ;  /* 0x00007610ff5d7816 */ /* 0x000fe4000000005d */
[----:B-1----:R-:W-:Y:S01]  /*b7990*/  LOP3.LUT R2, R2, 0x7f, RZ, 0xc0, !PT ;  /* 0x0000007f02027812 */ /* 0x002fe200078ec0ff */
[----:B--2---:R-:W-:Y:S02]  /*b79a0*/  @!P3 IMAD.MOV.U32 R47, RZ, RZ, R9 ;  /* 0x000000ffff2fb224 */ /* 0x004fe400078e0009 */
[----:B------:R-:W2:Y:S04]  /*b79b0*/  LDL.LU R9, [R1+0x4e8] ;  /* 0x0004e80001097983 */ /* 0x000ea80000300800 */
[----:B------:R3:W2:Y:S04]  /*b79c0*/  @!P3 LDG.E.U8 R77, desc[UR16][R46.64] ;  /* 0x000000102e4db981 */ /* 0x0006a8000c1e1100 */
[----:B------:R-:W2:Y:S01]  /*b79d0*/  LDL.LU R8, [R1+0x4ec] ;  /* 0x0004ec0001087983 */ /* 0x000ea20000300800 */
[----:B---3--:R-:W-:-:S02]  /*b79e0*/  @!P4 IMAD.MOV.U32 R46, RZ, RZ, R6 ;  /* 0x000000ffff2ec224 */ /* 0x008fc400078e0006 */
[----:B----4-:R-:W-:-:S05]  /*b79f0*/  @!P4 IMAD.MOV.U32 R47, RZ, RZ, R7 ;  /* 0x000000ffff2fc224 */ /* 0x010fca00078e0007 */
[----:B------:R0:W3:Y:S02]  /*b7a00*/  @!P4 LDG.E.U8 R79, desc[UR16][R46.64] ;  /* 0x000000102e4fc981 */ /* 0x0000e4000c1e1100 */
[----:B0-----:R-:W-:Y:S02]  /*b7a10*/  @!P3 IMAD.MOV.U32 R46, RZ, RZ, R4 ;  /* 0x000000ffff2eb224 */ /* 0x001fe400078e0004 */
[----:B------:R-:W-:-:S05]  /*b7a20*/  @!P3 IMAD.MOV.U32 R47, RZ, RZ, R5 ;  /* 0x000000ffff2fb224 */ /* 0x000fca00078e0005 */
[----:B------:R0:W4:Y:S02]  /*b7a30*/  @!P3 LDG.E.U8 R81, desc[UR16][R46.64] ;  /* 0x000000102e51b981 */ /* 0x000124000c1e1100 */
[----:B0-----:R-:W-:Y:S02]  /*b7a40*/  @!P4 IMAD.MOV.U32 R46, RZ, RZ, R0 ;  /* 0x000000ffff2ec224 */ /* 0x001fe400078e0000 */
[----:B------:R-:W3:Y:S04]  /*b7a50*/  LDL.LU R0, [R1+0x4a8] ;  /* 0x0004a80001007983 */ /* 0x000ee80000300800 */
[----:B------:R-:W3:Y:S04]  /*b7a60*/  LDL.LU R7, [R1+0x4ac] ;  /* 0x0004ac0001077983 */ /* 0x000ee80000300800 */
[----:B------:R-:W3:Y:S04]  /*b7a70*/  LDL.LU R6, [R1+0x468] ;  /* 0x0004680001067983 */ /* 0x000ee80000300800 */
[----:B------:R-:W3:Y:S04]  /*b7a80*/  LDL.LU R5, [R1+0x46c] ;  /* 0x00046c0001057983 */ /* 0x000ee80000300800 */
[----:B------:R-:W3:Y:S01]  /*b7a90*/  LDL.LU R4, [R1+0x428] ;  /* 0x0004280001047983 */ /* 0x000ee20000300800 */
[----:B------:R-:W-:-:S03]  /*b7aa0*/  @!P4 IMAD.MOV.U32 R47, RZ, RZ, R3 ;  /* 0x000000ffff2fc224 */ /* 0x000fc600078e0003 */
[----:B------:R-:W3:Y:S04]  /*b7ab0*/  LDL.LU R3, [R1+0x42c] ;  /* 0x00042c0001037983 */ /* 0x000ee80000300800 */
[----:B------:R0:W4:Y:S02]  /*b7ac0*/  @!P4 LDG.E.U8 R83, desc[UR16][R46.64] ;  /* 0x000000102e53c981 */ /* 0x000124000c1e1100 */
[----:B0-----:R-:W-:Y:S02]  /*b7ad0*/  @!P3 IMAD.MOV.U32 R46, RZ, RZ, R68 ;  /* 0x000000ffff2eb224 */ /* 0x001fe400078e0044 */
[----:B------:R-:W-:-:S05]  /*b7ae0*/  @!P3 IMAD.MOV.U32 R47, RZ, RZ, R70 ;  /* 0x000000ffff2fb224 */ /* 0x000fca00078e0046 */
        /* <DEDUP_REMOVED lines=11> */
[----:B------:R-:W-:Y:S01]  /*b7ba0*/  @!P3 IMAD.MOV.U32 R47, RZ, RZ, R54 ;  /* 0x000000ffff2fb224 */ /* 0x000fe200078e0036 */
[----:B------:R-:W4:Y:S04]  /*b7bb0*/  LDL.LU R52, [R1+0x3e8] ;  /* 0x0003e80001347983 */ /* 0x000f280000300800 */
[----:B------:R-:W4:Y:S04]  /*b7bc0*/  LDL.LU R54, [R1+0x3ec] ;  /* 0x0003ec0001367983 */ /* 0x000f280000300800 */
[----:B------:R-:W4:Y:S04]  /*b7bd0*/  LDL.LU R56, [R1+0x3a8] ;  /* 0x0003a80001387983 */ /* 0x000f280000300800 */
[----:B------:R-:W4:Y:S04]  /*b7be0*/  LDL.LU R58, [R1+0x3ac] ;  /* 0x0003ac00013a7983 */ /* 0x000f280000300800 */
[----:B------:R-:W4:Y:S04]  /*b7bf0*/  LDL.LU R60, [R1+0x368] ;  /* 0x00036800013c7983 */ /* 0x000f280000300800 */
[----:B------:R-:W4:Y:S04]  /*b7c00*/  @!P3 LDG.E.U8 R93, desc[UR16][R46.64] ;  /* 0x000000102e5db981 */ /* 0x000f28000c1e1100 */
[----:B------:R-:W4:Y:S04]  /*b7c10*/  LDL.LU R62, [R1+0x36c] ;  /* 0x00036c00013e7983 */ /* 0x000f280000300800 */
[----:B------:R-:W-:Y:S04]  /*b7c20*/  STS.U8 [R2+UR6+0x30c00], R80 ;  /* 0x030c005002007988 */ /* 0x000fe80008000006 */
[----:B------:R-:W4:Y:S04]  /*b7c30*/  LDL.LU R64, [R1+0x328] ;  /* 0x0003280001407983 */ /* 0x000f280000300800 */
[----:B------:R0:W-:Y:S04]  /*b7c40*/  STS.U8 [R2+UR6+0x39000], R82 ;  /* 0x0390005202007988 */ /* 0x0001e80008000006 */
        /* <DEDUP_REMOVED lines=8> */
[----:B--2---:R-:W-:Y:S04]  /*b7cd0*/  STS.U8 [R2+UR6+0x39c00], R9 ;  /* 0x039c000902007988 */ /* 0x004fe80008000006 */
[----:B------:R-:W-:Y:S04]  /*b7ce0*/  STS.U8 [R2+UR6+0x31c00], R8 ;  /* 0x031c000802007988 */ /* 0x000fe80008000006 */
[----:B---3--:R0:W-:Y:S04]  /*b7cf0*/  STS.U8 [R2+UR6+0x32800], R3 ;  /* 0x0328000302007988 */ /* 0x0081e80008000006 */
[----:B0-----:R-:W2:Y:S04]  /*b7d00*/  LDL.LU R3, [R1+0x2a8] ;  /* 0x0002a80001037983 */ /* 0x001ea80000300800 */
        /* <DEDUP_REMOVED lines=25> */
[----:B----4-:R0:W-:Y:S04]  /*b7ea0*/  STS.U8 [R2+UR6+0x3ac00], R52 ;  /* 0x03ac003402007988 */ /* 0x0101e80008000006 */
[----:B------:R1:W-:Y:S04]  /*b7eb0*/  STS.U8 [R2+UR6+0x32c00], R54 ;  /* 0x032c003602007988 */ /* 0x0003e80008000006 */
[----:B------:R4:W-:Y:S04]  /*b7ec0*/  STS.U8 [R2+UR6+0x3b000], R56 ;  /* 0x03b0003802007988 */ /* 0x0009e80008000006 */
[----:B------:R0:W-:Y:S04]  /*b7ed0*/  STS.U8 [R2+UR6+0x33000], R58 ;  /* 0x0330003a02007988 */ /* 0x0001e80008000006 */
[----:B------:R1:W-:Y:S04]  /*b7ee0*/  STS.U8 [R2+UR6+0x3b400], R60 ;  /* 0x03b4003c02007988 */ /* 0x0003e80008000006 */
[----:B------:R4:W-:Y:S04]  /*b7ef0*/  STS.U8 [R2+UR6+0x33400], R62 ;  /* 0x0334003e02007988 */ /* 0x0009e80008000006 */
[----:B0-----:R-:W3:Y:S04]  /*b7f00*/  LDL.LU R52, [R1+0x3680] ;  /* 0x0036800001347983 */ /* 0x001ee80000300800 */
[----:B-1----:R-:W3:Y:S04]  /*b7f10*/  LDL.LU R54, [R1+0x367c] ;  /* 0x00367c0001367983 */ /* 0x002ee80000300800 */
[----:B----4-:R-:W4:Y:S04]  /*b7f20*/  LDL.LU R56, [R1+0x3678] ;  /* 0x0036780001387983 */ /* 0x010f280000300800 */
        /* <DEDUP_REMOVED lines=11> */
[----:B------:R-:W-:Y:S04]  /*b7fe0*/  STS.U8 [R2+UR6+0x3f000], R50 ;  /* 0x03f0003202007988 */ /* 0x000fe80008000006 */
[----:B--2---:R0:W-:Y:S04]  /*b7ff0*/  STS.U8 [R2+UR6+0x3c000], R3 ;  /* 0x03c0000302007988 */ /* 0x0041e80008000006 */
[----:B---3--:R1:W-:Y:S04]  /*b8000*/  STS.U8 [R2+UR6+0x34000], R46 ;  /* 0x0340002e02007988 */ /* 0x0083e80008000006 */
[----:B------:R2:W-:Y:S04]  /*b8010*/  STS.U8 [R2+UR6+0x3c400], R47 ;  /* 0x03c4002f02007988 */ /* 0x0005e80008000006 */
[----:B------:R3:W-:Y:S04]  /*b8020*/  STS.U8 [R2+UR6+0x34400], R68 ;  /* 0x0344004402007988 */ /* 0x0007e80008000006 */
[----:B------:R1:W-:Y:S04]  /*b8030*/  STS.U8 [R2+UR6+0x3c800], R70 ;  /* 0x03c8004602007988 */ /* 0x0003e80008000006 */
[----:B------:R2:W-:Y:S04]  /*b8040*/  STS.U8 [R2+UR6+0x34800], R72 ;  /* 0x0348004802007988 */ /* 0x0005e80008000006 */
[----:B0-----:R-:W4:Y:S04]  /*b8050*/  LDL.LU R3, [R1+0x3658] ;  /* 0x0036580001037983 */ /* 0x001f280000300800 */
[----:B-1----:R-:W4:Y:S04]  /*b8060*/  LDL.LU R46, [R1+0x918] ;  /* 0x00091800012e7983 */ /* 0x002f280000300800 */
[----:B--2---:R-:W2:Y:S04]  /*b8070*/  LDL.LU R47, [R1+0xa90] ;  /* 0x000a9000012f7983 */ /* 0x004ea80000300800 */
[----:B---3--:R-:W3:Y:S04]  /*b8080*/  LDL.LU R68, [R1+0x934] ;  /* 0x0009340001447983 */ /* 0x008ee80000300800 */
        /* <DEDUP_REMOVED lines=31> */
[----:B------:R-:W3:Y:S04]  /*b8280*/  LDL.LU R4, [R1+0xba8] ;  /* 0x000ba80001047983 */ /* 0x000ee80000300800 */
[----:B------:R-:W-:Y:S04]  /*b8290*/  STS.U8 [R2+UR6+0x37000], R52 ;  /* 0x0370003402007988 */ /* 0x000fe80008000006 */
[----:B----4-:R0:W-:Y:S04]  /*b82a0*/  STS.U8 [R2+UR6+0x3ec00], R82 ;  /* 0x03ec005202007988 */ /* 0x0101e80008000006 */
[----:B------:R1:W-:Y:S04]  /*b82b0*/  STS.U8 [R2+UR6+0x36c00], R84 ;  /* 0x036c005402007988 */ /* 0x0003e80008000006 */
[----:B0-----:R-:W4:Y:S04]  /*b82c0*/  LDL.LU R82, [R1+0xaac] ;  /* 0x000aac0001527983 */ /* 0x001f280000300800 */
[----:B-1----:R-:W4:Y:S04]  /*b82d0*/  LDL.LU R84, [R1+0x8fc] ;  /* 0x0008fc0001547983 */ /* 0x002f280000300800 */
[----:B------:R-:W4:Y:S04]  /*b82e0*/  LDL.LU R50, [R1+0xac8] ;  /* 0x000ac80001327983 */ /* 0x000f280000300800 */
[----:B------:R-:W4:Y:S04]  /*b82f0*/  LDL.LU R52, [R1+0x8e0] ;  /* 0x0008e00001347983 */ /* 0x000f280000300800 */
[----:B------:R0:W-:Y:S04]  /*b8300*/  STS.U8 [R2+UR6+0x37c00], R26 ;  /* 0x037c001a02007988 */ /* 0x0001e80008000006 */
[----:B------:R-:W-:Y:S04]  /*b8310*/  STS.U8 [R2+UR6+0x3f400], R23 ;  /* 0x03f4001702007988 */ /* 0x000fe80008000006 */
[----:B------:R-:W-:Y:S04]  /*b8320*/  STS.U8 [R2+UR6+0x37400], R22 ;  /* 0x0374001602007988 */ /* 0x000fe80008000006 */
[----:B------:R-:W-:Y:S04]  /*b8330*/  STS.U8 [R2+UR6+0x3f800], R25 ;  /* 0x03f8001902007988 */ /* 0x000fe80008000006 */
[----:B------:R-:W-:Y:S04]  /*b8340*/  STS.U8 [R2+UR6+0x37800], R24 ;  /* 0x0378001802007988 */ /* 0x000fe80008000006 */
[----:B------:R-:W-:Y:S04]  /*b8350*/  STS.U8 [R2+UR6+0x3fc00], R27 ;  /* 0x03fc001b02007988 */ /* 0x000fe80008000006 */
[----:B0-----:R-:W4:Y:S04]  /*b8360*/  LDL.LU R26, [R1+0x81c] ;  /* 0x00081c00011a7983 */ /* 0x001f280000300800 */
[----:B------:R0:W-:Y:S02]  /*b8370*/  STS.U8 [R2+UR6+0x36800], R3 ;  /* 0x0368000302007988 */ /* 0x0001e40008000006 */
[----:B0-----:R-:W-:-:S02]  /*b8380*/  LOP3.LUT R3, R2, 0x10, RZ, 0x3c, !PT ;  /* 0x0000001002037812 */ /* 0x001fc400078e3cff */
[----:B------:R-:W4:Y:S04]  /*b8390*/  LDL.LU R2, [R1+0xb8c] ;  /* 0x000b8c0001027983 */ /* 0x000f280000300800 */
[----:B------:R-:W4:Y:S04]  /*b83a0*/  LDL.LU R27, [R1+0x838] ;  /* 0x00083800011b7983 */ /* 0x000f280000300800 */
[----:B------:R-:W4:Y:S04]  /*b83b0*/  LDL.LU R24, [R1+0xb70] ;  /* 0x000b700001187983 */ /* 0x000f280000300800 */
[----:B------:R-:W4:Y:S04]  /*b83c0*/  LDL.LU R25, [R1+0x854] ;  /* 0x0008540001197983 */ /* 0x000f280000300800 */
[----:B------:R-:W4:Y:S04]  /*b83d0*/  LDL.LU R22, [R1+0xb54] ;  /* 0x000b540001167983 */ /* 0x000f280000300800 */
[----:B------:R-:W4:Y:S04]  /*b83e0*/  LDL.LU R23, [R1+0x870] ;  /* 0x0008700001177983 */ /* 0x000f280000300800 */
        /* <DEDUP_REMOVED lines=9> */
[----:B----4-:R-:W-:Y:S04]  /*b8480*/  STS.U8 [R3+UR6+0x21c80], R82 ;  /* 0x021c805203007988 */ /* 0x010fe80008000006 */
[----:B------:R0:W-:Y:S04]  /*b8490*/  STS.U8 [R3+UR6+0x2a480], R52 ;  /* 0x02a4803403007988 */ /* 0x0001e80008000006 */
[----:B------:R1:W-:Y:S04]  /*b84a0*/  STS.U8 [R3+UR6+0x22080], R50 ;  /* 0x0220803203007988 */ /* 0x0003e80008000006 */
[----:B------:R2:W-:Y:S04]  /*b84b0*/  STS.U8 [R3+UR6+0x2a080], R84 ;  /* 0x02a0805403007988 */ /* 0x0005e80008000006 */
[----:B0-----:R-:W3:Y:S04]  /*b84c0*/  LDL.LU R52, [R1+0xb38] ;  /* 0x000b380001347983 */ /* 0x001ee80000300800 */
        /* <DEDUP_REMOVED lines=48> */
[----:B---3--:R0:W-:Y:S04]  /*b87d0*/  STS.U8 [R3+UR6+0x23080], R52 ;  /* 0x0230803403007988 */ /* 0x0081e80008000006 */
[----:B----4-:R1:W-:Y:S04]  /*b87e0*/  STS.U8 [R3+UR6+0x2b080], R50 ;  /* 0x02b0803203007988 */ /* 0x0103e80008000006 */
[----:B--2---:R2:W-:Y:S04]  /*b87f0*/  STS.U8 [R3+UR6+0x22c80], R84 ;  /* 0x022c805403007988 */ /* 0x0045e80008000006 */
[----:B------:R3:W-:Y:S04]  /*b8800*/  STS.U8 [R3+UR6+0x2ac80], R82 ;  /* 0x02ac805203007988 */ /* 0x0007e80008000006 */
[----:B------:R4:W-:Y:S04]  /*b8810*/  STS.U8 [R3+UR6+0x22880], R46 ;  /* 0x0228802e03007988 */ /* 0x0009e80008000006 */
[----:B------:R2:W-:Y:S04]  /*b8820*/  STS.U8 [R3+UR6+0x2a880], R47 ;  /* 0x02a8802f03007988 */ /* 0x0005e80008000006 */
[----:B0-----:R-:W2:Y:S04]  /*b8830*/  LDL.LU R52, [R1+0x678] ;  /* 0x0006780001347983 */ /* 0x001ea80000300800 */
[----:B-1----:R-:W2:Y:S04]  /*b8840*/  LDL.LU R50, [R1+0xd68] ;  /* 0x000d680001327983 */ /* 0x002ea80000300800 */
[----:B--2---:R-:W2:Y:S04]  /*b8850*/  LDL.LU R84, [R1+0x65c] ;  /* 0x00065c0001547983 */ /* 0x004ea80000300800 */
[----:B---3--:R-:W3:Y:S04]  /*b8860*/  LDL.LU R82, [R1+0xd4c] ;  /* 0x000d4c0001527983 */ /* 0x008ee80000300800 */
[----:B----4-:R-:W4:Y:S04]  /*b8870*/  LDL.LU R46, [R1+0x640] ;  /* 0x00064000012e7983 */ /* 0x010f280000300800 */
        /* <DEDUP_REMOVED lines=8> */
[----:B-1----:R-:W3:Y:S04]  /*b8900*/  LDL.LU R70, [R1+0x620] ;  /* 0x0006200001467983 */ /* 0x002ee80000300800 */
[----:B------:R-:W4:Y:S04]  /*b8910*/  LDL.LU R72, [R1+0x5e0] ;  /* 0x0005e00001487983 */ /* 0x000f280000300800 */
[----:B------:R-:W4:Y:S04]  /*b8920*/  LDL.LU R74, [R1+0x5e4] ;  /* 0x0005e400014a7983 */ /* 0x000f280000300800 */
[----:B------:R-:W4:Y:S04]  /*b8930*/  LDL.LU R76, [R1+0x5a0] ;  /* 0x0005a000014c7983 */ /* 0x000f280000300800 */
[----:B------:R0:W-:Y:S04]  /*b8940*/  STS.U8 [R3+UR6+0x2e080], R80 ;  /* 0x02e0805003007988 */ /* 0x0001e80008000006 */
[----:B------:R-:W4:Y:S04]  /*b8950*/  LDL.LU R78, [R1+0x5a4] ;  /* 0x0005a400014e7983 */ /* 0x000f280000300800 */
[----:B0-----:R-:W4:Y:S04]  /*b8960*/  LDL.LU R80, [R1+0x560] ;  /* 0x0005600001507983 */ /* 0x001f280000300800 */
        /* <DEDUP_REMOVED lines=23> */
[----:B---3--:R1:W-:Y:S04]  /*b8ae0*/  STS.U8 [R3+UR6+0x30880], R70 ;  /* 0x0308804603007988 */ /* 0x0083e80008000006 */
[----:B----4-:R2:W-:Y:S04]  /*b8af0*/  STS.U8 [R3+UR6+0x38c80], R72 ;  /* 0x038c804803007988 */ /* 0x0105e80008000006 */
[----:B------:R3:W-:Y:S04]  /*b8b00*/  STS.U8 [R3+UR6+0x30c80], R74 ;  /* 0x030c804a03007988 */ /* 0x0007e80008000006 */
[----:B------:R4:W-:Y:S04]  /*b8b10*/  STS.U8 [R3+UR6+0x39080], R76 ;  /* 0x0390804c03007988 */ /* 0x0009e80008000006 */
[----:B------:R2:W-:Y:S04]  /*b8b20*/  STS.U8 [R3+UR6+0x31080], R78 ;  /* 0x0310804e03007988 */ /* 0x0005e80008000006 */
[----:B0-----:R-:W4:Y:S04]  /*b8b30*/  LDL.LU R68, [R1+0x3e0] ;  /* 0x0003e00001447983 */ /* 0x001f280000300800 */
[----:B-1----:R-:W4:Y:S04]  /*b8b40*/  LDL.LU R70, [R1+0x3e4] ;  /* 0x0003e40001467983 */ /* 0x002f280000300800 */
[----:B--2---:R-:W2:Y:S04]  /*b8b50*/  LDL.LU R72, [R1+0x3a0] ;  /* 0x0003a00001487983 */ /* 0x004ea80000300800 */
[----:B---3--:R-:W3:Y:S04]  /*b8b60*/  LDL.LU R74, [R1+0x3a4] ;  /* 0x0003a400014a7983 */ /* 0x008ee80000300800 */
[----:B----4-:R-:W4:Y:S04]  /*b8b70*/  LDL.LU R76, [R1+0x360] ;  /* 0x00036000014c7983 */ /* 0x010f280000300800 */
[----:B------:R0:W-:Y:S04]  /*b8b80*/  STS.U8 [R3+UR6+0x39480], R80 ;  /* 0x0394805003007988 */ /* 0x0001e80008000006 */
[----:B------:R-:W4:Y:S04]  /*b8b90*/  LDL.LU R78, [R1+0x364] ;  /* 0x00036400014e7983 */ /* 0x000f280000300800 */
[----:B0-----:R-:W4:Y:S04]  /*b8ba0*/  LDL.LU R80, [R1+0x320] ;  /* 0x0003200001507983 */ /* 0x001f280000300800 */
[----:B------:R0:W-:Y:S04]  /*b8bb0*/  STS.U8 [R3+UR6+0x31480], R86 ;  /* 0x0314805603007988 */ /* 0x0001e80008000006 */
[----:B------:R1:W-:Y:S04]  /*b8bc0*/  STS.U8 [R3+UR6+0x39880], R88 ;  /* 0x0398805803007988 */ /* 0x0003e80008000006 */
[----:B------:R1:W-:Y:S04]  /*b8bd0*/  STS.U8 [R3+UR6+0x31880], R90 ;  /* 0x0318805a03007988 */ /* 0x0003e80008000006 */
[----:B0-----:R-:W4:Y:S04]  /*b8be0*/  LDL.LU R86, [R1+0x324] ;  /* 0x0003240001567983 */ /* 0x001f280000300800 */
[----:B-1----:R-:W4:Y:S04]  /*b8bf0*/  LDL.LU R88, [R1+0x2e0] ;  /* 0x0002e00001587983 */ /* 0x002f280000300800 */
[----:B------:R-:W4:Y:S04]  /*b8c00*/  LDL.LU R90, [R1+0x2e4] ;  /* 0x0002e400015a7983 */ /* 0x000f280000300800 */
[----:B------:R0:W-:Y:S04]  /*b8c10*/  STS.U8 [R3+UR6+0x32880], R4 ;  /* 0x0328800403007988 */ /* 0x0001e80008000006 */
        /* <DEDUP_REMOVED lines=43> */
[----:B--2---:R2:W-:Y:S04]  /*b8ed0*/  STS.U8 [R3+UR6+0x3b080], R72 ;  /* 0x03b0804803007988 */ /* 0x0045e80008000006 */
[----:B---3--:R3:W-:Y:S04]  /*b8ee0*/  STS.U8 [R3+UR6+0x33080], R74 ;  /* 0x0330804a03007988 */ /* 0x0087e80008000006 */
[----:B----4-:R4:W-:Y:S04]  /*b8ef0*/  STS.U8 [R3+UR6+0x3b480], R76 ;  /* 0x03b4804c03007988 */ /* 0x0109e80008000006 */
[----:B------:R2:W-:Y:S04]  /*b8f00*/  STS.U8 [R3+UR6+0x33480], R78 ;  /* 0x0334804e03007988 */ /* 0x0005e80008000006 */
[----:B0-----:R-:W4:Y:S04]  /*b8f10*/  LDL.LU R68, [R1+0x3654] ;  /* 0x0036540001447983 */ /* 0x001f280000300800 */
[----:B-1----:R-:W4:Y:S04]  /*b8f20*/  LDL.LU R70, [R1+0x3650] ;  /* 0x0036500001467983 */ /* 0x002f280000300800 */
[----:B--2---:R-:W2:Y:S04]  /*b8f30*/  LDL.LU R72, [R1+0x364c] ;  /* 0x00364c0001487983 */ /* 0x004ea80000300800 */
[----:B---3--:R-:W3:Y:S04]  /*b8f40*/  LDL.LU R74, [R1+0x3648] ;  /* 0x00364800014a7983 */ /* 0x008ee80000300800 */
[----:B----4-:R-:W4:Y:S04]  /*b8f50*/  LDL.LU R76, [R1+0x3644] ;  /* 0x00364400014c7983 */ /* 0x010f280000300800 */
[----:B------:R-:W2:Y:S04]  /*b8f60*/  LDL.LU R78, [R1+0x3640] ;  /* 0x00364000014e7983 */ /* 0x000ea80000300800 */
[----:B------:R0:W-:Y:S04]  /*b8f70*/  STS.U8 [R3+UR6+0x3b880], R80 ;  /* 0x03b8805003007988 */ /* 0x0001e80008000006 */
[----:B0-----:R-:W3:Y:S04]  /*b8f80*/  LDL.LU R80, [R1+0x363c] ;  /* 0x00363c0001507983 */ /* 0x001ee80000300800 */
        /* <DEDUP_REMOVED lines=46> */
[----:B------:R-:W-:Y:S04]  /*b9270*/  STS.U8 [R3+UR6+0x3f080], R10 ;  /* 0x03f0800a03007988 */ /* 0x000fe80008000006 */
[----:B------:R-:W-:Y:S04]  /*b9280*/  STS.U8 [R3+UR6+0x37080], R48 ;  /* 0x0370803003007988 */ /* 0x000fe80008000006 */
[----:B0-----:R-:W4:Y:S04]  /*b9290*/  LDL.LU R6, [R1+0x7fc] ;  /* 0x0007fc0001067983 */ /* 0x001f280000300800 */
[----:B-1----:R-:W4:Y:S04]  /*b92a0*/  LDL.LU R5, [R1+0xbac] ;  /* 0x000bac0001057983 */ /* 0x002f280000300800 */
[----:B--2---:R0:W-:Y:S04]  /*b92b0*/  STS.U8 [R3+UR6+0x3ec80], R78 ;  /* 0x03ec804e03007988 */ /* 0x0041e80008000006 */
[----:B0-----:R-:W2:Y:S04]  /*b92c0*/  LDL.LU R78, [R1+0xab0] ;  /* 0x000ab000014e7983 */ /* 0x001ea80000300800 */
[----:B---3--:R0:W-:Y:S04]  /*b92d0*/  STS.U8 [R3+UR6+0x36c80], R80 ;  /* 0x036c805003007988 */ /* 0x0081e80008000006 */
[----:B0-----:R-:W3:Y:S04]  /*b92e0*/  LDL.LU R80, [R1+0x8f8] ;  /* 0x0008f80001507983 */ /* 0x001ee80000300800 */
        /* <DEDUP_REMOVED lines=35> */
[----:B0-----:R-:W2:Y:S04]  /*b9520*/  LDL.LU R48, [R1+0xb3c] ;  /* 0x000b3c0001307983 */ /* 0x001ea80000300800 */
[----:B-1----:R-:W3:Y:S04]  /*b9530*/  LDL.LU R10, [R1+0x888] ;  /* 0x00088800010a7983 */ /* 0x002ee80000300800 */
        /* <DEDUP_REMOVED lines=43> */
[----:B0-----:R-:W4:Y:S04]  /*b97f0*/  LDL.LU R30, [R1+0xd34] ;  /* 0x000d3400011e7983 */ /* 0x001f280000300800 */
        /* <DEDUP_REMOVED lines=39> */
[----:B----4-:R4:W-:Y:S04]  /*b9a70*/  STS.U8 [R4+UR6+0x25100], R7 ;  /* 0x0251000704007988 */ /* 0x0109e80008000006 */
[----:B------:R1:W-:Y:S04]  /*b9a80*/  STS.U8 [R4+UR6+0x24d00], R6 ;  /* 0x024d000604007988 */ /* 0x0003e80008000006 */
[----:B------:R4:W-:Y:S04]  /*b9a90*/  STS.U8 [R4+UR6+0x2cd00], R5 ;  /* 0x02cd000504007988 */ /* 0x0009e80008000006 */
[----:B0-----:R-:W3:Y:S04]  /*b9aa0*/  LDL.LU R9, [R1+0x498] ;  /* 0x0004980001097983 */ /* 0x001ee80000300800 */
[----:B-1----:R-:W3:Y:S04]  /*b9ab0*/  LDL.LU R8, [R1+0x49c] ;  /* 0x00049c0001087983 */ /* 0x002ee80000300800 */
[----:B------:R-:W3:Y:S04]  /*b9ac0*/  LDL.LU R0, [R1+0x458] ;  /* 0x0004580001007983 */ /* 0x000ee80000300800 */
[----:B----4-:R-:W4:Y:S04]  /*b9ad0*/  LDL.LU R7, [R1+0x45c] ;  /* 0x00045c0001077983 */ /* 0x010f280000300800 */
        /* <DEDUP_REMOVED lines=10> */
[----:B------:R-:W-:Y:S04]  /*b9b80*/  STS.U8 [R4+UR6+0x2fd00], R48 ;  /* 0x02fd003004007988 */ /* 0x000fe80008000006 */
[----:B------:R-:W-:Y:S04]  /*b9b90*/  STS.U8 [R4+UR6+0x30100], R10 ;  /* 0x0301000a04007988 */ /* 0x000fe80008000006 */
[----:B------:R-:W-:Y:S04]  /*b9ba0*/  STS.U8 [R4+UR6+0x38100], R80 ;  /* 0x0381005004007988 */ /* 0x000fe80008000006 */
[----:B---3--:R-:W-:Y:S04]  /*b9bb0*/  STS.U8 [R4+UR6+0x27d00], R78 ;  /* 0x027d004e04007988 */ /* 0x008fe80008000006 */
[----:B------:R-:W-:Y:S04]  /*b9bc0*/  STS.U8 [R4+UR6+0x38500], R26 ;  /* 0x0385001a04007988 */ /* 0x000fe80008000006 */
[----:B------:R-:W-:Y:S04]  /*b9bd0*/  STS.U8 [R4+UR6+0x38900], R27 ;  /* 0x0389001b04007988 */ /* 0x000fe80008000006 */
[----:B------:R-:W-:Y:S04]  /*b9be0*/  STS.U8 [R4+UR6+0x30900], R24 ;  /* 0x0309001804007988 */ /* 0x000fe80008000006 */
[----:B------:R0:W-:Y:S04]  /*b9bf0*/  STS.U8 [R4+UR6+0x31d00], R92 ;  /* 0x031d005c04007988 */ /* 0x0001e80008000006 */
[----:B------:R1:W-:Y:S04]  /*b9c00*/  STS.U8 [R4+UR6+0x3a100], R9 ;  /* 0x03a1000904007988 */ /* 0x0003e80008000006 */
[----:B0-----:R-:W2:Y:S04]  /*b9c10*/  LDL.LU R92, [R1+0x3d8] ;  /* 0x0003d800015c7983 */ /* 0x001ea80000300800 */
[----:B------:R0:W-:Y:S04]  /*b9c20*/  STS.U8 [R4+UR6+0x32100], R8 ;  /* 0x0321000804007988 */ /* 0x0001e80008000006 */
[----:B------:R3:W-:Y:S04]  /*b9c30*/  STS.U8 [R4+UR6+0x3a500], R0 ;  /* 0x03a5000004007988 */ /* 0x0007e80008000006 */
[----:B----4-:R4:W-:Y:S04]  /*b9c40*/  STS.U8 [R4+UR6+0x32500], R7 ;  /* 0x0325000704007988 */ /* 0x0109e80008000006 */
[----:B------:R0:W-:Y:S04]  /*b9c50*/  STS.U8 [R4+UR6+0x3a900], R6 ;  /* 0x03a9000604007988 */ /* 0x0001e80008000006 */
[----:B------:R3:W-:Y:S04]  /*b9c60*/  STS.U8 [R4+UR6+0x32900], R5 ;  /* 0x0329000504007988 */ /* 0x0007e80008000006 */
[----:B-1----:R-:W2:Y:S04]  /*b9c70*/  LDL.LU R9, [R1+0x3dc] ;  /* 0x0003dc0001097983 */ /* 0x002ea80000300800 */
[----:B0-----:R-:W2:Y:S04]  /*b9c80*/  LDL.LU R8, [R1+0x398] ;  /* 0x0003980001087983 */ /* 0x001ea80000300800 */
[----:B---3--:R-:W3:Y:S04]  /*b9c90*/  LDL.LU R0, [R1+0x39c] ;  /* 0x00039c0001007983 */ /* 0x008ee80000300800 */
[----:B----4-:R-:W4:Y:S04]  /*b9ca0*/  LDL.LU R7, [R1+0x358] ;  /* 0x0003580001077983 */ /* 0x010f280000300800 */
        /* <DEDUP_REMOVED lines=35> */
[----:B------:R-:W-:Y:S04]  /*b9ee0*/  STS.U8 [R4+UR6+0x3ed00], R74 ;  /* 0x03ed004a04007988 */ /* 0x000fe80008000006 */
[----:B------:R-:W-:Y:S04]  /*b9ef0*/  STS.U8 [R4+UR6+0x36d00], R76 ;  /* 0x036d004c04007988 */ /* 0x000fe80008000006 */
[----:B--2---:R0:W-:Y:S04]  /*b9f00*/  STS.U8 [R4+UR6+0x3ad00], R92 ;  /* 0x03ad005c04007988 */ /* 0x0041e80008000006 */
[----:B------:R1:W-:Y:S04]  /*b9f10*/  STS.U8 [R4+UR6+0x32d00], R9 ;  /* 0x032d000904007988 */ /* 0x0003e80008000006 */
[----:B0-----:R-:W2:Y:S04]  /*b9f20*/  LDL.LU R92, [R1+0x3628] ;  /* 0x00362800015c7983 */ /* 0x001ea80000300800 */
[----:B------:R0:W-:Y:S04]  /*b9f30*/  STS.U8 [R4+UR6+0x3b100], R8 ;  /* 0x03b1000804007988 */ /* 0x0001e80008000006 */
[----:B---3--:R3:W-:Y:S04]  /*b9f40*/  STS.U8 [R4+UR6+0x33100], R0 ;  /* 0x0331000004007988 */ /* 0x0087e80008000006 */
[----:B----4-:R4:W-:Y:S04]  /*b9f50*/  STS.U8 [R4+UR6+0x3b500], R7 ;  /* 0x03b5000704007988 */ /* 0x0109e80008000006 */
[----:B------:R0:W-:Y:S04]  /*b9f60*/  STS.U8 [R4+UR6+0x33500], R6 ;  /* 0x0335000604007988 */ /* 0x0001e80008000006 */
[----:B------:R3:W-:Y:S04]  /*b9f70*/  STS.U8 [R4+UR6+0x3b900], R5 ;  /* 0x03b9000504007988 */ /* 0x0007e80008000006 */
[----:B-1----:R-:W2:Y:S04]  /*b9f80*/  LDL.LU R9, [R1+0x3624] ;  /* 0x0036240001097983 */ /* 0x002ea80000300800 */
[----:B0-----:R-:W2:Y:S04]  /*b9f90*/  LDL.LU R8, [R1+0x3620] ;  /* 0x0036200001087983 */ /* 0x001ea80000300800 */
[----:B---3--:R-:W3:Y:S04]  /*b9fa0*/  LDL.LU R0, [R1+0x361c] ;  /* 0x00361c0001007983 */ /* 0x008ee80000300800 */
[----:B----4-:R-:W4:Y:S04]  /*b9fb0*/  LDL.LU R7, [R1+0x3618] ;  /* 0x0036180001077983 */ /* 0x010f280000300800 */
        /* <DEDUP_REMOVED lines=48> */
[----:B------:R0:W-:Y:S02]  /*ba2c0*/  STS.U8 [R4+UR6+0x3bd00], R2 ;  /* 0x03bd000204007988 */ /* 0x0001e40008000006 */
[----:B0-----:R-:W0:Y:S02]  /*ba2d0*/  S2R R2, SR_TID.X ;  /* 0x0000000000027919 */ /* 0x001e240000002100 */
[----:B------:R1:W-:Y:S04]  /*ba2e0*/  STS.U8 [R4+UR6+0x3fd00], R77 ;  /* 0x03fd004d04007988 */ /* 0x0003e80008000006 */
[----:B------:R1:W-:Y:S04]  /*ba2f0*/  STS.U8 [R4+UR6+0x37900], R45 ;  /* 0x0379002d04007988 */ /* 0x0003e80008000006 */
[----:B------:R0:W-:Y:S04]  /*ba300*/  STS.U8 [R4+UR6+0x3f900], R49 ;  /* 0x03f9003104007988 */ /* 0x0001e80008000006 */
[----:B------:R0:W-:Y:S04]  /*ba310*/  STS.U8 [R4+UR6+0x37500], R31 ;  /* 0x0375001f04007988 */ /* 0x0001e80008000006 */
[----:B------:R0:W-:Y:S04]  /*ba320*/  STS.U8 [R4+UR6+0x3f500], R32 ;  /* 0x03f5002004007988 */ /* 0x0001e80008000006 */
[----:B------:R0:W-:Y:S04]  /*ba330*/  STS.U8 [R4+UR6+0x37100], R11 ;  /* 0x0371000b04007988 */ /* 0x0001e80008000006 */
[----:B-1----:R-:W4:Y:S04]  /*ba340*/  LDL.LU R77, [R1+0x814] ;  /* 0x00081400014d7983 */ /* 0x002f280000300800 */
[----:B------:R-:W4:Y:S04]  /*ba350*/  LDL.LU R45, [R1+0xb94] ;  /* 0x000b9400012d7983 */ /* 0x000f280000300800 */
[----:B0-----:R-:W4:Y:S04]  /*ba360*/  LDL.LU R49, [R1+0x830] ;  /* 0x0008300001317983 */ /* 0x001f280000300800 */
[----:B------:R-:W4:Y:S04]  /*ba370*/  LDL.LU R31, [R1+0xb78] ;  /* 0x000b7800011f7983 */ /* 0x000f280000300800 */
[----:B------:R-:W4:Y:S04]  /*ba380*/  LDL.LU R32, [R1+0x84c] ;  /* 0x00084c0001207983 */ /* 0x000f280000300800 */
[----:B------:R-:W-:Y:S04]  /*ba390*/  STS.U8 [R4+UR6+0x33900], R3 ;  /* 0x0339000304007988 */ /* 0x000fe80008000006 */
[----:B------:R0:W-:Y:S04]  /*ba3a0*/  STS.U8 [R4+UR6+0x3f100], R12 ;  /* 0x03f1000c04007988 */ /* 0x0001e80008000006 */
[----:B------:R-:W-:Y:S04]  /*ba3b0*/  STS.U8 [R4+UR6+0x37d00], R75 ;  /* 0x037d004b04007988 */ /* 0x000fe80008000006 */
[----:B------:R-:W4:Y:S04]  /*ba3c0*/  LDL.LU R11, [R1+0xb5c] ;  /* 0x000b5c00010b7983 */ /* 0x000f280000300800 */
[----:B0-----:R-:W4:Y:S01]  /*ba3d0*/  LDL.LU R12, [R1+0x868] ;  /* 0x00086800010c7983 */ /* 0x001f220000300800 */
[----:B------:R-:W-:-:S03]  /*ba3e0*/  LOP3.LUT R2, R2, 0x7f, RZ, 0xc0, !PT ;  /* 0x0000007f02027812 */ /* 0x000fc600078ec0ff */
[----:B--2---:R0:W-:Y:S02]  /*ba3f0*/  STS.U8 [R4+UR6+0x36900], R5 ;  /* 0x0369000504007988 */ /* 0x0041e40008000006 */
[----:B0-----:R-:W-:-:S05]  /*ba400*/  LOP3.LUT R5, R2, 0x30, RZ, 0x3c, !PT ;  /* 0x0000003002057812 */ /* 0x001fca00078e3cff */
[----:B---3--:R-:W-:Y:S04]  /*ba410*/  STS.U8 [R5+UR6+0x2a180], R51 ;  /* 0x02a1803305007988 */ /* 0x008fe80008000006 */
        /* <DEDUP_REMOVED lines=18> */
[----:B0-----:R-:W2:Y:S04]  /*ba540*/  LDL.LU R76, [R1+0xb40] ;  /* 0x000b4000014c7983 */ /* 0x001ea80000300800 */
        /* <DEDUP_REMOVED lines=152> */
[----:B------:R-:W-:Y:S04]  /*baed0*/  STS.U8 [R5+UR6+0x3ad80], R77 ;  /* 0x03ad804d05007988 */ /* 0x000fe80008000006 */
[----:B------:R-:W-:Y:S04]  /*baee0*/  STS.U8 [R5+UR6+0x32d80], R45 ;  /* 0x032d802d05007988 */ /* 0x000fe80008000006 */
[----:B------:R-:W-:Y:S04]  /*baef0*/  STS.U8 [R5+UR6+0x3b180], R49 ;  /* 0x03b1803105007988 */ /* 0x000fe80008000006 */
[----:B------:R-:W-:Y:S04]  /*baf00*/  STS.U8 [R5+UR6+0x33180], R31 ;  /* 0x0331801f05007988 */ /* 0x000fe80008000006 */
        /* <DEDUP_REMOVED lines=48> */
[----:B------:R-:W4:Y:S04]  /*bb210*/  LDL.LU R45, [R1+0x810] ;  /* 0x00081000012d7983 */ /* 0x000f280000300800 */
[----:B------:R-:W4:Y:S04]  /*bb220*/  LDL.LU R49, [R1+0xb98] ;  /* 0x000b980001317983 */ /* 0x000f280000300800 */
[----:B------:R1:W-:Y:S04]  /*bb230*/  STS.U8 [R5+UR6+0x3b580], R32 ;  /* 0x03b5802005007988 */ /* 0x0003e80008000006 */
[----:B------:R-:W4:Y:S04]  /*bb240*/  LDL.LU R31, [R1+0x82c] ;  /* 0x00082c00011f7983 */ /* 0x000f280000300800 */
[----:B------:R1:W-:Y:S04]  /*bb250*/  STS.U8 [R5+UR6+0x33580], R11 ;  /* 0x0335800b05007988 */ /* 0x0003e80008000006 */
[----:B------:R1:W-:Y:S01]  /*bb260*/  STS.U8 [R5+UR6+0x3b980], R12 ;  /* 0x03b9800c05007988 */ /* 0x0003e20008000006 */
[----:B0-----:R-:W-:-:S03]  /*bb270*/  LOP3.LUT R6, R2, 0x40, RZ, 0x3c, !PT ;  /* 0x0000004002067812 */ /* 0x001fc600078e3cff */
[----:B------:R0:W-:Y:S04]  /*bb280*/  STS.U8 [R5+UR6+0x33980], R76 ;  /* 0x0339804c05007988 */ /* 0x0001e80008000006 */
[----:B-1----:R-:W4:Y:S04]  /*bb290*/  LDL.LU R32, [R1+0xb7c] ;  /* 0x000b7c0001207983 */ /* 0x002f280000300800 */
        /* <DEDUP_REMOVED lines=11> */
[----:B------:R-:W4:Y:S04]  /*bb350*/  LDL.LU R12, [R1+0xb60] ;  /* 0x000b6000010c7983 */ /* 0x000f280000300800 */
[----:B0-----:R-:W4:Y:S04]  /*bb360*/  LDL.LU R76, [R1+0x864] ;  /* 0x00086400014c7983 */ /* 0x001f280000300800 */
[----:B------:R0:W-:Y:S04]  /*bb370*/  STS.U8 [R6+UR6+0x2a600], R74 ;  /* 0x02a6004a06007988 */ /* 0x0001e80008000006 */
[----:B------:R1:W-:Y:S04]  /*bb380*/  STS.U8 [R6+UR6+0x22200], R51 ;  /* 0x0222003306007988 */ /* 0x0003e80008000006 */
[----:B--2---:R2:W-:Y:S04]  /*bb390*/  STS.U8 [R6+UR6+0x2a200], R53 ;  /* 0x02a2003506007988 */ /* 0x0045e80008000006 */
[----:B---3--:R3:W-:Y:S04]  /*bb3a0*/  STS.U8 [R6+UR6+0x21e00], R43 ;  /* 0x021e002b06007988 */ /* 0x0087e80008000006 */
[----:B----4-:R4:W-:Y:S04]  /*bb3b0*/  STS.U8 [R6+UR6+0x29e00], R44 ;  /* 0x029e002c06007988 */ /* 0x0109e80008000006 */
        /* <DEDUP_REMOVED lines=222> */
[----:B------:R-:W4:Y:S01]  /*bc1a0*/  LDL.LU R49, [R1+0xb9c] ;  /* 0x000b9c0001317983 */ /* 0x000f220000300800 */
[----:B------:R-:W-:-:S03]  /*bc1b0*/  LOP3.LUT R7, R2, 0x50, RZ, 0x3c, !PT ;  /* 0x0000005002077812 */ /* 0x000fc600078e3cff */
[----:B------:R-:W4:Y:S04]  /*bc1c0*/  LDL.LU R31, [R1+0x828] ;  /* 0x00082800011f7983 */ /* 0x000f280000300800 */
[----:B------:R-:W4:Y:S04]  /*bc1d0*/  LDL.LU R32, [R1+0xb80] ;  /* 0x000b800001207983 */ /* 0x000f280000300800 */
[----:B------:R0:W-:Y:S04]  /*bc1e0*/  STS.U8 [R6+UR6+0x33600], R12 ;  /* 0x0336000c06007988 */ /* 0x0001e80008000006 */
[----:B------:R-:W4:Y:S04]  /*bc1f0*/  LDL.LU R11, [R1+0x844] ;  /* 0x00084400010b7983 */ /* 0x000f280000300800 */
        /* <DEDUP_REMOVED lines=186> */
[----:B--2---:R1:W-:Y:S04]  /*bcda0*/  STS.U8 [R7+UR6+0x33e80], R53 ;  /* 0x033e803507007988 */ /* 0x0043e80008000006 */
[----:B---3--:R2:W-:Y:S04]  /*bcdb0*/  STS.U8 [R7+UR6+0x3c280], R43 ;  /* 0x03c2802b07007988 */ /* 0x0085e80008000006 */
[----:B----4-:R3:W-:Y:S04]  /*bcdc0*/  STS.U8 [R7+UR6+0x34280], R44 ;  /* 0x0342802c07007988 */ /* 0x0107e80008000006 */
[----:B0-----:R-:W4:Y:S04]  /*bcdd0*/  LDL.LU R51, [R1+0xaf8] ;  /* 0x000af80001337983 */ /* 0x001f280000300800 */
[----:B-1----:R-:W4:Y:S04]  /*bcde0*/  LDL.LU R53, [R1+0x8cc] ;  /* 0x0008cc0001357983 */ /* 0x002f280000300800 */
[----:B--2---:R-:W2:Y:S04]  /*bcdf0*/  LDL.LU R43, [R1+0xadc] ;  /* 0x000adc00012b7983 */ /* 0x004ea80000300800 */
        /* <DEDUP_REMOVED lines=36> */
[----:B0-----:R-:W3:Y:S04]  /*bd040*/  LDL.LU R47, [R1+0x7d0] ;  /* 0x0007d000012f7983 */ /* 0x001ee80000300800 */
[----:B------:R0:W-:Y:S04]  /*bd050*/  STS.U8 [R7+UR6+0x32a80], R77 ;  /* 0x032a804d07007988 */ /* 0x0001e80008000006 */
        /* <DEDUP_REMOVED lines=9> */
[----:B------:R-:W3:Y:S01]  /*bd0f0*/  LDL.LU R31, [R1+0x808] ;  /* 0x00080800011f7983 */ /* 0x000ee20000300800 */
[----:B------:R-:W-:-:S03]  /*bd100*/  LOP3.LUT R8, R2, 0x60, RZ, 0x3c, !PT ;  /* 0x0000006002087812 */ /* 0x000fc600078e3cff */
[----:B------:R-:W3:Y:S04]  /*bd110*/  LDL.LU R32, [R1+0xba0] ;  /* 0x000ba00001207983 */ /* 0x000ee80000300800 */
[----:B------:R0:W-:Y:S04]  /*bd120*/  STS.U8 [R7+UR6+0x33680], R12 ;  /* 0x0336800c07007988 */ /* 0x0001e80008000006 */
[----:B------:R-:W3:Y:S04]  /*bd130*/  LDL.LU R11, [R1+0x824] ;  /* 0x00082400010b7983 */ /* 0x000ee80000300800 */
[----:B------:R1:W-:Y:S04]  /*bd140*/  STS.U8 [R7+UR6+0x3ba80], R76 ;  /* 0x03ba804c07007988 */ /* 0x0003e80008000006 */
[----:B------:R0:W-:Y:S04]  /*bd150*/  STS.U8 [R7+UR6+0x33a80], R74 ;  /* 0x033a804a07007988 */ /* 0x0001e80008000006 */
        /* <DEDUP_REMOVED lines=11> */
[----:B-1----:R-:W3:Y:S04]  /*bd210*/  LDL.LU R76, [R1+0x840] ;  /* 0x00084000014c7983 */ /* 0x002ee80000300800 */
[----:B------:R-:W3:Y:S04]  /*bd220*/  LDL.LU R74, [R1+0xb68] ;  /* 0x000b6800014a7983 */ /* 0x000ee80000300800 */
[----:B----4-:R0:W-:Y:S04]  /*bd230*/  STS.U8 [R8+UR6+0x22700], R51 ;  /* 0x0227003308007988 */ /* 0x0101e80008000006 */
[----:B------:R1:W-:Y:S04]  /*bd240*/  STS.U8 [R8+UR6+0x2a700], R53 ;  /* 0x02a7003508007988 */ /* 0x0003e80008000006 */
[----:B--2---:R2:W-:Y:S04]  /*bd250*/  STS.U8 [R8+UR6+0x22300], R43 ;  /* 0x0223002b08007988 */ /* 0x0045e80008000006 */
[----:B---3--:R3:W-:Y:S04]  /*bd260*/  STS.U8 [R8+UR6+0x2a300], R44 ;  /* 0x02a3002c08007988 */ /* 0x0087e80008000006 */
        /* <DEDUP_REMOVED lines=173> */
[----:B----4-:R0:W-:Y:S04]  /*bdd40*/  STS.U8 [R8+UR6+0x3bb00], R51 ;  /* 0x03bb003308007988 */ /* 0x0101e80008000006 */
[----:B------:R1:W-:Y:S04]  /*bdd50*/  STS.U8 [R8+UR6+0x33f00], R53 ;  /* 0x033f003508007988 */ /* 0x0003e80008000006 */
[----:B--2---:R-:W-:Y:S04]  /*bdd60*/  STS.U8 [R8+UR6+0x3bf00], R43 ;  /* 0x03bf002b08007988 */ /* 0x004fe80008000006 */
[----:B---3--:R-:W-:Y:S04]  /*bdd70*/  STS.U8 [R8+UR6+0x34300], R44 ;  /* 0x0343002c08007988 */ /* 0x008fe80008000006 */
[----:B0-----:R-:W2:Y:S04]  /*bdd80*/  LDL.LU R51, [R1+0xafc] ;  /* 0x000afc0001337983 */ /* 0x001ea80000300800 */
[----:B------:R-:W-:Y:S04]  /*bdd90*/  STS.U8 [R8+UR6+0x3c300], R29 ;  /* 0x03c3001d08007988 */ /* 0x000fe80008000006 */
[----:B------:R-:W-:Y:S04]  /*bdda0*/  STS.U8 [R8+UR6+0x34700], R30 ;  /* 0x0347001e08007988 */ /* 0x000fe80008000006 */
[----:B------:R-:W-:Y:S04]  /*bddb0*/  STS.U8 [R8+UR6+0x3c700], R48 ;  /* 0x03c7003008007988 */ /* 0x000fe80008000006 */
        /* <DEDUP_REMOVED lines=52> */
[----:B----4-:R0:W-:Y:S04]  /*be100*/  STS.U8 [R9+UR6+0x22380], R46 ;  /* 0x0223802e09007988 */ /* 0x0101e80008000006 */
[----:B0-----:R-:W2:Y:S04]  /*be110*/  LDL.LU R46, [R1+0xbdc] ;  /* 0x000bdc00012e7983 */ /* 0x001ea80000300800 */
[----:B------:R-:W3:Y:S04]  /*be120*/  LDL.LU R45, [R1+0x7e8] ;  /* 0x0007e800012d7983 */ /* 0x000ee80000300800 */
[----:B------:R-:W4:Y:S04]  /*be130*/  LDL.LU R49, [R1+0xbc0] ;  /* 0x000bc00001317983 */ /* 0x000f280000300800 */
        /* <DEDUP_REMOVED lines=46> */
[----:B--2---:R0:W-:Y:S04]  /*be420*/  STS.U8 [R9+UR6+0x24780], R46 ;  /* 0x0247802e09007988 */ /* 0x0041e80008000006 */
[----:B0-----:R-:W2:Y:S04]  /*be430*/  LDL.LU R46, [R1+0xc30] ;  /* 0x000c3000012e7983 */ /* 0x001ea80000300800 */
[----:B---3--:R0:W-:Y:S04]  /*be440*/  STS.U8 [R9+UR6+0x2b380], R47 ;  /* 0x02b3802f09007988 */ /* 0x0081e80008000006 */
[----:B0-----:R-:W3:Y:S04]  /*be450*/  LDL.LU R47, [R1+0x794] ;  /* 0x00079400012f7983 */ /* 0x001ee80000300800 */
[----:B------:R0:W-:Y:S04]  /*be460*/  STS.U8 [R9+UR6+0x2c780], R45 ;  /* 0x02c7802d09007988 */ /* 0x0001e80008000006 */
[----:B----4-:R1:W-:Y:S04]  /*be470*/  STS.U8 [R9+UR6+0x24380], R49 ;  /* 0x0243803109007988 */ /* 0x0103e80008000006 */
        /* <DEDUP_REMOVED lines=9> */
[----:B------:R0:W-:Y:S04]  /*be510*/  STS.U8 [R9+UR6+0x2bb80], R76 ;  /* 0x02bb804c09007988 */ /* 0x0001e80008000006 */
[----:B------:R-:W4:Y:S04]  /*be520*/  LDL.LU R12, [R1+0x698] ;  /* 0x00069800010c7983 */ /* 0x000f280000300800 */
[----:B------:R1:W-:Y:S04]  /*be530*/  STS.U8 [R9+UR6+0x23780], R74 ;  /* 0x0237804a09007988 */ /* 0x0003e80008000006 */
[----:B------:R0:W-:Y:S04]  /*be540*/  STS.U8 [R9+UR6+0x2b780], R51 ;  /* 0x02b7803309007988 */ /* 0x0001e80008000006 */
[----:B------:R1:W-:Y:S04]  /*be550*/  STS.U8 [R9+UR6+0x23380], R53 ;  /* 0x0233803509007988 */ /* 0x0003e80008000006 */
[----:B------:R-:W-:Y:S04]  /*be560*/  STS.U8 [R9+UR6+0x22f80], R43 ;  /* 0x022f802b09007988 */ /* 0x000fe80008000006 */
[----:B0-----:R-:W4:Y:S04]  /*be570*/  LDL.LU R76, [R1+0xd48] ;  /* 0x000d4800014c7983 */ /* 0x001f280000300800 */
[----:B-1----:R-:W4:Y:S04]  /*be580*/  LDL.LU R74, [R1+0x67c] ;  /* 0x00067c00014a7983 */ /* 0x002f280000300800 */
        /* <DEDUP_REMOVED lines=38> */
[----:B---3--:R0:W-:Y:S04]  /*be7f0*/  STS.U8 [R9+UR6+0x2d380], R47 ;  /* 0x02d3802f09007988 */ /* 0x0081e80008000006 */
[----:B------:R-:W3:Y:S04]  /*be800*/  LDL.LU R82, [R1+0x434] ;  /* 0x0004340001527983 */ /* 0x000ee80000300800 */
[----:B0-----:R-:W3:Y:S04]  /*be810*/  LDL.LU R47, [R1+0x430] ;  /* 0x00043000012f7983 */ /* 0x001ee80000300800 */
        /* <DEDUP_REMOVED lines=22> */
[----:B---3--:R0:W-:Y:S04]  /*be980*/  STS.U8 [R9+UR6+0x3a780], R47 ;  /* 0x03a7802f09007988 */ /* 0x0081e80008000006 */
        /* <DEDUP_REMOVED lines=38> */
[----:B--2---:R0:W-:Y:S04]  /*bebf0*/  STS.U8 [R9+UR6+0x32b80], R46 ;  /* 0x032b802e09007988 */ /* 0x0041e80008000006 */
[----:B0-----:R-:W2:Y:S04]  /*bec00*/  LDL.LU R46, [R1+0x34] ;  /* 0x00003400012e7983 */ /* 0x001ea80000300800 */
[----:B---3--:R0:W-:Y:S04]  /*bec10*/  STS.U8 [R9+UR6+0x3bf80], R47 ;  /* 0x03bf802f09007988 */ /* 0x0081e80008000006 */
[----:B0-----:R-:W3:Y:S04]  /*bec20*/  LDL.LU R47, [R1+0x9e4] ;  /* 0x0009e400012f7983 */ /* 0x001ee80000300800 */
[----:B------:R-:W2:Y:S01]  /*bec30*/  LDL.LU R0, [R1+0x3604] ;  /* 0x0036040001007983 */ /* 0x000ea20000300800 */
[----:B------:R-:W0:Y:S03]  /*bec40*/  S2R R3, SR_TID.X ;  /* 0x0000000000037919 */ /* 0x000e260000002100 */
        /* <DEDUP_REMOVED lines=31> */
[----:B-1----:R1:W5:Y:S04]  /*bee40*/  LDL.LU R0, [R1+0x3600] ;  /* 0x0036000001007983 */ /* 0x0023680000300800 */
[----:B------:R1:W-:Y:S04]  /*bee50*/  STS.U8 [R9+UR6+0x3df80], R50 ;  /* 0x03df803209007988 */ /* 0x0003e80008000006 */
        /* <DEDUP_REMOVED lines=8> */
[----:B---3--:R1:W-:Y:S01]  /*beee0*/  STS.U8 [R9+UR6+0x37f80], R47 ;  /* 0x037f802f09007988 */ /* 0x0083e20008000006 */
[----:B------:R2:W-:Y:S06]  /*beef0*/  MEMBAR.ALL.CTA ;  /* 0x0000000000007992 */ /* 0x0005ec0000008000 */
[----:B--2---:R-:W2:Y:S01]  /*bef00*/  FENCE.VIEW.ASYNC.S ;  /* 0x00000000000073c6 */ /* 0x004ea20000000000 */
[----:B------:R-:W-:Y:S01]  /*bef10*/  ULEA UR10, UR72, UR6, 0x3 ;  /* 0x00000006480a7291 */ /* 0x000fe2000f8e18ff */
[----:B0-----:R-:W-:Y:S01]  /*bef20*/  LOP3.LUT R3, R3, 0x7f, RZ, 0xc0, !PT ;  /* 0x0000007f03037812 */ /* 0x001fe200078ec0ff */
[----:B------:R-:W-:-:S02]  /*bef30*/  UMOV UR4, UR62 ;  /* 0x0000003e00047c82 */ /* 0x000fc40008000000 */
[----:B------:R-:W-:Y:S01]  /*bef40*/  UIADD3 UR10, UPT, UPT, UR10, 0x48000, URZ ;  /* 0x000480000a0a7890 */ /* 0x000fe2000fffe0ff */
[----:B------:R-:W-:Y:S01]  /*bef50*/  LOP3.LUT R3, R3, 0x10, RZ, 0x3c, !PT ;  /* 0x0000001003037812 */ /* 0x000fe200078e3cff */
[----:B--2---:R-:W-:Y:S06]  /*bef60*/  BAR.SYNC.DEFER_BLOCKING 0x0 ;  /* 0x0000000000007b1d */ /* 0x004fec0000010000 */
[----:B-1----:R-:W-:Y:S05]  /*bef70*/  @P0 BRA `(.L_x_9) ;  /* 0x0000000000ac0947 */ /* 0x002fea0003800000 */
[----:B------:R-:W-:Y:S01]  /*bef80*/  UMOV UR76, UR70 ;  /* 0x00000046004c7c82 */ /* 0x000fe20008000000 */
[----:B------:R-:W-:Y:S01]  /*bef90*/  UMOV UR77, 0x40004040 ;  /* 0x40004040004d7882 */ /* 0x000fe20000000000 */
        /* <DEDUP_REMOVED lines=9> */
[----:B------:R-:W-:Y:S01]  /*bf030*/  UTCQMMA gdesc[UR18], gdesc[UR20], tmem[UR7], tmem[UR66], idesc[UR67], UPT ;  /* 0x00ff4214120075ea */ /* 0x000fe2000b800307 */
[----:B------:R-:W-:Y:S01]  /*bf040*/  UMOV UR64, 0x0 ;  /* 0x0000000000407882 */ /* 0x000fe20000000000 */
[----:B------:R-:W-:Y:S01]  /*bf050*/  UMOV UR65, 0x4408010 ;  /* 0x0440801000417882 */ /* 0x000fe20000000000 */
[----:B------:R1:W-:Y:S01]  /*bf060*/  UTCQMMA gdesc[UR22], gdesc[UR24], tmem[UR7], tmem[UR74], idesc[UR75], UPT ;  /* 0x00ff4a18160075ea */ /* 0x0003e2000b800307 */
[----:B------:R-:W-:Y:S01]  /*bf070*/  UTCQMMA gdesc[UR26], gdesc[UR28], tmem[UR7], tmem[UR62], idesc[UR63], UPT ;  /* 0x00ff3e1c1a0075ea */ /* 0x000fe2000b800307 */
[----:B------:R-:W-:Y:S01]  /*bf080*/  UTCQMMA gdesc[UR30], gdesc[UR32], tmem[UR7], tmem[UR64], idesc[UR65], UPT ;  /* 0x00ff40201e0075ea */ /* 0x000fe2000b800307 */
[----:B------:R2:W-:Y:S01]  /*bf090*/  UTCQMMA gdesc[UR34], gdesc[UR36], tmem[UR7], tmem[UR68], idesc[UR69], UPT ;  /* 0x00ff4424220075ea */ /* 0x0005e2000b800307 */
[----:B0-----:R-:W-:Y:S01]  /*bf0a0*/  UMOV UR76, 0x0 ;  /* 0x00000000004c7882 */ /* 0x001fe20000000000 */
[----:B------:R-:W-:-:S02]  /*bf0b0*/  UMOV UR77, 0x4408010 ;  /* 0x04408010004d7882 */ /* 0x000fc40000000000 */
[----:B------:R-:W-:Y:S01]  /*bf0c0*/  UTCQMMA gdesc[UR38], gdesc[UR40], tmem[UR7], tmem[UR76], idesc[UR77], UPT ;  /* 0x00ff4c28260075ea */ /* 0x000fe2000b800307 */
[----:B------:R-:W-:Y:S01]  /*bf0d0*/  UTCQMMA gdesc[UR42], gdesc[UR44], tmem[UR7], tmem[UR66], idesc[UR67], UPT ;  /* 0x00ff422c2a0075ea */ /* 0x000fe2000b800307 */
[----:B-1----:R-:W-:Y:S02]  /*bf0e0*/  UIADD3 UR74, UPT, UPT, UR7, 0x100000, URZ ;  /* 0x00100000074a7890 */ /* 0x002fe4000fffe0ff */
[----:B------:R-:W-:Y:S02]  /*bf0f0*/  UIADD3 UR75, UPT, UPT, UR7, 0x100000, URZ ;  /* 0x00100000074b7890 */ /* 0x000fe4000fffe0ff */
[----:B--2---:R-:W-:Y:S02]  /*bf100*/  UIADD3 UR69, UPT, UPT, UR7, 0x100000, URZ ;  /* 0x0010000007457890 */ /* 0x004fe4000fffe0ff */
[----:B------:R-:W-:-:S03]  /*bf110*/  UIADD3 UR68, UPT, UPT, UR7, 0x100000, URZ ;  /* 0x0010000007447890 */ /* 0x000fc6000fffe0ff */
[----:B------:R-:W-:Y:S02]  /*bf120*/  UTCQMMA gdesc[UR14], gdesc[UR46], tmem[UR74], tmem[UR62], idesc[UR63], UPT ;  /* 0x00ff3e2e0e0075ea */ /* 0x000fe4000b80034a */
[----:B------:R-:W-:Y:S02]  /*bf130*/  UTCQMMA gdesc[UR18], gdesc[UR48], tmem[UR75], tmem[UR64], idesc[UR65], UPT ;  /* 0x00ff4030120075ea */ /* 0x000fe4000b80034b */
[----:B------:R0:W-:Y:S02]  /*bf140*/  UTCQMMA gdesc[UR22], gdesc[UR50], tmem[UR69], tmem[UR76], idesc[UR77], UPT ;  /* 0x00ff4c32160075ea */ /* 0x0001e4000b800345 */
[----:B------:R-:W-:Y:S01]  /*bf150*/  UTCQMMA gdesc[UR26], gdesc[UR52], tmem[UR68], tmem[UR66], idesc[UR67], UPT ;  /* 0x00ff42341a0075ea */ /* 0x000fe2000b800344 */
[----:B------:R1:W-:Y:S01]  /*bf160*/  UTCQMMA gdesc[UR30], gdesc[UR54], tmem[UR74], tmem[UR62], idesc[UR63], UPT ;  /* 0x00ff3e361e0075ea */ /* 0x0003e2000b80034a */
[----:B------:R2:W-:Y:S01]  /*bf170*/  UTCQMMA gdesc[UR34], gdesc[UR56], tmem[UR75], tmem[UR64], idesc[UR65], UPT ;  /* 0x00ff4038220075ea */ /* 0x0005e2000b80034b */
[----:B0-----:R-:W-:Y:S02]  /*bf180*/  UIADD3 UR76, UPT, UPT, UR7, 0x100000, URZ ;  /* 0x00100000074c7890 */ /* 0x001fe4000fffe0ff */
[----:B------:R-:W-:Y:S01]  /*bf190*/  UIADD3 UR77, UPT, UPT, UR7, 0x100000, URZ ;  /* 0x00100000074d7890 */ /* 0x000fe2000fffe0ff */
[----:B-1----:R-:W-:Y:S01]  /*bf1a0*/  UMOV UR62, UR10 ;  /* 0x0000000a003e7c82 */ /* 0x002fe20008000000 */
[----:B------:R-:W-:Y:S01]  /*bf1b0*/  UMOV UR63, URZ ;  /* 0x000000ff003f7c82 */ /* 0x000fe20008000000 */
[----:B------:R-:W-:Y:S01]  /*bf1c0*/  UMOV UR68, 0x0 ;  /* 0x0000000000447882 */ /* 0x000fe20000000000 */
[----:B------:R-:W-:Y:S01]  /*bf1d0*/  UMOV UR69, 0x4408010 ;  /* 0x0440801000457882 */ /* 0x000fe20000000000 */
[----:B------:R-:W-:-:S02]  /*bf1e0*/  UMOV UR62, UR62 ;  /* 0x0000003e003e7c82 */ /* 0x000fc40008000000 */
[----:B------:R2:W-:Y:S02]  /*bf1f0*/  UTCQMMA gdesc[UR38], gdesc[UR58], tmem[UR76], tmem[UR66], idesc[UR67], UPT ;  /* 0x00ff423a260075ea */ /* 0x0005e4000b80034c */
[----:B------:R2:W-:Y:S01]  /*bf200*/  UTCQMMA gdesc[UR42], gdesc[UR60], tmem[UR77], tmem[UR68], idesc[UR69], UPT ;  /* 0x00ff443c2a0075ea */ /* 0x0005e2000b80034d */
[----:B------:R2:W-:Y:S01]  /*bf210*/  UTCBAR [UR62], URZ ;  /* 0x000000ff3e0073e9 */ /* 0x0005e200080000ff */
[----:B------:R-:W-:Y:S01]  /*bf220*/  NOP ;  /* 0x0000000000007918 */ /* 0x000fe20000000000 */
.L_x_9:
[----:B------:R-:W3:Y:S01]  /*bf230*/  LDL R10, [R1+0x319c] ;  /* 0x00319c00010a7983 */ /* 0x000ee20000100800 */
[----:B------:R-:W-:-:S04]  /*bf240*/  UIADD3 UR72, UPT, UPT, UR72, 0x1, URZ ;  /* 0x0000000148487890 */ /* 0x000fc8000fffe0ff */
[----:B------:R-:W-:-:S04]  /*bf250*/  UISETP.GT.AND UP1, UPT, UR72, 0x1, UPT ;  /* 0x000000014800788c */ /* 0x000fc8000bf24270 */
[----:B--2---:R-:W-:Y:S02]  /*bf260*/  USEL UR62, URZ, 0x1, !UP1 ;  /* 0x00000001ff3e7887 */ /* 0x004fe4000c800000 */
[----:B------:R-:W-:Y:S02]  /*bf270*/  USEL UR72, UR72, URZ, !UP1 ;  /* 0x000000ff48487287 */ /* 0x000fe4000c800000 */
[----:B------:R-:W-:Y:S01]  /*bf280*/  ULOP3.LUT UR62, UR4, UR62, URZ, 0x3c, !UPT ;  /* 0x0000003e043e7292 */ /* 0x000fe2000f8e3cff */
[----:B---3--:R-:W-:Y:S01]  /*bf290*/  ISETP.NE.U32.AND P3, PT, R10, UR5, PT ;  /* 0x000000050a007c0c */ /* 0x008fe2000bf65070 */
[----:B------:R-:W-:Y:S01]  /*bf2a0*/  IMAD.U32 R10, RZ, RZ, UR4 ;  /* 0x00000004ff0a7e24 */ /* 0x000fe2000f8e00ff */
[----:B------:R-:W-:-:S11]  /*bf2b0*/  UMOV UR5, UR73 ;  /* 0x0000004900057c82 */ /* 0x000fd60008000000 */
[----:B------:R-:W-:Y:S05]  /*bf2c0*/  @P3 BRA `(.L_x_10) ;  /* 0xfffffaec00483947 */ /* 0x000fea000383ffff */
.L_x_7:
[----:B------:R-:W-:Y:S05]  /*bf2d0*/  @!P2 BRA `(.L_x_11) ;  /* 0x000000000010a947 */ /* 0x000fea0003800000 */
[----:B------:R-:W-:-:S06]  /*bf2e0*/  USHF.L.U32 UR4, UR4, 0x1f, URZ ;  /* 0x0000001f04047899 */ /* 0x000fcc00080006ff */
[----:B------:R-:W-:-:S04]  /*bf2f0*/  IMAD.U32 R3, RZ, RZ, UR4 ;  /* 0x00000004ff037e24 */ /* 0x000fc8000f8e00ff */
[----:B------:R-:W0:Y:S02]  /*bf300*/  SYNCS.PHASECHK.TRANS64.TRYWAIT P0, [UR10], R3 ;  /* 0x00000003ff0075a7 */ /* 0x000e24000800110a */
[----:B0-----:R-:W-:Y:S05]  /*bf310*/  @!P0 BRA `(.L_x_12) ;  /* 0x000000dc00a88947 */ /* 0x001fea0003800000 */
.L_x_11:
[----:B------:R-:W0:Y:S01]  /*bf320*/  S2R R69, SR_TID.X ;  /* 0x0000000000457919 */ /* 0x000e220000002100 */
[----:B------:R-:W1:Y:S01]  /*bf330*/  LDCU UR5, c[0x0][0x39c] ;  /* 0x00007380ff0577ac */ /* 0x000e620008000800 */
[----:B------:R-:W-:Y:S06]  /*bf340*/  BAR.SYNC.DEFER_BLOCKING 0x0 ;  /* 0x0000000000007b1d */ /* 0x000fec0000010000 */
[----:B------:R-:W2:Y:S01]  /*bf350*/  LDCU UR4, c[0x0][0x3b4] ;  /* 0x00007680ff0477ac */ /* 0x000ea20008000800 */
[----:B-----5:R3:W-:Y:S01]  /*bf360*/  STL [R1+0x3628], R0 ;  /* 0x0036280001007387 */ /* 0x0207e20000100800 */
[----:B------:R-:W4:Y:S02]  /*bf370*/  @!P1 SYNCS.CCTL.IV [UR6+0x48000] ;  /* 0x04800000ff0099b1 */ /* 0x000f240008000006 */
[----:B----4-:R-:W-:Y:S01]  /*bf380*/  BAR.SYNC.DEFER_BLOCKING 0x0 ;  /* 0x0000000000007b1d */ /* 0x010fe20000010000 */
[----:B0-----:R-:W-:-:S02]  /*bf390*/  IMAD.SHL.U32 R68, R69, 0x10, RZ ;  /* 0x0000001045447824 */ /* 0x001fc400078e00ff */
[C---:B------:R-:W-:Y:S02]  /*bf3a0*/  IMAD.SHL.U32 R3, R69.reuse, 0x80, RZ ;  /* 0x0000008045037824 */ /* 0x040fe400078e00ff */
[----:B------:R-:W-:Y:S01]  /*bf3b0*/  IMAD.SHL.U32 R69, R69, 0x8, RZ ;  /* 0x0000000845457824 */ /* 0x000fe200078e00ff */
[----:B------:R-:W0:Y:S01]  /*bf3c0*/  LDTM.x64 R4, tmem[UR8] ;  /* 0x00000008000479ee */ /* 0x000e220008340000 */
[----:B------:R-:W-:Y:S02]  /*bf3d0*/  LOP3.LUT R68, R68, 0xf0, RZ, 0xc0, !PT ;  /* 0x000000f044447812 */ /* 0x000fe400078ec0ff */
[----:B------:R-:W-:Y:S02]  /*bf3e0*/  LOP3.LUT R3, R3, 0x800, RZ, 0xc0, !PT ;  /* 0x0000080003037812 */ /* 0x000fe400078ec0ff */
[----:B------:R-:W-:Y:S02]  /*bf3f0*/  LOP3.LUT R69, R69, 0x300, RZ, 0xc0, !PT ;  /* 0x0000030045457812 */ /* 0x000fe400078ec0ff */
[----:B------:R-:W-:-:S05]  /*bf400*/  IADD3 R3, PT, PT, R68, UR6, R3 ;  /* 0x0000000644037c10 */ /* 0x000fca000fffe003 */
[----:B------:R-:W-:Y:S01]  /*bf410*/  IMAD.IADD R3, R69, 0x1, R3 ;  /* 0x0000000145037824 */ /* 0x000fe200078e0203 */
[----:B------:R-:W4:Y:S04]  /*bf420*/  @!P1 SYNCS.CCTL.IV [UR6+0x48008] ;  /* 0x04800800ff0099b1 */ /* 0x000f280008000006 */
[----:B------:R1:W-:Y:S01]  /*bf430*/  STL [R1+0x3624], R3 ;  /* 0x0036240301007387 */ /* 0x0003e20000100800 */
[----:B0-----:R-:W-:Y:S02]  /*bf440*/  F2FP.SATFINITE.E4M3.F32.PACK_AB_MERGE_C R2, R7, R6, RZ ;  /* 0x000000060702723e */ /* 0x001fe400048070ff */
[----:B---3--:R-:W-:Y:S02]  /*bf450*/  F2FP.SATFINITE.E4M3.F32.PACK_AB_MERGE_C R0, R9, R8, RZ ;  /* 0x000000080900723e */ /* 0x008fe400048070ff */
[----:B-1----:R-:W-:-:S05]  /*bf460*/  F2FP.SATFINITE.E4M3.F32.PACK_AB_MERGE_C R3, R5, R4, RZ ;  /* 0x000000040503723e */ /* 0x002fca00048070ff */
[----:B------:R0:W-:Y:S04]  /*bf470*/  STL [R1+0x13c], R3 ;  /* 0x00013c0301007387 */ /* 0x0001e80000100800 */
[----:B------:R1:W-:Y:S04]  /*bf480*/  STL [R1+0x130], R2 ;  /* 0x0001300201007387 */ /* 0x0003e80000100800 */
[----:B------:R3:W-:Y:S01]  /*bf490*/  STL [R1+0x128], R0 ;  /* 0x0001280001007387 */ /* 0x0007e20000100800 */
[----:B0-----:R-:W-:Y:S02]  /*bf4a0*/  F2FP.SATFINITE.E4M3.F32.PACK_AB_MERGE_C R3, R11, R10, RZ ;  /* 0x0000000a0b03723e */ /* 0x001fe400048070ff */
[----:B-1----:R-:W-:-:S03]  /*bf4b0*/  F2FP.SATFINITE.E4M3.F32.PACK_AB_MERGE_C R2, R13, R12, RZ ;  /* 0x0000000c0d02723e */ /* 0x002fc600048070ff */
[----:B------:R0:W-:Y:S01]  /*bf4c0*/  STL [R1+0x164], R3 ;  /* 0x0001640301007387 */ /* 0x0001e20000100800 */
[----:B---3--:R-:W-:-:S03]  /*bf4d0*/  F2FP.SATFINITE.E4M3.F32.PACK_AB_MERGE_C R0, R15, R14, RZ ;  /* 0x0000000e0f00723e */ /* 0x008fc600048070ff */
[----:B------:R1:W-:Y:S04]  /*bf4e0*/  STL [R1+0x124], R2 ;  /* 0x0001240201007387 */ /* 0x0003e80000100800 */
[----:B------:R3:W-:Y:S01]  /*bf4f0*/  STL [R1+0x11c], R0 ;  /* 0x00011c0001007387 */ /* 0x0007e20000100800 */
[----:B0-----:R-:W-:Y:S02]  /*bf500*/  F2FP.SATFINITE.E4M3.F32.PACK_AB_MERGE_C R3, R17, R16, RZ ;  /* 0x000000101103723e */ /* 0x001fe400048070ff */
[----:B-1----:R-:W-:-:S03]  /*bf510*/  F2FP.SATFINITE.E4M3.F32.PACK_AB_MERGE_C R2, R19, R18, RZ ;  /* 0x000000121302723e */ /* 0x002fc600048070ff */
[----:B------:R-:W-:Y:S01]  /*bf520*/  STL [R1+0x110], R3 ;  /* 0x0001100301007387 */ /* 0x000fe20000100800 */
[----:B---3--:R-:W-:-:S03]  /*bf530*/  F2FP.SATFINITE.E4M3.F32.PACK_AB_MERGE_C R0, R21, R20, RZ ;  /* 0x000000141500723e */ /* 0x008fc600048070ff */
[----:B------:R-:W-:Y:S04]  /*bf540*/  STL.64 [R1+0x3740], R66 ;  /* 0x0037404201007387 */ /* 0x000fe80000100a00 */
[----:B------:R-:W-:Y:S04]  /*bf550*/  STL [R1+0x160], R2 ;  /* 0x0001600201007387 */ /* 0x000fe80000100800 */
[----:B------:R-:W-:Y:S04]  /*bf560*/  STL.64 [R1+0x3738], R64 ;  /* 0x0037384001007387 */ /* 0x000fe80000100a00 */
[----:B------:R-:W-:Y:S04]  /*bf570*/  STL [R1+0x120], R0 ;  /* 0x0001200001007387 */ /* 0x000fe80000100800 */
[----:B------:R-:W-:Y:S04]  /*bf580*/  STL.64 [R1+0x3730], R62 ;  /* 0x0037303e01007387 */ /* 0x000fe80000100a00 */
        /* <DEDUP_REMOVED lines=19> */
[----:B------:R0:W-:Y:S02]  /*bf6c0*/  STL.64 [R1+0x3690], R22 ;  /* 0x0036901601007387 */ /* 0x0001e40000100a00 */
[----:B0-----:R-:W0:Y:S02]  /*bf6d0*/  LDTM.x64 R4, tmem[UR8+0x40] ;  /* 0x00004008000479ee */ /* 0x001e240008340000 */
[----:B0-----:R-:W-:Y:S01]  /*bf6e0*/  STL [R1+0x14], R9 ;  /* 0x0000140901007387 */ /* 0x001fe20000100800 */
[----:B------:R-:W-:-:S02]  /*bf6f0*/  IMAD.MOV.U32 R86, RZ, RZ, R27 ;  /* 0x000000ffff567224 */ /* 0x000fc400078e001b */
[----:B------:R-:W-:Y:S01]  /*bf700*/  IMAD.MOV.U32 R85, RZ, RZ, R26 ;  /* 0x000000ffff557224 */ /* 0x000fe200078e001a */
[----:B------:R-:W-:Y:S01]  /*bf710*/  STL.64 [R1+0x18], R10 ;  /* 0x0000180a01007387 */ /* 0x000fe20000100a00 */
[----:B------:R-:W-:Y:S02]  /*bf720*/  IMAD.MOV.U32 R87, RZ, RZ, R7 ;  /* 0x000000ffff577224 */ /* 0x000fe400078e0007 */
[----:B------:R-:W-:Y:S01]  /*bf730*/  IMAD.MOV.U32 R88, RZ, RZ, R6 ;  /* 0x000000ffff587224 */ /* 0x000fe200078e0006 */
[----:B------:R-:W-:Y:S01]  /*bf740*/  STL.64 [R1+0x20], R12 ;  /* 0x0000200c01007387 */ /* 0x000fe20000100a00 */
[----:B------:R-:W-:Y:S02]  /*bf750*/  IMAD.MOV.U32 R89, RZ, RZ, R5 ;  /* 0x000000ffff597224 */ /* 0x000fe400078e0005 */
[----:B------:R-:W-:Y:S01]  /*bf760*/  IMAD.MOV.U32 R90, RZ, RZ, R4 ;  /* 0x000000ffff5a7224 */ /* 0x000fe200078e0004 */
[----:B------:R-:W-:Y:S04]  /*bf770*/  STL.64 [R1+0x28], R14 ;  /* 0x0000280e01007387 */ /* 0x000fe80000100a00 */
[----:B------:R-:W-:Y:S04]  /*bf780*/  STL.64 [R1+0x30], R16 ;  /* 0x0000301001007387 */ /* 0x000fe80000100a00 */
[----:B------:R-:W-:Y:S04]  /*bf790*/  STL.64 [R1+0x38], R18 ;  /* 0x0000381201007387 */ /* 0x000fe80000100a00 */
[----:B------:R0:W-:Y:S04]  /*bf7a0*/  STL.64 [R1+0x40], R20 ;  /* 0x0000401401007387 */ /* 0x0001e80000100a00 */
[----:B------:R-:W-:Y:S04]  /*bf7b0*/  STL.64 [R1+0x48], R22 ;  /* 0x0000481601007387 */ /* 0x000fe80000100a00 */
[----:B------:R-:W-:Y:S04]  /*bf7c0*/  STL.64 [R1+0x50], R24 ;  /* 0x0000501801007387 */ /* 0x000fe80000100a00 */
[----:B------:R-:W-:Y:S01]  /*bf7d0*/  STL.64 [R1+0x60], R28 ;  /* 0x0000601c01007387 */ /* 0x000fe20000100a00 */
[----:B0-----:R-:W-:-:S03]  /*bf7e0*/  IMAD.MOV.U32 R21, RZ, RZ, R8 ;  /* 0x000000ffff157224 */ /* 0x001fc600078e0008 */
        /* <DEDUP_REMOVED lines=18> */
[----:B------:R0:W-:Y:S04]  /*bf910*/  STL.64 [R1+0xf8], R66 ;  /* 0x0000f84201007387 */ /* 0x0001e80000100a00 */
[----:B0-----:R-:W3:Y:S04]  /*bf920*/  LDL.LU.64 R66, [R1+0x3740] ;  /* 0x0037400001427983 */ /* 0x001ee80000300a00 */
[----:B------:R-:W2:Y:S04]  /*bf930*/  LDL.LU.64 R64, [R1+0x3738] ;  /* 0x0037380001407983 */ /* 0x000ea80000300a00 */
        /* <DEDUP_REMOVED lines=8> */
[----:B------:R-:W3:Y:S04]  /*bf9c0*/  LDL.LU.64 R46, [R1+0x36f0] ;  /* 0x0036f000012e7983 */ /* 0x000ee80000300a00 */
[----:B------:R-:W4:Y:S04]  /*bf9d0*/  LDL.LU.64 R44, [R1+0x36e8] ;  /* 0x0036e800012c7983 */ /* 0x000f280000300a00 */
        /* <DEDUP_REMOVED lines=45> */
[----:B--2---:R-:W-:-:S02]  /*bfcb0*/  F2FP.SATFINITE.E4M3.F32.PACK_AB_MERGE_C R82, R49, R48, RZ ;  /* 0x000000303152723e */ /* 0x004fc400048070ff */
[----:B---3--:R-:W-:Y:S02]  /*bfcc0*/  F2FP.SATFINITE.E4M3.F32.PACK_AB_MERGE_C R84, R47, R46, RZ ;  /* 0x0000002e2f54723e */ /* 0x008fe400048070ff */
[----:B----4-:R-:W-:Y:S02]  /*bfcd0*/  F2FP.SATFINITE.E4M3.F32.PACK_AB_MERGE_C R83, R45, R44, RZ ;  /* 0x0000002c2d53723e */ /* 0x010fe400048070ff */
[----:B------:R-:W-:Y:S02]  /*bfce0*/  F2FP.SATFINITE.E4M3.F32.PACK_AB_MERGE_C R81, R41, R40, RZ ;  /* 0x000000282951723e */ /* 0x000fe400048070ff */
[----:B------:R-:W-:Y:S02]  /*bfcf0*/  F2FP.SATFINITE.E4M3.F32.PACK_AB_MERGE_C R80, R33, R32, RZ ;  /* 0x000000202150723e */ /* 0x000fe400048070ff */
[----:B------:R-:W-:Y:S01]  /*bfd00*/  F2FP.SATFINITE.E4M3.F32.PACK_AB_MERGE_C R2, R23, R22, RZ ;  /* 0x000000161702723e */ /* 0x000fe200048070ff */
[----:B------:R-:W-:Y:S02]  /*bfd10*/  IMAD.MOV.U32 R23, RZ, RZ, R88 ;  /* 0x000000ffff177224 */ /* 0x000fe400078e0058 */
[----:B------:R-:W-:Y:S01]  /*bfd20*/  IMAD.MOV.U32 R22, RZ, RZ, R87 ;  /* 0x000000ffff167224 */ /* 0x000fe200078e0057 */
        /* <DEDUP_REMOVED lines=16> */
[----:B------:R1:W-:Y:S04]  /*bfe30*/  STL [R1+0x362c], R0 ;  /* 0x00362c0001007387 */ /* 0x0003e80000100800 */
[----:B------:R2:W-:Y:S01]  /*bfe40*/  STL [R1+0x118], R2 ;  /* 0x0001180201007387 */ /* 0x0005e20000100800 */
[----:B0-----:R-:W-:-:S02]  /*bfe50*/  F2FP.SATFINITE.E4M3.F32.PACK_AB_MERGE_C R3, R27, R26, RZ ;  /* 0x0000001a1b03723e */ /* 0x001fc400048070ff */
[----:B-1----:R-:W-:Y:S01]  /*bfe60*/  F2FP.SATFINITE.E4M3.F32.PACK_AB_MERGE_C R0, R25, R24, RZ ;  /* 0x000000181900723e */ /* 0x002fe200048070ff */
[----:B------:R-:W-:Y:S01]  /*bfe70*/  IMAD.MOV.U32 R25, RZ, RZ, R90 ;  /* 0x000000ffff197224 */ /* 0x000fe200078e005a */
[----:B--2---:R-:W-:-:S03]  /*bfe80*/  F2FP.SATFINITE.E4M3.F32.PACK_AB_MERGE_C R2, R29, R28, RZ ;  /* 0x0000001c1d02723e */ /* 0x004fc600048070ff */
[----:B------:R0:W-:Y:S01]  /*bfe90*/  STL [R1+0x114], R0 ;  /* 0x0001140001007387 */ /* 0x0001e20000100800 */
[----:B------:R-:W-:Y:S01]  /*bfea0*/  F2FP.SATFINITE.E4M3.F32.PACK_AB_MERGE_C R26, R59, R58, RZ ;  /* 0x0000003a3b1a723e */ /* 0x000fe200048070ff */
[----:B------:R-:W-:Y:S02]  /*bfeb0*/  IMAD.MOV.U32 R24, RZ, RZ, R89 ;  /* 0x000000ffff187224 */ /* 0x000fe400078e0059 */
[----:B------:R1:W-:Y:S04]  /*bfec0*/  STL [R1+0x15c], R3 ;  /* 0x00015c0301007387 */ /* 0x0003e80000100800 */
[----:B------:R2:W-:Y:S01]  /*bfed0*/  STL [R1+0x10c], R2 ;  /* 0x00010c0201007387 */ /* 0x0005e20000100800 */
[----:B0-----:R-:W-:-:S03]  /*bfee0*/  F2FP.SATFINITE.E4M3.F32.PACK_AB_MERGE_C R0, R31, R30, RZ ;  /* 0x0000001e1f00723e */ /* 0x001fc600048070ff */
[----:B------:R-:W-:Y:S01]  /*bfef0*/  STL [R1+0x3670], R80 ;  /* 0x0036705001007387 */ /* 0x000fe20000100800 */
[----:B-1----:R-:W-:-:S03]  /*bff00*/  F2FP.SATFINITE.E4M3.F32.PACK_AB_MERGE_C R3, R35, R34, RZ ;  /* 0x000000222303723e */ /* 0x002fc600048070ff */
[----:B------:R0:W-:Y:S01]  /*bff10*/  STL [R1+0x104], R0 ;  /* 0x0001040001007387 */ /* 0x0001e20000100800 */
[----:B--2---:R-:W-:-:S03]  /*bff20*/  F2FP.SATFINITE.E4M3.F32.PACK_AB_MERGE_C R2, R39, R38, RZ ;  /* 0x000000262702723e */ /* 0x004fc600048070ff */
[----:B------:R-:W-:Y:S04]  /*bff30*/  STL [R1+0x158], R3 ;  /* 0x0001580301007387 */ /* 0x000fe80000100800 */
[----:B------:R-:W-:Y:S01]  /*bff40*/  STL [R1+0x3674], R2 ;  /* 0x0036740201007387 */ /* 0x000fe20000100800 */
[----:B0-----:R-:W-:-:S05]  /*bff50*/  F2FP.SATFINITE.E4M3.F32.PACK_AB_MERGE_C R0, R37, R36, RZ ;  /* 0x000000242500723e */ /* 0x001fca00048070ff */
[----:B------:R0:W-:Y:S04]  /*bff60*/  STL [R1+0x108], R0 ;  /* 0x0001080001007387 */ /* 0x0001e80000100800 */
[----:B------:R-:W-:Y:S04]  /*bff70*/  STL [R1+0x3678], R81 ;  /* 0x0036785101007387 */ /* 0x000fe80000100800 */
[----:B------:R-:W-:Y:S01]  /*bff80*/  STL [R1+0x367c], R83 ;  /* 0x00367c5301007387 */ /* 0x000fe20000100800 */
[----:B0-----:R-:W-:-:S05]  /*bff90*/  F2FP.SATFINITE.E4M3.F32.PACK_AB_MERGE_C R0, R43, R42, RZ ;  /* 0x0000002a2b00723e */ /* 0x001fca00048070ff */
[----:B------:R0:W-:Y:S04]  /*bffa0*/  STL [R1+0x174], R0 ;  /* 0x0001740001007387 */ /* 0x0001e80000100800 */
[----:B------:R-:W-:Y:S04]  /*bffb0*/  STL [R1+0x3680], R84 ;  /* 0x0036805401007387 */ /* 0x000fe80000100800 */
[----:B------:R1:W-:Y:S01]  /*bffc0*/  STL [R1+0x3684], R82 ;  /* 0x0036845201007387 */ /* 0x0003e20000100800 */
[----:B0-----:R-:W-:-:S05]  /*bffd0*/  F2FP.SATFINITE.E4M3.F32.PACK_AB_MERGE_C R0, R51, R50, RZ ;  /* 0x000000323300723e */ /* 0x001fca00048070ff */
[----:B------:R-:W-:Y:S04]  /*bffe0*/  STL [R1+0x170], R0 ;  /* 0x0001700001007387 */ /* 0x000fe80000100800 */
[----:B-1----:R-:W2:Y:S04]  /*bfff0*/  LDL.LU R82, [R1+0x60] ;  /* 0x0000600001527983 */ /* 0x002ea80000300800 */
[----:B--2---:R0:W-:Y:S04]  /*c0000*/  STL [R1+0x3688], R82 ;  /* 0x0036885201007387 */ /* 0x0041e80000100800 */
[----:B------:R-:W2:Y:S01]  /*c0010*/  LDL.LU R84, [R1+0x64] ;  /* 0x0000640001547983 */ /* 0x000ea20000300800 */
[----:B------:R-:W-:-:S02]  /*c0020*/  F2FP.SATFINITE.E4M3.F32.PACK_AB_MERGE_C R24, R24, R25, RZ ;  /* 0x000000191818723e */ /* 0x000fc400048070ff */
[----:B------:R-:W-:Y:S02]  /*c0030*/  F2FP.SATFINITE.E4M3.F32.PACK_AB_MERGE_C R22, R22, R23, RZ ;  /* 0x000000171616723e */ /* 0x000fe400048070ff */
[----:B------:R-:W-:Y:S01]  /*c0040*/  F2FP.SATFINITE.E4M3.F32.PACK_AB_MERGE_C R20, R20, R21, RZ ;  /* 0x000000151414723e */ /* 0x000fe200048070ff */
[----:B0-----:R-:W-:Y:S01]  /*c0050*/  IMAD.MOV.U32 R82, RZ, RZ, R86 ;  /* 0x000000ffff527224 */ /* 0x001fe200078e0056 */
[----:B------:R-:W-:Y:S02]  /*c0060*/  F2FP.SATFINITE.E4M3.F32.PACK_AB_MERGE_C R18, R18, R19, RZ ;  /* 0x000000131212723e */ /* 0x000fe400048070ff */
[----:B------:R-:W-:Y:S02]  /*c0070*/  F2FP.SATFINITE.E4M3.F32.PACK_AB_MERGE_C R16, R16, R17, RZ ;  /* 0x000000111010723e */ /* 0x000fe400048070ff */
[----:B------:R-:W-:Y:S02]  /*c0080*/  F2FP.SATFINITE.E4M3.F32.PACK_AB_MERGE_C R14, R14, R15, RZ ;  /* 0x0000000f0e0e723e */ /* 0x000fe400048070ff */
[----:B------:R-:W-:-:S02]  /*c0090*/  F2FP.SATFINITE.E4M3.F32.PACK_AB_MERGE_C R12, R12, R13, RZ ;  /* 0x0000000d0c0c723e */ /* 0x000fc400048070ff */
[----:B------:R-:W-:Y:S02]  /*c00a0*/  F2FP.SATFINITE.E4M3.F32.PACK_AB_MERGE_C R10, R10, R11, RZ ;  /* 0x0000000b0a0a723e */ /* 0x000fe400048070ff */
[----:B------:R-:W-:Y:S02]  /*c00b0*/  F2FP.SATFINITE.E4M3.F32.PACK_AB_MERGE_C R8, R8, R9, RZ ;  /* 0x000000090808723e */ /* 0x000fe400048070ff */
[----:B------:R-:W-:Y:S01]  /*c00c0*/  F2FP.SATFINITE.E4M3.F32.PACK_AB_MERGE_C R6, R6, R7, RZ ;  /* 0x000000070606723e */ /* 0x000fe200048070ff */
[----:B--2---:R0:W-:Y:S04]  /*c00d0*/  STL [R1+0x368c], R84 ;  /* 0x00368c5401007387 */ /* 0x0041e80000100800 */
[----:B------:R-:W2:Y:S04]  /*c00e0*/  LDL.LU R83, [R1+0x68] ;  /* 0x0000680001537983 */ /* 0x000ea80000300800 */
[----:B------:R-:W2:Y:S04]  /*c00f0*/  LDL.LU R81, [R1+0x6c] ;  /* 0x00006c0001517983 */ /* 0x000ea80000300800 */
[----:B------:R-:W3:Y:S04]  /*c0100*/  LDL.LU R2, [R1+0x70] ;  /* 0x0000700001027983 */ /* 0x000ee80000300800 */
        /* <DEDUP_REMOVED lines=18> */
[----:B------:R1:W-:Y:S01]  /*c0230*/  STL [R1+0x16c], R26 ;  /* 0x00016c1a01007387 */ /* 0x0003e20000100800 */
[----:B0-----:R-:W-:Y:S01]  /*c0240*/  IMAD.MOV.U32 R84, RZ, RZ, R85 ;  /* 0x000000ffff547224 */ /* 0x001fe200078e0055 */
[----:B-1----:R-:W-:-:S05]  /*c0250*/  F2FP.SATFINITE.E4M3.F32.PACK_AB_MERGE_C R26, R67, R66, RZ ;  /* 0x00000042431a723e */ /* 0x002fca00048070ff */
[----:B------:R-:W-:Y:S04]  /*c0260*/  STL [R1+0x168], R26 ;  /* 0x0001681a01007387 */ /* 0x000fe80000100800 */
[----:B------:R-:W-:Y:S01]  /*c0270*/  STL [R1+0x154], R24 ;  /* 0x0001541801007387 */ /* 0x000fe20000100800 */
[----:B------:R-:W-:-:S03]  /*c0280*/  F2FP.SATFINITE.E4M3.F32.PACK_AB_MERGE_C R67, R4, R5, RZ ;  /* 0x000000050443723e */ /* 0x000fc600048070ff */
[----:B------:R-:W-:Y:S04]  /*c0290*/  STL [R1+0x150], R22 ;  /* 0x0001501601007387 */ /* 0x000fe80000100800 */
[----:B------:R-:W-:Y:S04]  /*c02a0*/  STL [R1+0x14c], R20 ;  /* 0x00014c1401007387 */ /* 0x000fe80000100800 */
[----:B------:R-:W-:Y:S01]  /*c02b0*/  STL [R1+0x280], R18 ;  /* 0x0002801201007387 */ /* 0x000fe20000100800 */
[----:B------:R-:W-:-:S03]  /*c02c0*/  F2FP.SATFINITE.E4M3.F32.PACK_AB_MERGE_C R82, R82, R84, RZ ;  /* 0x000000545252723e */ /* 0x000fc600048070ff */
[----:B------:R-:W-:Y:S04]  /*c02d0*/  STL [R1+0x148], R16 ;  /* 0x0001481001007387 */ /* 0x000fe80000100800 */
[----:B------:R-:W-:Y:S04]  /*c02e0*/  STL [R1+0x144], R14 ;  /* 0x0001440e01007387 */ /* 0x000fe80000100800 */
[----:B------:R-:W-:Y:S04]  /*c02f0*/  STL [R1+0x138], R12 ;  /* 0x0001380c01007387 */ /* 0x000fe80000100800 */
[----:B------:R-:W-:Y:S04]  /*c0300*/  STL [R1+0x27c], R10 ;  /* 0x00027c0a01007387 */ /* 0x000fe80000100800 */
[----:B------:R-:W-:Y:S04]  /*c0310*/  STL [R1+0x140], R8 ;  /* 0x0001400801007387 */ /* 0x000fe80000100800 */
[----:B------:R-:W-:Y:S04]  /*c0320*/  STL [R1+0x12c], R67 ;  /* 0x00012c4301007387 */ /* 0x000fe80000100800 */
[----:B------:R-:W-:Y:S04]  /*c0330*/  STL [R1+0x134], R6 ;  /* 0x0001340601007387 */ /* 0x000fe80000100800 */
[----:B------:R-:W4:Y:S04]  /*c0340*/  LDL.LU R84, [R1+0x368c] ;  /* 0x00368c0001547983 */ /* 0x000f280000300800 */
[----:B------:R0:W-:Y:S04]  /*c0350*/  STL [R1+0x278], R82 ;  /* 0x0002785201007387 */ /* 0x0001e80000100800 */
[----:B0-----:R-:W4:Y:S01]  /*c0360*/  LDL.LU R82, [R1+0x3688] ;  /* 0x0036880001527983 */ /* 0x001f220000300800 */
[----:B--2---:R-:W-:-:S02]  /*c0370*/  F2FP.SATFINITE.E4M3.F32.PACK_AB_MERGE_C R81, R81, R83, RZ ;  /* 0x000000535151723e */ /* 0x004fc400048070ff */
[----:B---3--:R-:W-:Y:S02]  /*c0380*/  F2FP.SATFINITE.E4M3.F32.PACK_AB_MERGE_C R80, R80, R2, RZ ;  /* 0x000000025050723e */ /* 0x008fe400048070ff */
[----:B----4-:R-:W-:Y:S02]  /*c0390*/  F2FP.SATFINITE.E4M3.F32.PACK_AB_MERGE_C R69, R69, R68, RZ ;  /* 0x000000444545723e */ /* 0x010fe400048070ff */
[----:B------:R-:W-:Y:S02]  /*c03a0*/  F2FP.SATFINITE.E4M3.F32.PACK_AB_MERGE_C R71, R71, R70, RZ ;  /* 0x000000464747723e */ /* 0x000fe400048070ff */
[----:B------:R-:W-:Y:S02]  /*c03b0*/  F2FP.SATFINITE.E4M3.F32.PACK_AB_MERGE_C R73, R73, R72, RZ ;  /* 0x000000484949723e */ /* 0x000fe400048070ff */
[----:B------:R-:W-:Y:S02]  /*c03c0*/  F2FP.SATFINITE.E4M3.F32.PACK_AB_MERGE_C R75, R75, R74, RZ ;  /* 0x0000004a4b4b723e */ /* 0x000fe400048070ff */
[----:B------:R-:W-:-:S02]  /*c03d0*/  F2FP.SATFINITE.E4M3.F32.PACK_AB_MERGE_C R91, R91, R76, RZ ;  /* 0x0000004c5b5b723e */ /* 0x000fc400048070ff */
[----:B------:R-:W-:Y:S02]  /*c03e0*/  F2FP.SATFINITE.E4M3.F32.PACK_AB_MERGE_C R84, R84, R82, RZ ;  /* 0x000000525454723e */ /* 0x000fe400048070ff */
[----:B------:R-:W2:Y:S04]  /*c03f0*/  LDL.LU R82, [R1+0x3684] ;  /* 0x0036840001527983 */ /* 0x000ea80000300800 */
[----:B------:R0:W-:Y:S04]  /*c0400*/  STL [R1+0x44], R84 ;  /* 0x0000445401007387 */ /* 0x0001e80000100800 */
[----:B0-----:R-:W3:Y:S04]  /*c0410*/  LDL.LU R84, [R1+0x3680] ;  /* 0x0036800001547983 */ /* 0x001ee80000300800 */
[----:B------:R-:W4:Y:S04]  /*c0420*/  LDL.LU R83, [R1+0x367c] ;  /* 0x00367c0001537983 */ /* 0x000f280000300800 */
[----:B------:R0:W-:Y:S04]  /*c0430*/  STL [R1+0x40], R81 ;  /* 0x0000405101007387 */ /* 0x0001e80000100800 */
[----:B0-----:R-:W2:Y:S04]  /*c0440*/  LDL.LU R81, [R1+0x3678] ;  /* 0x0036780001517983 */ /* 0x001ea80000300800 */
[----:B------:R-:W2:Y:S04]  /*c0450*/  LDL.LU R2, [R1+0x3674] ;  /* 0x0036740001027983 */ /* 0x000ea80000300800 */
        /* <DEDUP_REMOVED lines=16> */
[----:B0-----:R-:W2:Y:S02]  /*c0560*/  LDL.LU R91, [R1+0x3648] ;  /* 0x00364800015b7983 */ /* 0x001ea40000300800 */
[----:B--2---:R-:W-:-:S02]  /*c0570*/  F2FP.SATFINITE.E4M3.F32.PACK_AB_MERGE_C R91, R91, R79, RZ ;  /* 0x0000004f5b5b723e */ /* 0x004fc400048070ff */
[----:B------:R-:W2:Y:S01]  /*c0580*/  LDL.LU R79, [R1+0x3644] ;  /* 0x00364400014f7983 */ /* 0x000ea20000300800 */
[----:B------:R-:W-:Y:S02]  /*c0590*/  F2FP.SATFINITE.E4M3.F32.PACK_AB_MERGE_C R93, R93, R92, RZ ;  /* 0x0000005c5d5d723e */ /* 0x000fe400048070ff */
[----:B--2---:R-:W-:Y:S02]  /*c05a0*/  F2FP.SATFINITE.E4M3.F32.PACK_AB_MERGE_C R79, R79, R78, RZ ;  /* 0x0000004e4f4f723e */ /* 0x004fe400048070ff */
[----:B------:R-:W2:Y:S01]  /*c05b0*/  LDL.LU R78, [R1+0x3640] ;  /* 0x00364000014e7983 */ /* 0x000ea20000300800 */
[----:B------:R-:W-:Y:S02]  /*c05c0*/  F2FP.SATFINITE.E4M3.F32.PACK_AB_MERGE_C R0, R0, R3, RZ ;  /* 0x000000030000723e */ /* 0x000fe400048070ff */
[----:B------:R-:W-:Y:S02]  /*c05d0*/  F2FP.SATFINITE.E4M3.F32.PACK_AB_MERGE_C R85, R53, R52, RZ ;  /* 0x000000343555723e */ /* 0x000fe400048070ff */
[----:B------:R-:W-:-:S02]  /*c05e0*/  F2FP.SATFINITE.E4M3.F32.PACK_AB_MERGE_C R86, R55, R54, RZ ;  /* 0x000000363756723e */ /* 0x000fc400048070ff */
[----:B------:R-:W-:Y:S02]  /*c05f0*/  F2FP.SATFINITE.E4M3.F32.PACK_AB_MERGE_C R87, R57, R56, RZ ;  /* 0x000000383957723e */ /* 0x000fe400048070ff */
[----:B------:R-:W-:Y:S02]  /*c0600*/  F2FP.SATFINITE.E4M3.F32.PACK_AB_MERGE_C R89, R61, R60, RZ ;  /* 0x0000003c3d59723e */ /* 0x000fe400048070ff */
[----:B------:R-:W-:Y:S02]  /*c0610*/  F2FP.SATFINITE.E4M3.F32.PACK_AB_MERGE_C R90, R63, R62, RZ ;  /* 0x0000003e3f5a723e */ /* 0x000fe400048070ff */
[----:B------:R-:W-:Y:S02]  /*c0620*/  F2FP.SATFINITE.E4M3.F32.PACK_AB_MERGE_C R88, R65, R64, RZ ;  /* 0x000000404158723e */ /* 0x000fe400048070ff */
[----:B------:R-:W0:Y:S01]  /*c0630*/  LDTM.x64 R4, tmem[UR8+0x80] ;  /* 0x00008008000479ee */ /* 0x000e220008340000 */
[----:B--2---:R-:W-:Y:S02]  /*c0640*/  F2FP.SATFINITE.E4M3.F32.PACK_AB_MERGE_C R78, R78, R77, RZ ;  /* 0x0000004d4e4e723e */ /* 0x004fe400048070ff */
[----:B------:R-:W2:Y:S04]  /*c0650*/  LDL.LU R77, [R1+0x363c] ;  /* 0x00363c00014d7983 */ /* 0x000ea80000300800 */
[----:B------:R-:W2:Y:S04]  /*c0660*/  LDL.LU R92, [R1+0x3638] ;  /* 0x00363800015c7983 */ /* 0x000ea80000300800 */
[----:B------:R1:W-:Y:S04]  /*c0670*/  STL [R1+0x270], R93 ;  /* 0x0002705d01007387 */ /* 0x0003e80000100800 */
[----:B-1----:R-:W2:Y:S04]  /*c0680*/  LDL.LU R93, [R1+0x3634] ;  /* 0x00363400015d7983 */ /* 0x002ea80000300800 */
[----:B------:R-:W3:Y:S04]  /*c0690*/  LDL.LU R3, [R1+0x3630] ;  /* 0x0036300001037983 */ /* 0x000ee80000300800 */
[----:B------:R1:W-:Y:S04]  /*c06a0*/  STL [R1+0x14], R0 ;  /* 0x0000140001007387 */ /* 0x0003e80000100800 */
[----:B-1----:R-:W3:Y:S01]  /*c06b0*/  LDL.LU R0, [R1+0x362c] ;  /* 0x00362c0001007983 */ /* 0x002ee20000300800 */
[----:B------:R-:W-:-:S02]  /*c06c0*/  F2FP.SATFINITE.E4M3.F32.PACK_AB_MERGE_C R69, R68, R69, RZ ;  /* 0x000000454445723e */ /* 0x000fc400048070ff */
[----:B0-----:R-:W-:Y:S02]  /*c06d0*/  F2FP.SATFINITE.E4M3.F32.PACK_AB_MERGE_C R68, R5, R4, RZ ;  /* 0x000000040544723e */ /* 0x001fe400048070ff */
[----:B------:R-:W-:Y:S02]  /*c06e0*/  F2FP.SATFINITE.E4M3.F32.PACK_AB_MERGE_C R5, R7, R6, RZ ;  /* 0x000000060705723e */ /* 0x000fe400048070ff */
[----:B------:R-:W-:Y:S02]  /*c06f0*/  F2FP.SATFINITE.E4M3.F32.PACK_AB_MERGE_C R4, R9, R8, RZ ;  /* 0x000000080904723e */ /* 0x000fe400048070ff */
[----:B------:R-:W-:Y:S02]  /*c0700*/  F2FP.SATFINITE.E4M3.F32.PACK_AB_MERGE_C R6, R11, R10, RZ ;  /* 0x0000000a0b06723e */ /* 0x000fe400048070ff */
[----:B------:R-:W-:Y:S02]  /*c0710*/  F2FP.SATFINITE.E4M3.F32.PACK_AB_MERGE_C R67, R67, R66, RZ ;  /* 0x000000424343723e */ /* 0x000fe400048070ff */
[----:B--2---:R-:W-:-:S02]  /*c0720*/  F2FP.SATFINITE.E4M3.F32.PACK_AB_MERGE_C R93, R92, R93, RZ ;  /* 0x0000005d5c5d723e */ /* 0x004fc400048070ff */
[----:B------:R-:W-:Y:S02]  /*c0730*/  F2FP.SATFINITE.E4M3.F32.PACK_AB_MERGE_C R92, R76, R77, RZ ;  /* 0x0000004d4c5c723e */ /* 0x000fe400048070ff */
[----:B---3--:R-:W-:Y:S02]  /*c0740*/  F2FP.SATFINITE.E4M3.F32.PACK_AB_MERGE_C R3, R3, R0, RZ ;  /* 0x000000000303723e */ /* 0x008fe400048070ff */
[----:B------:R-:W2:Y:S04]  /*c0750*/  LDL.LU R0, [R1+0x3628] ;  /* 0x0036280001007983 */ /* 0x000ea80000300800 */
[----:B------:R-:W-:Y:S04]  /*c0760*/  STL [R1+0x268], R92 ;  /* 0x0002685c01007387 */ /* 0x000fe80000100800 */
[----:B------:R-:W-:Y:S04]  /*c0770*/  STL [R1+0x264], R69 ;  /* 0x0002644501007387 */ /* 0x000fe80000100800 */
[----:B------:R-:W-:Y:S04]  /*c0780*/  STL [R1+0x8c], R68 ;  /* 0x00008c4401007387 */ /* 0x000fe80000100800 */
[----:B------:R0:W-:Y:S04]  /*c0790*/  STL [R1+0x88], R5 ;  /* 0x0000880501007387 */ /* 0x0001e80000100800 */
[----:B------:R1:W-:Y:S01]  /*c07a0*/  STL [R1+0x84], R4 ;  /* 0x0000840401007387 */ /* 0x0003e20000100800 */
[----:B0-----:R-:W-:-:S03]  /*c07b0*/  F2FP.SATFINITE.E4M3.F32.PACK_AB_MERGE_C R5, R13, R12, RZ ;  /* 0x0000000c0d05723e */ /* 0x001fc600048070ff */
[----:B------:R0:W-:Y:S01]  /*c07c0*/  STL [R1+0x25c], R6 ;  /* 0x00025c0601007387 */ /* 0x0001e20000100800 */
[----:B-1----:R-:W-:-:S03]  /*c07d0*/  F2FP.SATFINITE.E4M3.F32.PACK_AB_MERGE_C R4, R15, R14, RZ ;  /* 0x0000000e0f04723e */ /* 0x002fc600048070ff */
        /* <DEDUP_REMOVED lines=30> */
[----:B------:R-:W-:Y:S04]  /*c09c0*/  STL [R1+0x24c], R5 ;  /* 0x00024c0501007387 */ /* 0x000fe80000100800 */
[----:B------:R0:W-:Y:S02]  /*c09d0*/  STL [R1], R4 ;  /* 0x0000000401007387 */ /* 0x0001e40000100800 */
[----:B0-----:R-:W-:-:S05]  /*c09e0*/  F2FP.SATFINITE.E4M3.F32.PACK_AB_MERGE_C R4, R51, R50, RZ ;  /* 0x000000323304723e */ /* 0x001fca00048070ff */
[----:B------:R0:W-:Y:S01]  /*c09f0*/  STL [R1+0x250], R4 ;  /* 0x0002500401007387 */ /* 0x0001e20000100800 */
[----:B------:R-:W-:Y:S02]  /*c0a00*/  F2FP.SATFINITE.E4M3.F32.PACK_AB_MERGE_C R77, R74, R75, RZ ;  /* 0x0000004b4a4d723e */ /* 0x000fe400048070ff */
[----:B------:R-:W-:Y:S02]  /*c0a10*/  F2FP.SATFINITE.E4M3.F32.PACK_AB_MERGE_C R76, R72, R73, RZ ;  /* 0x00000049484c723e */ /* 0x000fe400048070ff */
[----:B------:R-:W-:Y:S02]  /*c0a20*/  F2FP.SATFINITE.E4M3.F32.PACK_AB_MERGE_C R75, R70, R71, RZ ;  /* 0x00000047464b723e */ /* 0x000fe400048070ff */
[----:B0-----:R-:W-:Y:S02]  /*c0a30*/  F2FP.SATFINITE.E4M3.F32.PACK_AB_MERGE_C R4, R59, R58, RZ ;  /* 0x0000003a3b04723e */ /* 0x001fe400048070ff */
[----:B------:R-:W-:Y:S02]  /*c0a40*/  F2FP.SATFINITE.E4M3.F32.PACK_AB_MERGE_C R92, R47, R46, RZ ;  /* 0x0000002e2f5c723e */ /* 0x000fe400048070ff */
[----:B------:R-:W-:Y:S01]  /*c0a50*/  F2FP.SATFINITE.E4M3.F32.PACK_AB_MERGE_C R74, R49, R48, RZ ;  /* 0x00000030314a723e */ /* 0x000fe200048070ff */
[----:B------:R-:W-:Y:S01]  /*c0a60*/  STL [R1+0x248], R4 ;  /* 0x0002480401007387 */ /* 0x000fe20000100800 */
[----:B------:R-:W-:-:S02]  /*c0a70*/  F2FP.SATFINITE.E4M3.F32.PACK_AB_MERGE_C R73, R53, R52, RZ ;  /* 0x000000343549723e */ /* 0x000fc400048070ff */
[----:B------:R-:W-:Y:S01]  /*c0a80*/  F2FP.SATFINITE.E4M3.F32.PACK_AB_MERGE_C R72, R55, R54, RZ ;  /* 0x000000363748723e */ /* 0x000fe200048070ff */
[----:B------:R0:W-:Y:S01]  /*c0a90*/  STL [R1+0x244], R67 ;  /* 0x0002444301007387 */ /* 0x0001e20000100800 */
[----:B------:R-:W-:Y:S02]  /*c0aa0*/  F2FP.SATFINITE.E4M3.F32.PACK_AB_MERGE_C R70, R57, R56, RZ ;  /* 0x000000383946723e */ /* 0x000fe400048070ff */
[----:B------:R-:W-:Y:S02]  /*c0ab0*/  F2FP.SATFINITE.E4M3.F32.PACK_AB_MERGE_C R68, R61, R60, RZ ;  /* 0x0000003c3d44723e */ /* 0x000fe400048070ff */
[----:B------:R-:W-:Y:S02]  /*c0ac0*/  F2FP.SATFINITE.E4M3.F32.PACK_AB_MERGE_C R69, R63, R62, RZ ;  /* 0x0000003e3f45723e */ /* 0x000fe400048070ff */
[----:B------:R-:W-:Y:S02]  /*c0ad0*/  F2FP.SATFINITE.E4M3.F32.PACK_AB_MERGE_C R71, R65, R64, RZ ;  /* 0x000000404147723e */ /* 0x000fe400048070ff */
[----:B0-----:R-:W0:Y:S01]  /*c0ae0*/  LDTM.x64 R4, tmem[UR8+0xc0] ;  /* 0x0000c008000479ee */ /* 0x001e220008340000 */
[----:B------:R-:W-:Y:S01]  /*c0af0*/  LOP3.LUT R82, R82, 0xffff, RZ, 0xc0, !PT ;  /* 0x0000ffff52527812 */ /* 0x000fe200078ec0ff */
[----:B------:R-:W-:Y:S01]  /*c0b00*/  NOP ;  /* 0x0000000000007918 */ /* 0x000fe20000000000 */
[----:B----4-:R-:W-:Y:S01]  /*c0b10*/  LOP3.LUT R83, R83, 0xffff, RZ, 0xc0, !PT ;  /* 0x0000ffff53537812 */ /* 0x010fe200078ec0ff */
[----:B------:R-:W1:Y:S01]  /*c0b20*/  LDCU.128 UR8, c[0x0][0x390] ;  /* 0x00007200ff0877ac */ /* 0x000e620008000c00 */
[----:B0-----:R-:W-:-:S02]  /*c0b30*/  F2FP.SATFINITE.E4M3.F32.PACK_AB_MERGE_C R4, R5, R4, RZ ;  /* 0x000000040504723e */ /* 0x001fc400048070ff */
[----:B------:R-:W-:Y:S01]  /*c0b40*/  F2FP.SATFINITE.E4M3.F32.PACK_AB_MERGE_C R6, R7, R6, RZ ;  /* 0x000000060706723e */ /* 0x000fe200048070ff */
[----:B------:R-:W3:Y:S01]  /*c0b50*/  LDL.LU R5, [R1+0x124] ;  /* 0x0001240001057983 */ /* 0x000ee20000300800 */
[----:B------:R-:W-:-:S03]  /*c0b60*/  F2FP.SATFINITE.E4M3.F32.PACK_AB_MERGE_C R8, R9, R8, RZ ;  /* 0x000000080908723e */ /* 0x000fc600048070ff */
[----:B------:R0:W-:Y:S01]  /*c0b70*/  STL [R1+0x80], R4 ;  /* 0x0000800401007387 */ /* 0x0001e20000100800 */
[----:B------:R-:W-:-:S03]  /*c0b80*/  F2FP.SATFINITE.E4M3.F32.PACK_AB_MERGE_C R10, R11, R10, RZ ;  /* 0x0000000a0b0a723e */ /* 0x000fc600048070ff */
[----:B0-----:R-:W4:Y:S04]  /*c0b90*/  LDL.LU R4, [R1+0x11c] ;  /* 0x00011c0001047983 */ /* 0x001f280000300800 */
[----:B------:R-:W2:Y:S04]  /*c0ba0*/  LDL.LU R7, [R1+0x128] ;  /* 0x0001280001077983 */ /* 0x000ea80000300800 */
[----:B------:R0:W-:Y:S04]  /*c0bb0*/  STL [R1+0x7c], R6 ;  /* 0x00007c0601007387 */ /* 0x0001e80000100800 */
[----:B0-----:R-:W2:Y:S04]  /*c0bc0*/  LDL.LU R6, [R1+0x110] ;  /* 0x0001100001067983 */ /* 0x001ea80000300800 */
[----:B------:R-:W2:Y:S04]  /*c0bd0*/  LDL.LU R9, [R1+0x10c] ;  /* 0x00010c0001097983 */ /* 0x000ea80000300800 */
[----:B------:R0:W-:Y:S04]  /*c0be0*/  STL [R1+0x78], R8 ;  /* 0x0000780801007387 */ /* 0x0001e80000100800 */
[----:B0-----:R-:W2:Y:S04]  /*c0bf0*/  LDL.LU R8, [R1+0x104] ;  /* 0x0001040001087983 */ /* 0x001ea80000300800 */
[----:B------:R-:W2:Y:S04]  /*c0c00*/  LDL.LU R11, [R1+0x114] ;  /* 0x00011400010b7983 */ /* 0x000ea80000300800 */
[----:B------:R0:W-:Y:S02]  /*c0c10*/  STL [R1+0x23c], R10 ;  /* 0x00023c0a01007387 */ /* 0x0001e40000100800 */
[----:B0-----:R-:W-:-:S02]  /*c0c20*/  F2FP.SATFINITE.E4M3.F32.PACK_AB_MERGE_C R10, R13, R12, RZ ;  /* 0x0000000c0d0a723e */ /* 0x001fc400048070ff */
[----:B------:R-:W2:Y:S04]  /*c0c30*/  LDL.LU R13, [R1+0x120] ;  /* 0x00012000010d7983 */ /* 0x000ea80000300800 */
[----:B------:R-:W2:Y:S04]  /*c0c40*/  LDL.LU R12, [R1+0x118] ;  /* 0x00011800010c7983 */ /* 0x000ea80000300800 */
[----:B------:R0:W-:Y:S02]  /*c0c50*/  STL [R1+0x50], R10 ;  /* 0x0000500a01007387 */ /* 0x0001e40000100800 */
[----:B0-----:R-:W-:-:S02]  /*c0c60*/  F2FP.SATFINITE.E4M3.F32.PACK_AB_MERGE_C R10, R15, R14, RZ ;  /* 0x0000000e0f0a723e */ /* 0x001fc400048070ff */
[----:B------:R-:W2:Y:S04]  /*c0c70*/  LDL.LU R15, [R1+0x13c] ;  /* 0x00013c00010f7983 */ /* 0x000ea80000300800 */
[----:B------:R-:W2:Y:S04]  /*c0c80*/  LDL.LU R14, [R1+0x130] ;  /* 0x00013000010e7983 */ /* 0x000ea80000300800 */
[----:B------:R0:W-:Y:S04]  /*c0c90*/  STL [R1+0x34], R10 ;  /* 0x0000340a01007387 */ /* 0x0001e80000100800 */
[----:B0-----:R-:W2:Y:S01]  /*c0ca0*/  LDL.LU R10, [R1+0x108] ;  /* 0x00010800010a7983 */ /* 0x001ea20000300800 */
[----:B------:R-:W-:-:S02]  /*c0cb0*/  F2FP.SATFINITE.E4M3.F32.PACK_AB_MERGE_C R17, R17, R16, RZ ;  /* 0x000000101111723e */ /* 0x000fc400048070ff */
[----:B------:R-:W-:-:S03]  /*c0cc0*/  F2FP.SATFINITE.E4M3.F32.PACK_AB_MERGE_C R16, R19, R18, RZ ;  /* 0x000000121310723e */ /* 0x000fc600048070ff */
[----:B------:R0:W-:Y:S01]  /*c0cd0*/  STL [R1+0x28], R17 ;  /* 0x0000281101007387 */ /* 0x0001e20000100800 */
[----:B------:R-:W-:-:S03]  /*c0ce0*/  F2FP.SATFINITE.E4M3.F32.PACK_AB_MERGE_C R18, R23, R22, RZ ;  /* 0x000000161712723e */ /* 0x000fc600048070ff */
[----:B------:R1:W-:Y:S01]  /*c0cf0*/  STL [R1+0x240], R16 ;  /* 0x0002401001007387 */ /* 0x0003e20000100800 */
[----:B0-----:R-:W-:Y:S02]  /*c0d00*/  F2FP.SATFINITE.E4M3.F32.PACK_AB_MERGE_C R17, R21, R20, RZ ;  /* 0x000000141511723e */ /* 0x001fe400048070ff */
[----:B-1----:R-:W-:-:S03]  /*c0d10*/  F2FP.SATFINITE.E4M3.F32.PACK_AB_MERGE_C R16, R25, R24, RZ ;  /* 0x000000181910723e */ /* 0x002fc600048070ff */
[----:B------:R0:W-:Y:S04]  /*c0d20*/  STL [R1+0x74], R17 ;  /* 0x0000741101007387 */ /* 0x0001e80000100800 */
[----:B------:R-:W-:Y:S01]  /*c0d30*/  STL [R1+0x58], R18 ;  /* 0x0000581201007387 */ /* 0x000fe20000100800 */
[----:B0-----:R-:W-:-:S03]  /*c0d40*/  F2FP.SATFINITE.E4M3.F32.PACK_AB_MERGE_C R17, R27, R26, RZ ;  /* 0x0000001a1b11723e */ /* 0x001fc600048070ff */
[----:B------:R-:W-:Y:S04]  /*c0d50*/  STL [R1+0x54], R16 ;  /* 0x0000541001007387 */ /* 0x000fe80000100800 */
[----:B------:R2:W-:Y:S01]  /*c0d60*/  STL [R1+0x238], R17 ;  /* 0x0002381101007387 */ /* 0x0005e20000100800 */
[----:B------:R-:W-:Y:S02]  /*c0d70*/  LOP3.LUT R24, R80, 0xffff, RZ, 0xc0, !PT ;  /* 0x0000ffff50187812 */ /* 0x000fe400078ec0ff */
[----:B------:R-:W-:Y:S02]  /*c0d80*/  LOP3.LUT R84, R84, 0xffff, RZ, 0xc0, !PT ;  /* 0x0000ffff54547812 */ /* 0x000fe400078ec0ff */
[----:B------:R-:W-:Y:S02]  /*c0d90*/  LOP3.LUT R80, R2, 0xffff, RZ, 0xc0, !PT ;  /* 0x0000ffff02507812 */ /* 0x000fe400078ec0ff */
[----:B------:R-:W-:-:S02]  /*c0da0*/  LOP3.LUT R81, R81, 0xffff, RZ, 0xc0, !PT ;  /* 0x0000ffff51517812 */ /* 0x000fc400078ec0ff */
[----:B------:R-:W-:Y:S02]  /*c0db0*/  LOP3.LUT R88, R88, 0xffff, RZ, 0xc0, !PT ;  /* 0x0000ffff58587812 */ /* 0x000fe400078ec0ff */
[----:B------:R-:W-:Y:S02]  /*c0dc0*/  LOP3.LUT R89, R89, 0xffff, RZ, 0xc0, !PT ;  /* 0x0000ffff59597812 */ /* 0x000fe400078ec0ff */
[----:B------:R-:W-:Y:S02]  /*c0dd0*/  LOP3.LUT R90, R90, 0xffff, RZ, 0xc0, !PT ;  /* 0x0000ffff5a5a7812 */ /* 0x000fe400078ec0ff */
[----:B------:R-:W-:Y:S02]  /*c0de0*/  LOP3.LUT R85, R85, 0xffff, RZ, 0xc0, !PT ;  /* 0x0000ffff55557812 */ /* 0x000fe400078ec0ff */
[----:B------:R-:W-:Y:S02]  /*c0df0*/  LOP3.LUT R86, R86, 0xffff, RZ, 0xc0, !PT ;  /* 0x0000ffff56567812 */ /* 0x000fe400078ec0ff */
[----:B------:R-:W-:-:S02]  /*c0e00*/  LOP3.LUT R87, R87, 0xffff, RZ, 0xc0, !PT ;  /* 0x0000ffff57577812 */ /* 0x000fc400078ec0ff */
[----:B------:R-:W-:Y:S02]  /*c0e10*/  F2FP.SATFINITE.E4M3.F32.PACK_AB_MERGE_C R44, R45, R44, RZ ;  /* 0x0000002c2d2c723e */ /* 0x000fe400048070ff */
[----:B------:R-:W-:Y:S02]  /*c0e20*/  F2FP.SATFINITE.E4M3.F32.PACK_AB_MERGE_C R48, R49, R48, RZ ;  /* 0x000000303130723e */ /* 0x000fe400048070ff */
[----:B---3--:R-:W-:Y:S02]  /*c0e30*/  LOP3.LUT R19, R5, 0xffff, RZ, 0xc0, !PT ;  /* 0x0000ffff05137812 */ /* 0x008fe400078ec0ff */
[----:B----4-:R-:W-:Y:S02]  /*c0e40*/  LOP3.LUT R20, R4, 0xffff, RZ, 0xc0, !PT ;  /* 0x0000ffff04147812 */ /* 0x010fe400078ec0ff */
[----:B--2---:R-:W-:-:S04]  /*c0e50*/  LOP3.LUT R17, R7, 0xffff, RZ, 0xc0, !PT ;  /* 0x0000ffff07117812 */ /* 0x004fc800078ec0ff */
[--C-:B------:R-:W-:Y:S02]  /*c0e60*/  PRMT R4, R17, 0x3340, R0.reuse ;  /* 0x0000334011047816 */ /* 0x100fe40000000000 */
[----:B------:R-:W-:Y:S02]  /*c0e70*/  LOP3.LUT R18, R6, 0xffff, RZ, 0xc0, !PT ;  /* 0x0000ffff06127812 */ /* 0x000fe400078ec0ff */
[----:B------:R-:W-:Y:S02]  /*c0e80*/  LOP3.LUT R25, R9, 0xffff, RZ, 0xc0, !PT ;  /* 0x0000ffff09197812 */ /* 0x000fe400078ec0ff */
[----:B------:R-:W-:Y:S02]  /*c0e90*/  PRMT R5, R18, 0x3340, R0 ;  /* 0x0000334012057816 */ /* 0x000fe40000000000 */
[----:B------:R-:W-:Y:S02]  /*c0ea0*/  PRMT R6, R19, 0x3340, R20 ;  /* 0x0000334013067816 */ /* 0x000fe40000000014 */
[----:B------:R-:W-:-:S04]  /*c0eb0*/  LOP3.LUT R26, R8, 0xffff, RZ, 0xc0, !PT ;  /* 0x0000ffff081a7812 */ /* 0x000fc800078ec0ff */
[----:B------:R-:W-:Y:S02]  /*c0ec0*/  PRMT R8, R25, 0x3340, R26 ;  /* 0x0000334019087816 */ /* 0x000fe4000000001a */
[----:B------:R-:W-:Y:S02]  /*c0ed0*/  LOP3.LUT R23, R11, 0xffff, RZ, 0xc0, !PT ;  /* 0x0000ffff0b177812 */ /* 0x000fe400078ec0ff */
[----:B------:R-:W-:Y:S02]  /*c0ee0*/  PRMT R5, R6, 0x5410, R5 ;  /* 0x0000541006057816 */ /* 0x000fe40000000005 */
[----:B------:R-:W-:Y:S02]  /*c0ef0*/  PRMT R6, R23, 0x3340, R0 ;  /* 0x0000334017067816 */ /* 0x000fe40000000000 */
[----:B------:R-:W-:Y:S02]  /*c0f00*/  LOP3.LUT R21, R13, 0xffff, RZ, 0xc0, !PT ;  /* 0x0000ffff0d157812 */ /* 0x000fe400078ec0ff */
[----:B------:R-:W-:-:S02]  /*c0f10*/  LOP3.LUT R22, R12, 0xffff, RZ, 0xc0, !PT ;  /* 0x0000ffff0c167812 */ /* 0x000fc400078ec0ff */
[----:B------:R-:W-:Y:S02]  /*c0f20*/  LOP3.LUT R15, R15, 0xffff, RZ, 0xc0, !PT ;  /* 0x0000ffff0f0f7812 */ /* 0x000fe400078ec0ff */
[----:B------:R-:W-:-:S04]  /*c0f30*/  LOP3.LUT R16, R14, 0xffff, RZ, 0xc0, !PT ;  /* 0x0000ffff0e107812 */ /* 0x000fc800078ec0ff */
[----:B------:R-:W-:-:S04]  /*c0f40*/  PRMT R7, R15, 0x3340, R16 ;  /* 0x000033400f077816 */ /* 0x000fc80000000010 */
[----:B------:R-:W-:Y:S02]  /*c0f50*/  PRMT R4, R7, 0x5410, R4 ;  /* 0x0000541007047816 */ /* 0x000fe40000000004 */
[----:B------:R-:W-:Y:S02]  /*c0f60*/  PRMT R7, R24, 0x3340, R0 ;  /* 0x0000334018077816 */ /* 0x000fe40000000000 */
[----:B------:R-:W-:Y:S02]  /*c0f70*/  PRMT R9, R21, 0x3340, R22 ;  /* 0x0000334015097816 */ /* 0x000fe40000000016 */
[----:B------:R-:W-:Y:S02]  /*c0f80*/  PRMT R7, R8, 0x5410, R7 ;  /* 0x0000541008077816 */ /* 0x000fe40000000007 */
[----:B------:R-:W-:Y:S02]  /*c0f90*/  LOP3.LUT R27, R10, 0xffff, RZ, 0xc0, !PT ;  /* 0x0000ffff0a1b7812 */ /* 0x000fe400078ec0ff */
[----:B------:R-:W-:-:S02]  /*c0fa0*/  PRMT R10, R82, 0x3340, R0 ;  /* 0x00003340520a7816 */ /* 0x000fc40000000000 */
[----:B------:R-:W-:Y:S02]  /*c0fb0*/  PRMT R8, R83, 0x3340, R84 ;  /* 0x0000334053087816 */ /* 0x000fe40000000054 */
[----:B------:R-:W-:Y:S02]  /*c0fc0*/  PRMT R6, R9, 0x5410, R6 ;  /* 0x0000541009067816 */ /* 0x000fe40000000006 */
[----:B------:R-:W-:Y:S02]  /*c0fd0*/  PRMT R10, R8, 0x5410, R10 ;  /* 0x00005410080a7816 */ /* 0x000fe4000000000a */
[----:B------:R-:W-:Y:S02]  /*c0fe0*/  PRMT R11, R81, 0x3340, R0 ;  /* 0x00003340510b7816 */ /* 0x000fe40000000000 */
[----:B------:R-:W-:Y:S02]  /*c0ff0*/  PRMT R9, R27, 0x3340, R80 ;  /* 0x000033401b097816 */ /* 0x000fe40000000050 */
[----:B------:R-:W-:-:S02]  /*c1000*/  PRMT R8, R88, 0x3340, R0 ;  /* 0x0000334058087816 */ /* 0x000fc40000000000 */
[----:B------:R-:W-:Y:S02]  /*c1010*/  PRMT R12, R89, 0x3340, R90 ;  /* 0x00003340590c7816 */ /* 0x000fe4000000005a */
[----:B------:R-:W-:Y:S02]  /*c1020*/  PRMT R11, R9, 0x5410, R11 ;  /* 0x00005410090b7816 */ /* 0x000fe4000000000b */
[----:B------:R-:W-:Y:S02]  /*c1030*/  PRMT R8, R12, 0x5410, R8 ;  /* 0x000054100c087816 */ /* 0x000fe40000000008 */
[----:B------:R-:W-:Y:S02]  /*c1040*/  F2FP.SATFINITE.E4M3.F32.PACK_AB_MERGE_C R12, R29, R28, RZ ;  /* 0x0000001c1d0c723e */ /* 0x000fe400048070ff */
[----:B------:R-:W-:Y:S02]  /*c1050*/  F2FP.SATFINITE.E4M3.F32.PACK_AB_MERGE_C R14, R35, R34, RZ ;  /* 0x00000022230e723e */ /* 0x000fe400048070ff */
[----:B------:R-:W-:Y:S01]  /*c1060*/  F2FP.SATFINITE.E4M3.F32.PACK_AB_MERGE_C R28, R43, R42, RZ ;  /* 0x0000002a2b1c723e */ /* 0x000fe200048070ff */
[----:B------:R0:W-:Y:S01]  /*c1070*/  STL [R1+0x3620], R11 ;  /* 0x0036200b01007387 */ /* 0x0001e20000100800 */
[----:B------:R-:W-:-:S03]  /*c1080*/  F2FP.SATFINITE.E4M3.F32.PACK_AB_MERGE_C R29, R53, R52, RZ ;  /* 0x00000034351d723e */ /* 0x000fc600048070ff */
[----:B------:R-:W-:Y:S04]  /*c1090*/  STL [R1+0xc], R12 ;  /* 0x00000c0c01007387 */ /* 0x000fe80000100800 */
[----:B------:R-:W-:Y:S01]  /*c10a0*/  STL [R1+0x230], R14 ;  /* 0x0002300e01007387 */ /* 0x000fe20000100800 */
[----:B0-----:R-:W-:Y:S02]  /*c10b0*/  F2FP.SATFINITE.E4M3.F32.PACK_AB_MERGE_C R11, R31, R30, RZ ;  /* 0x0000001e1f0b723e */ /* 0x001fe400048070ff */
[----:B------:R-:W-:Y:S01]  /*c10c0*/  F2FP.SATFINITE.E4M3.F32.PACK_AB_MERGE_C R30, R51, R50, RZ ;  /* 0x00000032331e723e */ /* 0x000fe200048070ff */
[----:B------:R0:W-:Y:S04]  /*c10d0*/  STL [R1+0x22c], R28 ;  /* 0x00022c1c01007387 */ /* 0x0001e80000100800 */
[----:B------:R1:W-:Y:S01]  /*c10e0*/  STL [R1+0x234], R30 ;  /* 0x0002341e01007387 */ /* 0x0003e20000100800 */
[----:B0-----:R-:W-:-:S03]  /*c10f0*/  F2FP.SATFINITE.E4M3.F32.PACK_AB_MERGE_C R28, R55, R54, RZ ;  /* 0x00000036371c723e */ /* 0x001fc600048070ff */
[----:B------:R0:W-:Y:S01]  /*c1100*/  STL [R1+0x214], R29 ;  /* 0x0002141d01007387 */ /* 0x0001e20000100800 */
[----:B-1----:R-:W-:-:S03]  /*c1110*/  F2FP.SATFINITE.E4M3.F32.PACK_AB_MERGE_C R30, R57, R56, RZ ;  /* 0x00000038391e723e */ /* 0x002fc600048070ff */
[----:B------:R1:W-:Y:S01]  /*c1120*/  STL [R1+0x210], R28 ;  /* 0x0002101c01007387 */ /* 0x0003e20000100800 */
[----:B0-----:R-:W-:-:S03]  /*c1130*/  F2FP.SATFINITE.E4M3.F32.PACK_AB_MERGE_C R29, R59, R58, RZ ;  /* 0x0000003a3b1d723e */ /* 0x001fc600048070ff */
[----:B------:R-:W-:Y:S01]  /*c1140*/  STL [R1+0x94], R30 ;  /* 0x0000941e01007387 */ /* 0x000fe20000100800 */
[----:B-1----:R-:W-:-:S03]  /*c1150*/  F2FP.SATFINITE.E4M3.F32.PACK_AB_MERGE_C R28, R61, R60, RZ ;  /* 0x0000003c3d1c723e */ /* 0x002fc600048070ff */
[----:B------:R0:W-:Y:S01]  /*c1160*/  STL [R1+0x228], R29 ;  /* 0x0002281d01007387 */ /* 0x0001e20000100800 */
[----:B------:R-:W-:-:S03]  /*c1170*/  PRMT R9, R87, 0x3340, R0 ;  /* 0x0000334057097816 */ /* 0x000fc60000000000 */
[----:B------:R1:W-:Y:S01]  /*c1180*/  STL [R1+0x21c], R28 ;  /* 0x00021c1c01007387 */ /* 0x0003e20000100800 */
[----:B------:R-:W-:Y:S02]  /*c1190*/  PRMT R13, R85, 0x3340, R86 ;  /* 0x00003340550d7816 */ /* 0x000fe40000000056 */
[----:B0-----:R-:W-:Y:S02]  /*c11a0*/  F2FP.SATFINITE.E4M3.F32.PACK_AB_MERGE_C R29, R65, R64, RZ ;  /* 0x00000040411d723e */ /* 0x001fe400048070ff */
[----:B-1----:R-:W-:Y:S02]  /*c11b0*/  F2FP.SATFINITE.E4M3.F32.PACK_AB_MERGE_C R28, R63, R62, RZ ;  /* 0x0000003e3f1c723e */ /* 0x002fe400048070ff */
[----:B------:R-:W-:-:S03]  /*c11c0*/  PRMT R9, R13, 0x5410, R9 ;  /* 0x000054100d097816 */ /* 0x000fc60000000009 */
[----:B------:R0:W-:Y:S01]  /*c11d0*/  STL [R1+0x218], R28 ;  /* 0x0002181c01007387 */ /* 0x0001e20000100800 */
[----:B------:R-:W-:-:S03]  /*c11e0*/  F2FP.SATFINITE.E4M3.F32.PACK_AB_MERGE_C R13, R39, R38, RZ ;  /* 0x00000026270d723e */ /* 0x000fc600048070ff */
[----:B------:R-:W2:Y:S01]  /*c11f0*/  LDL.LU R39, [R1+0x154] ;  /* 0x0001540001277983 */ /* 0x000ea20000300800 */
[----:B0-----:R-:W-:-:S03]  /*c1200*/  F2FP.SATFINITE.E4M3.F32.PACK_AB_MERGE_C R28, R67, R66, RZ ;  /* 0x00000042431c723e */ /* 0x001fc600048070ff */
[----:B------:R0:W-:Y:S04]  /*c1210*/  STL [R1+0x20c], R29 ;  /* 0x00020c1d01007387 */ /* 0x0001e80000100800 */
[----:B------:R-:W3:Y:S04]  /*c1220*/  LDL.LU R45, [R1+0x150] ;  /* 0x00015000012d7983 */ /* 0x000ee80000300800 */
[----:B------:R1:W-:Y:S04]  /*c1230*/  STL [R1+0x224], R28 ;  /* 0x0002241c01007387 */ /* 0x0003e80000100800 */
[----:B------:R-:W4:Y:S04]  /*c1240*/  LDL.LU R52, [R1+0x14c] ;  /* 0x00014c0001347983 */ /* 0x000f280000300800 */
[----:B------:R-:W2:Y:S04]  /*c1250*/  LDL.LU R51, [R1+0x148] ;  /* 0x0001480001337983 */ /* 0x000ea80000300800 */
[----:B------:R-:W2:Y:S01]  /*c1260*/  LDL.LU R49, [R1+0x144] ;  /* 0x0001440001317983 */ /* 0x000ea20000300800 */
[----:B------:R-:W-:-:S03]  /*c1270*/  F2FP.SATFINITE.E4M3.F32.PACK_AB_MERGE_C R14, R41, R40, RZ ;  /* 0x00000028290e723e */ /* 0x000fc600048070ff */
[----:B------:R-:W3:Y:S01]  /*c1280*/  LDL.LU R35, [R1+0x138] ;  /* 0x0001380001237983 */ /* 0x000ee20000300800 */
[----:B------:R-:W-:-:S03]  /*c1290*/  F2FP.SATFINITE.E4M3.F32.PACK_AB_MERGE_C R46, R47, R46, RZ ;  /* 0x0000002e2f2e723e */ /* 0x000fc600048070ff */
[----:B------:R-:W3:Y:S04]  /*c12a0*/  LDL.LU R40, [R1+0x140] ;  /* 0x0001400001287983 */ /* 0x000ee80000300800 */
[----:B------:R-:W3:Y:S04]  /*c12b0*/  LDL.LU R41, [R1+0x134] ;  /* 0x0001340001297983 */ /* 0x000ee80000300800 */
[----:B------:R-:W3:Y:S01]  /*c12c0*/  LDL.LU R50, [R1+0x12c] ;  /* 0x00012c0001327983 */ /* 0x000ee20000300800 */
[----:B------:R-:W-:-:S03]  /*c12d0*/  F2FP.SATFINITE.E4M3.F32.PACK_AB_MERGE_C R2, R33, R32, RZ ;  /* 0x000000202102723e */ /* 0x000fc600048070ff */
[----:B------:R-:W3:Y:S04]  /*c12e0*/  LDL.LU R47, [R1+0x44] ;  /* 0x00004400012f7983 */ /* 0x000ee80000300800 */
[----:B------:R-:W3:Y:S04]  /*c12f0*/  LDL.LU R43, [R1+0x40] ;  /* 0x00004000012b7983 */ /* 0x000ee80000300800 */
[----:B------:R-:W3:Y:S04]  /*c1300*/  LDL.LU R42, [R1+0x3c] ;  /* 0x00003c00012a7983 */ /* 0x000ee80000300800 */
[----:B------:R-:W3:Y:S04]  /*c1310*/  LDL.LU R34, [R1+0x24] ;  /* 0x0000240001227983 */ /* 0x000ee80000300800 */
[----:B------:R-:W3:Y:S04]  /*c1320*/  LDL.LU R33, [R1+0x1c] ;  /* 0x00001c0001217983 */ /* 0x000ee80000300800 */
[----:B------:R-:W3:Y:S01]  /*c1330*/  LDL.LU R32, [R1+0x18] ;  /* 0x0000180001207983 */ /* 0x000ee20000300800 */
[----:B--2---:R-:W-:-:S03]  /*c1340*/  LOP3.LUT R56, R49, 0xffff, RZ, 0xc0, !PT ;  /* 0x0000ffff31387812 */ /* 0x004fc600078ec0ff */
[----:B------:R-:W2:Y:S04]  /*c1350*/  LDL.LU R49, [R1+0x164] ;  /* 0x0001640001317983 */ /* 0x000ea80000300800 */
[----:B------:R-:W2:Y:S04]  /*c1360*/  LDL.LU R63, [R1+0x160] ;  /* 0x00016000013f7983 */ /* 0x000ea80000300800 */
[----:B------:R-:W2:Y:S01]  /*c1370*/  LDL.LU R62, [R1+0x15c] ;  /* 0x00015c00013e7983 */ /* 0x000ea20000300800 */
[----:B------:R-:W-:Y:S02]  /*c1380*/  SHF.R.U32.HI R15, RZ, 0x8, R15 ;  /* 0x00000008ff0f7819 */ /* 0x000fe4000001160f */
[----:B------:R-:W-:Y:S01]  /*c1390*/  SHF.R.U32.HI R16, RZ, 0x8, R16 ;  /* 0x00000008ff107819 */ /* 0x000fe20000011610 */
[----:B------:R-:W2:Y:S01]  /*c13a0*/  LDL.LU R61, [R1+0x158] ;  /* 0x00015800013d7983 */ /* 0x000ea20000300800 */
[----:B------:R-:W-:-:S02]  /*c13b0*/  LOP3.LUT R15, R15, 0xffff, RZ, 0xc0, !PT ;  /* 0x0000ffff0f0f7812 */ /* 0x000fc400078ec0ff */
[----:B------:R-:W-:Y:S02]  /*c13c0*/  LOP3.LUT R16, R16, 0xffff, RZ, 0xc0, !PT ;  /* 0x0000ffff10107812 */ /* 0x000fe400078ec0ff */
[----:B------:R-:W-:Y:S02]  /*c13d0*/  SHF.R.U32.HI R19, RZ, 0x8, R19 ;  /* 0x00000008ff137819 */ /* 0x000fe40000011613 */
[----:B------:R-:W-:Y:S02]  /*c13e0*/  SHF.R.U32.HI R20, RZ, 0x8, R20 ;  /* 0x00000008ff147819 */ /* 0x000fe40000011614 */
[----:B------:R-:W-:Y:S02]  /*c13f0*/  SHF.R.U32.HI R21, RZ, 0x8, R21 ;  /* 0x00000008ff157819 */ /* 0x000fe40000011615 */
[----:B------:R-:W-:Y:S02]  /*c1400*/  SHF.R.U32.HI R22, RZ, 0x8, R22 ;  /* 0x00000008ff167819 */ /* 0x000fe40000011616 */
[----:B------:R-:W-:-:S02]  /*c1410*/  SHF.R.U32.HI R24, RZ, 0x8, R24 ;  /* 0x00000008ff187819 */ /* 0x000fc40000011618 */
[----:B------:R-:W-:Y:S02]  /*c1420*/  PRMT R16, R15, 0x3340, R16 ;  /* 0x000033400f107816 */ /* 0x000fe40000000010 */
[----:B------:R-:W-:Y:S02]  /*c1430*/  LOP3.LUT R19, R19, 0xffff, RZ, 0xc0, !PT ;  /* 0x0000ffff13137812 */ /* 0x000fe400078ec0ff */
[----:B------:R-:W-:Y:S02]  /*c1440*/  LOP3.LUT R20, R20, 0xffff, RZ, 0xc0, !PT ;  /* 0x0000ffff14147812 */ /* 0x000fe400078ec0ff */
[----:B------:R-:W-:Y:S02]  /*c1450*/  LOP3.LUT R21, R21, 0xffff, RZ, 0xc0, !PT ;  /* 0x0000ffff15157812 */ /* 0x000fe400078ec0ff */
[----:B------:R-:W-:Y:S02]  /*c1460*/  LOP3.LUT R15, R22, 0xffff, RZ, 0xc0, !PT ;  /* 0x0000ffff160f7812 */ /* 0x000fe400078ec0ff */
[----:B------:R-:W-:-:S02]  /*c1470*/  LOP3.LUT R24, R24, 0xffff, RZ, 0xc0, !PT ;  /* 0x0000ffff18187812 */ /* 0x000fc400078ec0ff */
[----:B------:R-:W-:Y:S02]  /*c1480*/  LOP3.LUT R39, R39, 0xffff, RZ, 0xc0, !PT ;  /* 0x0000ffff27277812 */ /* 0x000fe400078ec0ff */
[----:B---3--:R-:W-:Y:S02]  /*c1490*/  LOP3.LUT R45, R45, 0xffff, RZ, 0xc0, !PT ;  /* 0x0000ffff2d2d7812 */ /* 0x008fe400078ec0ff */
[----:B----4-:R-:W-:Y:S02]  /*c14a0*/  LOP3.LUT R57, R52, 0xffff, RZ, 0xc0, !PT ;  /* 0x0000ffff34397812 */ /* 0x010fe400078ec0ff */
[----:B------:R-:W-:Y:S02]  /*c14b0*/  PRMT R22, R19, 0x3340, R20 ;  /* 0x0000334013167816 */ /* 0x000fe40000000014 */
[----:B------:R-:W-:Y:S02]  /*c14c0*/  PRMT R19, R21, 0x3340, R15 ;  /* 0x0000334015137816 */ /* 0x000fe4000000000f */
[----:B------:R-:W-:-:S02]  /*c14d0*/  PRMT R30, R24, 0x3340, R0 ;  /* 0x00003340181e7816 */ /* 0x000fc40000000000 */
[----:B------:R-:W-:Y:S02]  /*c14e0*/  LOP3.LUT R54, R51, 0xffff, RZ, 0xc0, !PT ;  /* 0x0000ffff33367812 */ /* 0x000fe400078ec0ff */
[----:B------:R-:W-:Y:S02]  /*c14f0*/  LOP3.LUT R53, R50, 0xffff, RZ, 0xc0, !PT ;  /* 0x0000ffff32357812 */ /* 0x000fe400078ec0ff */
[----:B------:R-:W-:Y:S02]  /*c1500*/  PRMT R24, R57, 0x3340, R0 ;  /* 0x0000334039187816 */ /* 0x000fe40000000000 */
[----:B------:R-:W-:Y:S02]  /*c1510*/  PRMT R21, R39, 0x3340, R45 ;  /* 0x0000334027157816 */ /* 0x000fe4000000002d */
[----:B------:R-:W-:Y:S02]  /*c1520*/  LOP3.LUT R50, R47, 0xffff, RZ, 0xc0, !PT ;  /* 0x0000ffff2f327812 */ /* 0x000fe400078ec0ff */
[----:B------:R-:W-:-:S02]  /*c1530*/  LOP3.LUT R52, R43, 0xffff, RZ, 0xc0, !PT ;  /* 0x0000ffff2b347812 */ /* 0x000fc400078ec0ff */
[----:B------:R-:W-:Y:S02]  /*c1540*/  LOP3.LUT R51, R42, 0xffff, RZ, 0xc0, !PT ;  /* 0x0000ffff2a337812 */ /* 0x000fe400078ec0ff */
[----:B------:R-:W-:Y:S02]  /*c1550*/  LOP3.LUT R42, R34, 0xffff, RZ, 0xc0, !PT ;  /* 0x0000ffff222a7812 */ /* 0x000fe400078ec0ff */
[----:B------:R-:W-:Y:S02]  /*c1560*/  LOP3.LUT R43, R33, 0xffff, RZ, 0xc0, !PT ;  /* 0x0000ffff212b7812 */ /* 0x000fe400078ec0ff */
[----:B------:R-:W-:Y:S02]  /*c1570*/  LOP3.LUT R47, R32, 0xffff, RZ, 0xc0, !PT ;  /* 0x0000ffff202f7812 */ /* 0x000fe400078ec0ff */
[----:B------:R-:W-:Y:S02]  /*c1580*/  LOP3.LUT R55, R35, 0xffff, RZ, 0xc0, !PT ;  /* 0x0000ffff23377812 */ /* 0x000fe400078ec0ff */
[----:B------:R-:W3:Y:S01]  /*c1590*/  LDL.LU R35, [R1+0x14] ;  /* 0x0000140001237983 */ /* 0x000ee20000300800 */
[----:B------:R-:W-:-:S02]  /*c15a0*/  PRMT R24, R21, 0x5410, R24 ;  /* 0x0000541015187816 */ /* 0x000fc40000000018 */
[----:B------:R-:W-:Y:S02]  /*c15b0*/  PRMT R32, R47, 0x3340, R0 ;  /* 0x000033402f207816 */ /* 0x000fe40000000000 */
[----:B------:R-:W-:-:S04]  /*c15c0*/  PRMT R21, R42, 0x3340, R43 ;  /* 0x000033402a157816 */ /* 0x000fc8000000002b */
[----:B------:R-:W-:Y:S02]  /*c15d0*/  PRMT R32, R21, 0x5410, R32 ;  /* 0x0000541015207816 */ /* 0x000fe40000000020 */
[----:B--2---:R-:W-:Y:S02]  /*c15e0*/  LOP3.LUT R21, R62, 0xffff, RZ, 0xc0, !PT ;  /* 0x0000ffff3e157812 */ /* 0x004fe400078ec0ff */
[----:B------:R-:W-:Y:S02]  /*c15f0*/  LOP3.LUT R62, R3, 0xffff, RZ, 0xc0, !PT ;  /* 0x0000ffff033e7812 */ /* 0x000fe400078ec0ff */
[----:B------:R-:W2:Y:S01]  /*c1600*/  LDL.LU R3, [R1+0x3624] ;  /* 0x0036240001037983 */ /* 0x000ea20000300800 */
[----:B------:R-:W-:Y:S02]  /*c1610*/  SHF.R.U32.HI R25, RZ, 0x8, R25 ;  /* 0x00000008ff197819 */ /* 0x000fe40000011619 */
[----:B------:R-:W-:Y:S02]  /*c1620*/  SHF.R.U32.HI R26, RZ, 0x8, R26 ;  /* 0x00000008ff1a7819 */ /* 0x000fe4000001161a */
[----:B------:R-:W-:-:S02]  /*c1630*/  SHF.R.U32.HI R18, RZ, 0x8, R18 ;  /* 0x00000008ff127819 */ /* 0x000fc40000011612 */
[----:B------:R-:W-:Y:S02]  /*c1640*/  LOP3.LUT R25, R25, 0xffff, RZ, 0xc0, !PT ;  /* 0x0000ffff19197812 */ /* 0x000fe400078ec0ff */
[----:B------:R-:W-:Y:S02]  /*c1650*/  LOP3.LUT R26, R26, 0xffff, RZ, 0xc0, !PT ;  /* 0x0000ffff1a1a7812 */ /* 0x000fe400078ec0ff */
[----:B------:R-:W-:Y:S02]  /*c1660*/  SHF.R.U32.HI R23, RZ, 0x8, R23 ;  /* 0x00000008ff177819 */ /* 0x000fe40000011617 */
[----:B------:R-:W-:Y:S02]  /*c1670*/  SHF.R.U32.HI R27, RZ, 0x8, R27 ;  /* 0x00000008ff1b7819 */ /* 0x000fe4000001161b */
[----:B------:R-:W-:Y:S02]  /*c1680*/  SHF.R.U32.HI R80, RZ, 0x8, R80 ;  /* 0x00000008ff507819 */ /* 0x000fe40000011650 */
[----:B------:R-:W-:-:S02]  /*c1690*/  LOP3.LUT R18, R18, 0xffff, RZ, 0xc0, !PT ;  /* 0x0000ffff12127812 */ /* 0x000fc400078ec0ff */
[----:B------:R-:W-:Y:S02]  /*c16a0*/  PRMT R31, R25, 0x3340, R26 ;  /* 0x00003340191f7816 */ /* 0x000fe4000000001a */
[----:B------:R-:W-:Y:S02]  /*c16b0*/  SHF.R.U32.HI R90, RZ, 0x8, R90 ;  /* 0x00000008ff5a7819 */ /* 0x000fe4000001165a */
[----:B------:R-:W-:Y:S02]  /*c16c0*/  LOP3.LUT R23, R23, 0xffff, RZ, 0xc0, !PT ;  /* 0x0000ffff17177812 */ /* 0x000fe400078ec0ff */
[----:B------:R-:W-:Y:S02]  /*c16d0*/  LOP3.LUT R27, R27, 0xffff, RZ, 0xc0, !PT ;  /* 0x0000ffff1b1b7812 */ /* 0x000fe400078ec0ff */
[----:B0-----:R-:W-:Y:S02]  /*c16e0*/  LOP3.LUT R29, R80, 0xffff, RZ, 0xc0, !PT ;  /* 0x0000ffff501d7812 */ /* 0x001fe400078ec0ff */
[----:B------:R-:W-:Y:S01]  /*c16f0*/  SHF.R.U32.HI R89, RZ, 0x8, R89 ;  /* 0x00000008ff597819 */ /* 0x000fe20000011659 */
[----:B------:R-:W4:Y:S01]  /*c1700*/  LDL.LU R80, [R1+0x88] ;  /* 0x0000880001507983 */ /* 0x000f220000300800 */
[----:B------:R-:W-:-:S02]  /*c1710*/  PRMT R25, R55, 0x3340, R0 ;  /* 0x0000334037197816 */ /* 0x000fc40000000000 */
[----:B------:R-:W-:Y:S02]  /*c1720*/  PRMT R15, R54, 0x3340, R56 ;  /* 0x00003340360f7816 */ /* 0x000fe40000000038 */
[----:B------:R-:W-:Y:S02]  /*c1730*/  LOP3.LUT R91, R91, 0xffff, RZ, 0xc0, !PT ;  /* 0x0000ffff5b5b7812 */ /* 0x000fe400078ec0ff */
[----:B------:R-:W-:Y:S02]  /*c1740*/  LOP3.LUT R79, R79, 0xffff, RZ, 0xc0, !PT ;  /* 0x0000ffff4f4f7812 */ /* 0x000fe400078ec0ff */
[----:B------:R-:W-:Y:S02]  /*c1750*/  LOP3.LUT R78, R78, 0xffff, RZ, 0xc0, !PT ;  /* 0x0000ffff4e4e7812 */ /* 0x000fe400078ec0ff */
[----:B------:R-:W-:Y:S02]  /*c1760*/  SHF.R.U32.HI R82, RZ, 0x8, R82 ;  /* 0x00000008ff527819 */ /* 0x000fe40000011652 */
[----:B------:R-:W-:-:S02]  /*c1770*/  PRMT R20, R18, 0x3340, R0 ;  /* 0x0000334012147816 */ /* 0x000fc40000000000 */
[----:B------:R-:W-:Y:S02]  /*c1780*/  LOP3.LUT R90, R90, 0xffff, RZ, 0xc0, !PT ;  /* 0x0000ffff5a5a7812 */ /* 0x000fe400078ec0ff */
[----:B------:R-:W-:Y:S02]  /*c1790*/  PRMT R18, R23, 0x3340, R0 ;  /* 0x0000334017127816 */ /* 0x000fe40000000000 */
[----:B------:R-:W-:Y:S02]  /*c17a0*/  PRMT R29, R27, 0x3340, R29 ;  /* 0x000033401b1d7816 */ /* 0x000fe4000000001d */
[----:B------:R-:W-:Y:S02]  /*c17b0*/  SHF.R.U32.HI R86, RZ, 0x8, R86 ;  /* 0x00000008ff567819 */ /* 0x000fe40000011656 */
[----:B------:R-:W-:Y:S02]  /*c17c0*/  SHF.R.U32.HI R88, RZ, 0x8, R88 ;  /* 0x00000008ff587819 */ /* 0x000fe40000011658 */
[----:B------:R-:W-:-:S02]  /*c17d0*/  LOP3.LUT R59, R89, 0xffff, RZ, 0xc0, !PT ;  /* 0x0000ffff593b7812 */ /* 0x000fc400078ec0ff */
[----:B------:R-:W-:Y:S02]  /*c17e0*/  PRMT R25, R15, 0x5410, R25 ;  /* 0x000054100f197816 */ /* 0x000fe40000000019 */
[----:B------:R-:W-:Y:S02]  /*c17f0*/  SHF.R.U32.HI R84, RZ, 0x8, R84 ;  /* 0x00000008ff547819 */ /* 0x000fe40000011654 */
[----:B------:R-:W-:Y:S02]  /*c1800*/  SHF.R.U32.HI R85, RZ, 0x8, R85 ;  /* 0x00000008ff557819 */ /* 0x000fe40000011655 */
[--C-:B------:R-:W-:Y:S02]  /*c1810*/  PRMT R27, R51, 0x3340, R0.reuse ;  /* 0x00003340331b7816 */ /* 0x100fe40000000000 */
[----:B------:R-:W-:Y:S02]  /*c1820*/  PRMT R33, R78, 0x3340, R0 ;  /* 0x000033404e217816 */ /* 0x000fe40000000000 */
[----:B------:R-:W-:-:S02]  /*c1830*/  PRMT R23, R50, 0x3340, R52 ;  /* 0x0000334032177816 */ /* 0x000fc40000000034 */
[----:B------:R-:W-:Y:S02]  /*c1840*/  PRMT R15, R91, 0x3340, R79 ;  /* 0x000033405b0f7816 */ /* 0x000fe4000000004f */
[----:B------:R-:W-:Y:S02]  /*c1850*/  SHF.R.U32.HI R83, RZ, 0x8, R83 ;  /* 0x00000008ff537819 */ /* 0x000fe40000011653 */
[----:B------:R-:W-:Y:S02]  /*c1860*/  LOP3.LUT R38, R82, 0xffff, RZ, 0xc0, !PT ;  /* 0x0000ffff52267812 */ /* 0x000fe400078ec0ff */
[----:B------:R-:W-:Y:S01]  /*c1870*/  LOP3.LUT R40, R40, 0xffff, RZ, 0xc0, !PT ;  /* 0x0000ffff28287812 */ /* 0x000fe200078ec0ff */
[----:B------:R-:W4:Y:S01]  /*c1880*/  LDL.LU R82, [R1+0x84] ;  /* 0x0000840001527983 */ /* 0x000f220000300800 */
[----:B------:R-:W-:Y:S02]  /*c1890*/  LOP3.LUT R41, R41, 0xffff, RZ, 0xc0, !PT ;  /* 0x0000ffff29297812 */ /* 0x000fe400078ec0ff */
[----:B------:R-:W-:-:S02]  /*c18a0*/  F2FP.SATFINITE.E4M3.F32.PACK_AB_MERGE_C R12, R37, R36, RZ ;  /* 0x00000024250c723e */ /* 0x000fc400048070ff */
[----:B------:R-:W-:Y:S02]  /*c18b0*/  SHF.R.U32.HI R17, RZ, 0x8, R17 ;  /* 0x00000008ff117819 */ /* 0x000fe40000011611 */
[----:B------:R-:W-:Y:S02]  /*c18c0*/  LOP3.LUT R86, R86, 0xffff, RZ, 0xc0, !PT ;  /* 0x0000ffff56567812 */ /* 0x000fe400078ec0ff */
[----:B------:R-:W-:Y:S02]  /*c18d0*/  PRMT R59, R59, 0x3340, R90 ;  /* 0x000033403b3b7816 */ /* 0x000fe4000000005a */
[----:B------:R-:W-:Y:S01]  /*c18e0*/  LOP3.LUT R84, R84, 0xffff, RZ, 0xc0, !PT ;  /* 0x0000ffff54547812 */ /* 0x000fe200078ec0ff */
[----:B------:R-:W4:Y:S01]  /*c18f0*/  LDL.LU R90, [R1+0x68] ;  /* 0x00006800015a7983 */ /* 0x000f220000300800 */
[----:B------:R-:W-:Y:S02]  /*c1900*/  LOP3.LUT R37, R85, 0xffff, RZ, 0xc0, !PT ;  /* 0x0000ffff55257812 */ /* 0x000fe400078ec0ff */
[----:B------:R-:W-:-:S02]  /*c1910*/  LOP3.LUT R60, R88, 0xffff, RZ, 0xc0, !PT ;  /* 0x0000ffff583c7812 */ /* 0x000fc400078ec0ff */
[----:B------:R-:W-:Y:S01]  /*c1920*/  PRMT R27, R23, 0x5410, R27 ;  /* 0x00005410171b7816 */ /* 0x000fe2000000001b */
[----:B------:R-:W4:Y:S01]  /*c1930*/  LDL.LU R88, [R1+0x64] ;  /* 0x0000640001587983 */ /* 0x000f220000300800 */
[----:B------:R-:W-:Y:S02]  /*c1940*/  PRMT R33, R15, 0x5410, R33 ;  /* 0x000054100f217816 */ /* 0x000fe40000000021 */
[----:B------:R-:W-:Y:S01]  /*c1950*/  SHF.R.U32.HI R87, RZ, 0x8, R87 ;  /* 0x00000008ff577819 */ /* 0x000fe20000011657 */
[----:B------:R-:W4:Y:S01]  /*c1960*/  LDL.LU R66, [R1+0x60] ;  /* 0x0000600001427983 */ /* 0x000f220000300800 */
[----:B------:R-:W-:Y:S02]  /*c1970*/  LOP3.LUT R58, R83, 0xffff, RZ, 0xc0, !PT ;  /* 0x0000ffff533a7812 */ /* 0x000fe400078ec0ff */
[----:B------:R-:W-:Y:S01]  /*c1980*/  LOP3.LUT R49, R49, 0xffff, RZ, 0xc0, !PT ;  /* 0x0000ffff31317812 */ /* 0x000fe200078ec0ff */
[----:B------:R-:W4:Y:S01]  /*c1990*/  LDL.LU R67, [R1+0x5c] ;  /* 0x00005c0001437983 */ /* 0x000f220000300800 */
[----:B------:R-:W-:-:S02]  /*c19a0*/  LOP3.LUT R23, R63, 0xffff, RZ, 0xc0, !PT ;  /* 0x0000ffff3f177812 */ /* 0x000fc400078ec0ff */
[----:B------:R-:W-:Y:S01]  /*c19b0*/  LOP3.LUT R15, R61, 0xffff, RZ, 0xc0, !PT ;  /* 0x0000ffff3d0f7812 */ /* 0x000fe200078ec0ff */
[----:B------:R-:W4:Y:S01]  /*c19c0*/  LDL.LU R89, [R1+0x4c] ;  /* 0x00004c0001597983 */ /* 0x000f220000300800 */
[----:B------:R-:W-:Y:S02]  /*c19d0*/  PRMT R26, R53, 0x3340, R0 ;  /* 0x00003340351a7816 */ /* 0x000fe40000000000 */
[----:B------:R-:W-:Y:S02]  /*c19e0*/  PRMT R34, R40, 0x3340, R41 ;  /* 0x0000334028227816 */ /* 0x000fe40000000029 */
[----:B---3--:R-:W-:Y:S02]  /*c19f0*/  LOP3.LUT R61, R35, 0xffff, RZ, 0xc0, !PT ;  /* 0x0000ffff233d7812 */ /* 0x008fe400078ec0ff */
[----:B------:R-:W-:Y:S02]  /*c1a00*/  LOP3.LUT R17, R17, 0xffff, RZ, 0xc0, !PT ;  /* 0x0000ffff11117812 */ /* 0x000fe400078ec0ff */
[----:B------:R-:W-:-:S02]  /*c1a10*/  LOP3.LUT R63, R93, 0xffff, RZ, 0xc0, !PT ;  /* 0x0000ffff5d3f7812 */ /* 0x000fc400078ec0ff */
[----:B------:R-:W-:Y:S02]  /*c1a20*/  SHF.R.U32.HI R81, RZ, 0x8, R81 ;  /* 0x00000008ff517819 */ /* 0x000fe40000011651 */
[----:B------:R-:W-:Y:S02]  /*c1a30*/  PRMT R37, R37, 0x3340, R86 ;  /* 0x0000334025257816 */ /* 0x000fe40000000056 */
[----:B------:R-:W-:Y:S01]  /*c1a40*/  PRMT R58, R58, 0x3340, R84 ;  /* 0x000033403a3a7816 */ /* 0x000fe20000000054 */
[----:B------:R-:W3:Y:S01]  /*c1a50*/  LDL.LU R86, [R1+0x48] ;  /* 0x0000480001567983 */ /* 0x000ee20000300800 */
[----:B------:R-:W-:Y:S02]  /*c1a60*/  PRMT R4, R4, 0x4210, R49 ;  /* 0x0000421004047816 */ /* 0x000fe40000000031 */
[----:B------:R-:W-:Y:S01]  /*c1a70*/  PRMT R5, R5, 0x4210, R23 ;  /* 0x0000421005057816 */ /* 0x000fe20000000017 */
[----:B------:R-:W3:Y:S01]  /*c1a80*/  LDL.LU R84, [R1+0x30] ;  /* 0x0000300001547983 */ /* 0x000ee20000300800 */
[----:B------:R-:W-:-:S02]  /*c1a90*/  PRMT R6, R6, 0x4210, R21 ;  /* 0x0000421006067816 */ /* 0x000fc40000000015 */
[----:B------:R-:W-:Y:S02]  /*c1aa0*/  PRMT R7, R7, 0x4210, R15 ;  /* 0x0000421007077816 */ /* 0x000fe4000000000f */
[----:B------:R-:W-:Y:S02]  /*c1ab0*/  LOP3.LUT R36, R87, 0xffff, RZ, 0xc0, !PT ;  /* 0x0000ffff57247812 */ /* 0x000fe400078ec0ff */
[----:B------:R-:W-:Y:S01]  /*c1ac0*/  PRMT R26, R34, 0x5410, R26 ;  /* 0x00005410221a7816 */ /* 0x000fe2000000001a */
[----:B------:R-:W3:Y:S01]  /*c1ad0*/  LDL.LU R87, [R1+0x38] ;  /* 0x0000380001577983 */ /* 0x000ee20000300800 */
[----:B------:R-:W-:Y:S02]  /*c1ae0*/  PRMT R65, R61, 0x3340, R62 ;  /* 0x000033403d417816 */ /* 0x000fe4000000003e */
[--C-:B------:R-:W-:Y:S01]  /*c1af0*/  PRMT R17, R17, 0x3340, R0.reuse ;  /* 0x0000334011117816 */ /* 0x100fe20000000000 */
[----:B------:R-:W3:Y:S01]  /*c1b00*/  LDL.LU R85, [R1+0x2c] ;  /* 0x00002c0001557983 */ /* 0x000ee20000300800 */
[----:B------:R-:W-:-:S02]  /*c1b10*/  PRMT R34, R63, 0x3340, R0 ;  /* 0x000033403f227816 */ /* 0x000fc40000000000 */
[----:B------:R-:W-:Y:S01]  /*c1b20*/  PRMT R38, R38, 0x3340, R0 ;  /* 0x0000334026267816 */ /* 0x000fe20000000000 */
[----:B------:R-:W3:Y:S01]  /*c1b30*/  LDL.LU R83, [R1+0x20] ;  /* 0x0000200001537983 */ /* 0x000ee20000300800 */
[----:B-1----:R-:W-:Y:S02]  /*c1b40*/  LOP3.LUT R28, R81, 0xffff, RZ, 0xc0, !PT ;  /* 0x0000ffff511c7812 */ /* 0x002fe400078ec0ff */
[----:B------:R-:W-:Y:S01]  /*c1b50*/  PRMT R34, R65, 0x5410, R34 ;  /* 0x0000541041227816 */ /* 0x000fe20000000022 */
[----:B------:R-:W3:Y:S04]  /*c1b60*/  LDL.LU R81, [R1] ;  /* 0x0000000001517983 */ /* 0x000ee80000300800 */
[----:B------:R-:W3:Y:S04]  /*c1b70*/  LDL.LU R93, [R1+0x6c] ;  /* 0x00006c00015d7983 */ /* 0x000ee80000300800 */
[----:B------:R-:W3:Y:S04]  /*c1b80*/  LDL.LU R65, [R1+0x70] ;  /* 0x0000700001417983 */ /* 0x000ee80000300800 */
[----:B--2---:R0:W-:Y:S02]  /*c1b90*/  STS.128 [R3], R4 ;  /* 0x0000000403007388 */ /* 0x0041e40000000c00 */
[----:B0-----:R-:W-:-:S02]  /*c1ba0*/  PRMT R4, R16, 0x5410, R17 ;  /* 0x0000541010047816 */ /* 0x001fc40000000011 */
[----:B------:R-:W-:Y:S02]  /*c1bb0*/  PRMT R17, R58, 0x5410, R38 ;  /* 0x000054103a117816 */ /* 0x000fe40000000026 */
[----:B------:R-:W2:Y:S01]  /*c1bc0*/  LDL.LU R58, [R1+0x8c] ;  /* 0x00008c00013a7983 */ /* 0x000ea20000300800 */
[----:B------:R-:W-:Y:S02]  /*c1bd0*/  LOP3.LUT R77, R77, 0xffff, RZ, 0xc0, !PT ;  /* 0x0000ffff4d4d7812 */ /* 0x000fe400078ec0ff */
[----:B------:R-:W-:Y:S02]  /*c1be0*/  LOP3.LUT R76, R76, 0xffff, RZ, 0xc0, !PT ;  /* 0x0000ffff4c4c7812 */ /* 0x000fe400078ec0ff */
[----:B------:R-:W-:Y:S02]  /*c1bf0*/  PRMT R36, R36, 0x3340, R0 ;  /* 0x0000334024247816 */ /* 0x000fe40000000000 */
[----:B------:R-:W-:Y:S02]  /*c1c00*/  SHF.R.U32.HI R39, RZ, 0x8, R39 ;  /* 0x00000008ff277819 */ /* 0x000fe40000011627 */
[----:B------:R-:W-:-:S02]  /*c1c10*/  SHF.R.U32.HI R45, RZ, 0x8, R45 ;  /* 0x00000008ff2d7819 */ /* 0x000fc4000001162d */
[----:B------:R-:W-:Y:S02]  /*c1c20*/  SHF.R.U32.HI R61, RZ, 0x8, R61 ;  /* 0x00000008ff3d7819 */ /* 0x000fe4000001163d */
[----:B------:R-:W-:Y:S02]  /*c1c30*/  SHF.R.U32.HI R62, RZ, 0x8, R62 ;  /* 0x00000008ff3e7819 */ /* 0x000fe4000001163e */
[----:B------:R-:W-:Y:S02]  /*c1c40*/  SHF.R.U32.HI R54, RZ, 0x8, R54 ;  /* 0x00000008ff367819 */ /* 0x000fe40000011636 */
[----:B------:R-:W-:Y:S02]  /*c1c50*/  SHF.R.U32.HI R56, RZ, 0x8, R56 ;  /* 0x00000008ff387819 */ /* 0x000fe40000011638 */
[----:B------:R-:W-:Y:S02]  /*c1c60*/  SHF.R.U32.HI R50, RZ, 0x8, R50 ;  /* 0x00000008ff327819 */ /* 0x000fe40000011632 */
[----:B------:R-:W-:-:S02]  /*c1c70*/  SHF.R.U32.HI R52, RZ, 0x8, R52 ;  /* 0x00000008ff347819 */ /* 0x000fc40000011634 */
[----:B------:R-:W-:Y:S02]  /*c1c80*/  SHF.R.U32.HI R91, RZ, 0x8, R91 ;  /* 0x00000008ff5b7819 */ /* 0x000fe4000001165b */
[----:B------:R-:W-:Y:S02]  /*c1c90*/  SHF.R.U32.HI R79, RZ, 0x8, R79 ;  /* 0x00000008ff4f7819 */ /* 0x000fe4000001164f */
[----:B------:R-:W-:Y:S02]  /*c1ca0*/  SHF.R.U32.HI R63, RZ, 0x8, R63 ;  /* 0x00000008ff3f7819 */ /* 0x000fe4000001163f */
[----:B------:R-:W-:Y:S02]  /*c1cb0*/  PRMT R64, R77, 0x3340, R76 ;  /* 0x000033404d407816 */ /* 0x000fe4000000004c */
[----:B------:R-:W-:Y:S02]  /*c1cc0*/  PRMT R5, R22, 0x5410, R20 ;  /* 0x0000541016057816 */ /* 0x000fe40000000014 */
[----:B------:R-:W-:-:S02]  /*c1cd0*/  PRMT R6, R19, 0x5410, R18 ;  /* 0x0000541013067816 */ /* 0x000fc40000000012 */
[----:B------:R-:W-:Y:S02]  /*c1ce0*/  SHF.R.U32.HI R40, RZ, 0x8, R40 ;  /* 0x00000008ff287819 */ /* 0x000fe40000011628 */
[----:B------:R-:W-:Y:S02]  /*c1cf0*/  SHF.R.U32.HI R78, RZ, 0x8, R78 ;  /* 0x00000008ff4e7819 */ /* 0x000fe4000001164e */
[----:B------:R-:W-:Y:S02]  /*c1d00*/  LOP3.LUT R75, R75, 0xffff, RZ, 0xc0, !PT ;  /* 0x0000ffff4b4b7812 */ /* 0x000fe400078ec0ff */
[----:B------:R-:W-:Y:S02]  /*c1d10*/  PRMT R18, R37, 0x5410, R36 ;  /* 0x0000541025127816 */ /* 0x000fe40000000024 */
[----:B------:R-:W-:Y:S02]  /*c1d20*/  LOP3.LUT R22, R39, 0xffff, RZ, 0xc0, !PT ;  /* 0x0000ffff27167812 */ /* 0x000fe400078ec0ff */
[----:B------:R-:W-:-:S02]  /*c1d30*/  LOP3.LUT R45, R45, 0xffff, RZ, 0xc0, !PT ;  /* 0x0000ffff2d2d7812 */ /* 0x000fc400078ec0ff */
[----:B------:R-:W-:Y:S02]  /*c1d40*/  SHF.R.U32.HI R77, RZ, 0x8, R77 ;  /* 0x00000008ff4d7819 */ /* 0x000fe4000001164d */
[----:B------:R-:W-:Y:S02]  /*c1d50*/  LOP3.LUT R61, R61, 0xffff, RZ, 0xc0, !PT ;  /* 0x0000ffff3d3d7812 */ /* 0x000fe400078ec0ff */
[----:B------:R-:W-:Y:S02]  /*c1d60*/  LOP3.LUT R62, R62, 0xffff, RZ, 0xc0, !PT ;  /* 0x0000ffff3e3e7812 */ /* 0x000fe400078ec0ff */
[----:B------:R-:W-:Y:S02]  /*c1d70*/  LOP3.LUT R20, R54, 0xffff, RZ, 0xc0, !PT ;  /* 0x0000ffff36147812 */ /* 0x000fe400078ec0ff */
[----:B------:R-:W-:Y:S02]  /*c1d80*/  LOP3.LUT R56, R56, 0xffff, RZ, 0xc0, !PT ;  /* 0x0000ffff38387812 */ /* 0x000fe400078ec0ff */
[----:B------:R-:W-:-:S02]  /*c1d90*/  SHF.R.U32.HI R41, RZ, 0x8, R41 ;  /* 0x00000008ff297819 */ /* 0x000fc40000011629 */
[----:B------:R-:W-:Y:S02]  /*c1da0*/  LOP3.LUT R36, R50, 0xffff, RZ, 0xc0, !PT ;  /* 0x0000ffff32247812 */ /* 0x000fe400078ec0ff */
[----:B------:R-:W-:Y:S02]  /*c1db0*/  LOP3.LUT R52, R52, 0xffff, RZ, 0xc0, !PT ;  /* 0x0000ffff34347812 */ /* 0x000fe400078ec0ff */
[----:B------:R-:W-:Y:S02]  /*c1dc0*/  SHF.R.U32.HI R42, RZ, 0x8, R42 ;  /* 0x00000008ff2a7819 */ /* 0x000fe4000001162a */
[----:B------:R-:W-:Y:S02]  /*c1dd0*/  SHF.R.U32.HI R43, RZ, 0x8, R43 ;  /* 0x00000008ff2b7819 */ /* 0x000fe4000001162b */
[----:B------:R-:W-:Y:S02]  /*c1de0*/  SHF.R.U32.HI R47, RZ, 0x8, R47 ;  /* 0x00000008ff2f7819 */ /* 0x000fe4000001162f */
[----:B------:R-:W-:-:S02]  /*c1df0*/  LOP3.LUT R39, R91, 0xffff, RZ, 0xc0, !PT ;  /* 0x0000ffff5b277812 */ /* 0x000fc400078ec0ff */
[----:B------:R-:W-:Y:S02]  /*c1e00*/  LOP3.LUT R79, R79, 0xffff, RZ, 0xc0, !PT ;  /* 0x0000ffff4f4f7812 */ /* 0x000fe400078ec0ff */
[----:B------:R-:W-:Y:S02]  /*c1e10*/  SHF.R.U32.HI R76, RZ, 0x8, R76 ;  /* 0x00000008ff4c7819 */ /* 0x000fe4000001164c */
[----:B------:R-:W-:Y:S02]  /*c1e20*/  LOP3.LUT R63, R63, 0xffff, RZ, 0xc0, !PT ;  /* 0x0000ffff3f3f7812 */ /* 0x000fe400078ec0ff */
[----:B------:R-:W-:Y:S02]  /*c1e30*/  LOP3.LUT R37, R40, 0xffff, RZ, 0xc0, !PT ;  /* 0x0000ffff28257812 */ /* 0x000fe400078ec0ff */
[----:B------:R-:W-:Y:S02]  /*c1e40*/  LOP3.LUT R38, R78, 0xffff, RZ, 0xc0, !PT ;  /* 0x0000ffff4e267812 */ /* 0x000fe400078ec0ff */
[----:B------:R-:W-:-:S02]  /*c1e50*/  PRMT R35, R75, 0x3340, R0 ;  /* 0x000033404b237816 */ /* 0x000fc40000000000 */
[----:B------:R-:W-:Y:S02]  /*c1e60*/  PRMT R22, R22, 0x3340, R45 ;  /* 0x0000334016167816 */ /* 0x000fe4000000002d */
[----:B------:R-:W-:Y:S02]  /*c1e70*/  LOP3.LUT R40, R77, 0xffff, RZ, 0xc0, !PT ;  /* 0x0000ffff4d287812 */ /* 0x000fe400078ec0ff */
[----:B------:R-:W-:Y:S02]  /*c1e80*/  PRMT R78, R61, 0x3340, R62 ;  /* 0x000033403d4e7816 */ /* 0x000fe4000000003e */
[----:B------:R-:W-:Y:S02]  /*c1e90*/  PRMT R20, R20, 0x3340, R56 ;  /* 0x0000334014147816 */ /* 0x000fe40000000038 */
[----:B------:R-:W-:Y:S02]  /*c1ea0*/  SHF.R.U32.HI R53, RZ, 0x8, R53 ;  /* 0x00000008ff357819 */ /* 0x000fe40000011635 */
[----:B------:R-:W-:-:S02]  /*c1eb0*/  SHF.R.U32.HI R51, RZ, 0x8, R51 ;  /* 0x00000008ff337819 */ /* 0x000fc40000011633 */
[----:B------:R-:W-:Y:S02]  /*c1ec0*/  LOP3.LUT R41, R41, 0xffff, RZ, 0xc0, !PT ;  /* 0x0000ffff29297812 */ /* 0x000fe400078ec0ff */
[----:B------:R-:W-:Y:S02]  /*c1ed0*/  PRMT R36, R36, 0x3340, R52 ;  /* 0x0000334024247816 */ /* 0x000fe40000000034 */
[----:B------:R-:W-:Y:S02]  /*c1ee0*/  LOP3.LUT R42, R42, 0xffff, RZ, 0xc0, !PT ;  /* 0x0000ffff2a2a7812 */ /* 0x000fe400078ec0ff */
[----:B------:R-:W-:Y:S02]  /*c1ef0*/  LOP3.LUT R43, R43, 0xffff, RZ, 0xc0, !PT ;  /* 0x0000ffff2b2b7812 */ /* 0x000fe400078ec0ff */
[----:B------:R-:W-:Y:S02]  /*c1f00*/  LOP3.LUT R45, R47, 0xffff, RZ, 0xc0, !PT ;  /* 0x0000ffff2f2d7812 */ /* 0x000fe400078ec0ff */
[----:B------:R-:W-:-:S02]  /*c1f10*/  PRMT R39, R39, 0x3340, R79 ;  /* 0x0000334027277816 */ /* 0x000fc4000000004f */
[----:B------:R-:W-:Y:S02]  /*c1f20*/  LOP3.LUT R76, R76, 0xffff, RZ, 0xc0, !PT ;  /* 0x0000ffff4c4c7812 */ /* 0x000fe400078ec0ff */
[----:B------:R-:W-:Y:S02]  /*c1f30*/  PRMT R77, R63, 0x3340, R0 ;  /* 0x000033403f4d7816 */ /* 0x000fe40000000000 */
[----:B----4-:R-:W-:Y:S02]  /*c1f40*/  LOP3.LUT R80, R80, 0xffff, RZ, 0xc0, !PT ;  /* 0x0000ffff50507812 */ /* 0x010fe400078ec0ff */
[----:B------:R-:W-:Y:S02]  /*c1f50*/  LOP3.LUT R82, R82, 0xffff, RZ, 0xc0, !PT ;  /* 0x0000ffff52527812 */ /* 0x000fe400078ec0ff */
[----:B------:R-:W-:Y:S02]  /*c1f60*/  LOP3.LUT R63, R90, 0xffff, RZ, 0xc0, !PT ;  /* 0x0000ffff5a3f7812 */ /* 0x000fe400078ec0ff */
[----:B------:R-:W-:-:S02]  /*c1f70*/  LOP3.LUT R66, R66, 0xffff, RZ, 0xc0, !PT ;  /* 0x0000ffff42427812 */ /* 0x000fc400078ec0ff */
[----:B------:R-:W-:Y:S02]  /*c1f80*/  LOP3.LUT R67, R67, 0xffff, RZ, 0xc0, !PT ;  /* 0x0000ffff43437812 */ /* 0x000fe400078ec0ff */
[----:B------:R-:W-:Y:S02]  /*c1f90*/  LOP3.LUT R47, R89, 0xffff, RZ, 0xc0, !PT ;  /* 0x0000ffff592f7812 */ /* 0x000fe400078ec0ff */
[----:B---3--:R-:W-:Y:S02]  /*c1fa0*/  LOP3.LUT R52, R86, 0xffff, RZ, 0xc0, !PT ;  /* 0x0000ffff56347812 */ /* 0x008fe400078ec0ff */
[----:B------:R-:W-:Y:S02]  /*c1fb0*/  LOP3.LUT R56, R84, 0xffff, RZ, 0xc0, !PT ;  /* 0x0000ffff54387812 */ /* 0x000fe400078ec0ff */
[----:B------:R-:W-:Y:S02]  /*c1fc0*/  PRMT R60, R60, 0x3340, R0 ;  /* 0x000033403c3c7816 */ /* 0x000fe40000000000 */
[----:B------:R-:W-:-:S02]  /*c1fd0*/  LOP3.LUT R62, R93, 0xffff, RZ, 0xc0, !PT ;  /* 0x0000ffff5d3e7812 */ /* 0x000fc400078ec0ff */
[----:B------:R-:W-:Y:S02]  /*c1fe0*/  LOP3.LUT R61, R65, 0xffff, RZ, 0xc0, !PT ;  /* 0x0000ffff413d7812 */ /* 0x000fe400078ec0ff */
[----:B------:R-:W-:Y:S02]  /*c1ff0*/  LOP3.LUT R65, R88, 0xffff, RZ, 0xc0, !PT ;  /* 0x0000ffff58417812 */ /* 0x000fe400078ec0ff */
[----:B------:R-:W-:Y:S02]  /*c2000*/  PRMT R35, R64, 0x5410, R35 ;  /* 0x0000541040237816 */ /* 0x000fe40000000023 */
[----:B------:R-:W-:Y:S02]  /*c2010*/  PRMT R7, R31, 0x5410, R30 ;  /* 0x000054101f077816 */ /* 0x000fe4000000001e */
[----:B------:R-:W-:Y:S02]  /*c2020*/  PRMT R28, R28, 0x3340, R0 ;  /* 0x000033401c1c7816 */ /* 0x000fe40000000000 */
[----:B------:R-:W-:-:S02]  /*c2030*/  LOP3.LUT R30, R53, 0xffff, RZ, 0xc0, !PT ;  /* 0x0000ffff351e7812 */ /* 0x000fc400078ec0ff */
[----:B------:R-:W-:Y:S02]  /*c2040*/  LOP3.LUT R31, R51, 0xffff, RZ, 0xc0, !PT ;  /* 0x0000ffff331f7812 */ /* 0x000fe400078ec0ff */
[----:B------:R-:W-:Y:S02]  /*c2050*/  PRMT R37, R37, 0x3340, R41 ;  /* 0x0000334025257816 */ /* 0x000fe40000000029 */
[----:B------:R-:W-:Y:S02]  /*c2060*/  PRMT R64, R42, 0x3340, R43 ;  /* 0x000033402a407816 */ /* 0x000fe4000000002b */
[----:B------:R-:W-:Y:S02]  /*c2070*/  PRMT R76, R40, 0x3340, R76 ;  /* 0x00003340284c7816 */ /* 0x000fe4000000004c */
[----:B------:R-:W-:Y:S02]  /*c2080*/  SHF.R.U32.HI R55, RZ, 0x8, R55 ;  /* 0x00000008ff377819 */ /* 0x000fe40000011637 */
[----:B------:R-:W-:-:S02]  /*c2090*/  PRMT R40, R82, 0x3340, R0 ;  /* 0x0000334052287816 */ /* 0x000fc40000000000 */
[--C-:B------:R-:W-:Y:S02]  /*c20a0*/  PRMT R41, R63, 0x3340, R0.reuse ;  /* 0x000033403f297816 */ /* 0x100fe40000000000 */
[--C-:B------:R-:W-:Y:S02]  /*c20b0*/  PRMT R42, R67, 0x3340, R0.reuse ;  /* 0x00003340432a7816 */ /* 0x100fe40000000000 */
[----:B------:R-:W-:Y:S02]  /*c20c0*/  PRMT R43, R56, 0x3340, R0 ;  /* 0x00003340382b7816 */ /* 0x000fe40000000000 */
[----:B------:R-:W-:Y:S02]  /*c20d0*/  PRMT R53, R61, 0x3340, R62 ;  /* 0x000033403d357816 */ /* 0x000fe4000000003e */
[----:B------:R-:W-:Y:S02]  /*c20e0*/  PRMT R51, R65, 0x3340, R66 ;  /* 0x0000334041337816 */ /* 0x000fe40000000042 */
[----:B------:R-:W-:-:S02]  /*c20f0*/  PRMT R50, R47, 0x3340, R52 ;  /* 0x000033402f327816 */ /* 0x000fc40000000034 */
[----:B------:R-:W-:Y:S02]  /*c2100*/  PRMT R19, R59, 0x5410, R60 ;  /* 0x000054103b137816 */ /* 0x000fe4000000003c */
[----:B------:R-:W-:Y:S02]  /*c2110*/  SHF.R.U32.HI R57, RZ, 0x8, R57 ;  /* 0x00000008ff397819 */ /* 0x000fe40000011639 */
[----:B------:R-:W-:Y:S02]  /*c2120*/  PRMT R16, R29, 0x5410, R28 ;  /* 0x000054101d107816 */ /* 0x000fe4000000001c */
[----:B------:R-:W-:Y:S02]  /*c2130*/  LOP3.LUT R73, R73, 0xffff, RZ, 0xc0, !PT ;  /* 0x0000ffff49497812 */ /* 0x000fe400078ec0ff */
[----:B------:R-:W-:Y:S02]  /*c2140*/  LOP3.LUT R72, R72, 0xffff, RZ, 0xc0, !PT ;  /* 0x0000ffff48487812 */ /* 0x000fe400078ec0ff */
[----:B------:R-:W-:-:S02]  /*c2150*/  LOP3.LUT R60, R70, 0xffff, RZ, 0xc0, !PT ;  /* 0x0000ffff463c7812 */ /* 0x000fc400078ec0ff */
[----:B------:R-:W-:Y:S02]  /*c2160*/  LOP3.LUT R29, R55, 0xffff, RZ, 0xc0, !PT ;  /* 0x0000ffff371d7812 */ /* 0x000fe400078ec0ff */
[----:B------:R-:W-:Y:S02]  /*c2170*/  PRMT R41, R53, 0x5410, R41 ;  /* 0x0000541035297816 */ /* 0x000fe40000000029 */
        /* <DEDUP_REMOVED lines=9> */
[----:B------:R-:W-:-:S02]  /*c2210*/  PRMT R70, R60, 0x3340, R0 ;  /* 0x000033403c467816 */ /* 0x000fc40000000000 */
[----:B------:R-:W-:Y:S02]  /*c2220*/  PRMT R71, R73, 0x3340, R72 ;  /* 0x0000334049477816 */ /* 0x000fe40000000048 */
[----:B------:R-:W-:Y:S02]  /*c2230*/  LOP3.LUT R59, R83, 0xffff, RZ, 0xc0, !PT ;  /* 0x0000ffff533b7812 */ /* 0x000fe400078ec0ff */
[--C-:B------:R-:W-:Y:S02]  /*c2240*/  PRMT R68, R55, 0x3340, R0.reuse ;  /* 0x0000334037447816 */ /* 0x100fe40000000000 */
[----:B------:R-:W-:Y:S02]  /*c2250*/  PRMT R83, R50, 0x3340, R51 ;  /* 0x0000334032537816 */ /* 0x000fe40000000033 */
[----:B------:R-:W-:Y:S02]  /*c2260*/  PRMT R89, R74, 0x3340, R0 ;  /* 0x000033404a597816 */ /* 0x000fe40000000000 */
[----:B------:R-:W-:-:S02]  /*c2270*/  PRMT R70, R71, 0x5410, R70 ;  /* 0x0000541047467816 */ /* 0x000fc40000000046 */
[--C-:B------:R-:W-:Y:S02]  /*c2280*/  PRMT R81, R59, 0x3340, R0.reuse ;  /* 0x000033403b517816 */ /* 0x100fe40000000000 */
[----:B------:R-:W-:Y:S02]  /*c2290*/  PRMT R89, R83, 0x5410, R89 ;  /* 0x0000541053597816 */ /* 0x000fe40000000059 */
[----:B------:R-:W3:Y:S04]  /*c22a0*/  LDL.LU R83, [R1+0x7c] ;  /* 0x00007c0001537983 */ /* 0x000ee80000300800 */
[----:B------:R-:W-:Y:S01]  /*c22b0*/  STL [R1+0x48], R70 ;  /* 0x0000484601007387 */ /* 0x000fe20000100800 */
[----:B------:R-:W-:-:S04]  /*c22c0*/  PRMT R28, R28, 0x3340, R0 ;  /* 0x000033401c1c7816 */ /* 0x000fc80000000000 */
[----:B------:R-:W-:Y:S02]  /*c22d0*/  PRMT R28, R22, 0x5410, R28 ;  /* 0x00005410161c7816 */ /* 0x000fe4000000001c */
[----:B--2---:R-:W-:-:S04]  /*c22e0*/  LOP3.LUT R79, R58, 0xffff, RZ, 0xc0, !PT ;  /* 0x0000ffff3a4f7812 */ /* 0x004fc800078ec0ff */
[----:B------:R-:W-:-:S04]  /*c22f0*/  PRMT R54, R79, 0x3340, R80 ;  /* 0x000033404f367816 */ /* 0x000fc80000000050 */
[----:B------:R-:W-:Y:S02]  /*c2300*/  PRMT R40, R54, 0x5410, R40 ;  /* 0x0000541036287816 */ /* 0x000fe40000000028 */
[----:B------:R-:W-:Y:S02]  /*c2310*/  LOP3.LUT R54, R69, 0xffff, RZ, 0xc0, !PT ;  /* 0x0000ffff45367812 */ /* 0x000fe400078ec0ff */
[----:B------:R-:W-:Y:S02]  /*c2320*/  LOP3.LUT R58, R85, 0xffff, RZ, 0xc0, !PT ;  /* 0x0000ffff553a7812 */ /* 0x000fe400078ec0ff */
[----:B------:R-:W-:Y:S02]  /*c2330*/  PRMT R69, R53, 0x3340, R54 ;  /* 0x0000334035457816 */ /* 0x000fe40000000036 */
[----:B------:R-:W-:Y:S02]  /*c2340*/  PRMT R84, R57, 0x3340, R58 ;  /* 0x0000334039547816 */ /* 0x000fe4000000003a */
[----:B------:R-:W-:-:S02]  /*c2350*/  PRMT R68, R69, 0x5410, R68 ;  /* 0x0000541045447816 */ /* 0x000fc40000000044 */
[----:B------:R-:W-:Y:S02]  /*c2360*/  PRMT R81, R84, 0x5410, R81 ;  /* 0x0000541054517816 */ /* 0x000fe40000000051 */
[----:B------:R-:W2:Y:S04]  /*c2370*/  LDL.LU R84, [R1+0x78] ;  /* 0x0000780001547983 */ /* 0x000ea80000300800 */
        /* <DEDUP_REMOVED lines=9> */
[----:B------:R-:W-:-:S02]  /*c2410*/  SHF.R.U32.HI R65, RZ, 0x8, R65 ;  /* 0x00000008ff417819 */ /* 0x000fc40000011641 */
[----:B------:R-:W-:Y:S02]  /*c2420*/  SHF.R.U32.HI R66, RZ, 0x8, R66 ;  /* 0x00000008ff427819 */ /* 0x000fe40000011642 */
[----:B------:R-:W-:Y:S02]  /*c2430*/  PRMT R29, R29, 0x3340, R0 ;  /* 0x000033401d1d7816 */ /* 0x000fe40000000000 */
[----:B------:R-:W-:Y:S02]  /*c2440*/  SHF.R.U32.HI R56, RZ, 0x8, R56 ;  /* 0x00000008ff387819 */ /* 0x000fe40000011638 */
[----:B------:R-:W-:Y:S02]  /*c2450*/  SHF.R.U32.HI R50, RZ, 0x8, R50 ;  /* 0x00000008ff327819 */ /* 0x000fe40000011632 */
[----:B------:R-:W-:Y:S02]  /*c2460*/  SHF.R.U32.HI R51, RZ, 0x8, R51 ;  /* 0x00000008ff337819 */ /* 0x000fe40000011633 */
[----:B------:R-:W-:-:S02]  /*c2470*/  SHF.R.U32.HI R52, RZ, 0x8, R52 ;  /* 0x00000008ff347819 */ /* 0x000fc40000011634 */
[----:B------:R-:W-:Y:S02]  /*c2480*/  PRMT R31, R31, 0x3340, R0 ;  /* 0x000033401f1f7816 */ /* 0x000fe40000000000 */
[----:B------:R-:W-:Y:S02]  /*c2490*/  SHF.R.U32.HI R47, RZ, 0x8, R47 ;  /* 0x00000008ff2f7819 */ /* 0x000fe4000001162f */
[----:B------:R-:W-:Y:S02]  /*c24a0*/  SHF.R.U32.HI R57, RZ, 0x8, R57 ;  /* 0x00000008ff397819 */ /* 0x000fe40000011639 */
[----:B------:R-:W-:Y:S02]  /*c24b0*/  SHF.R.U32.HI R58, RZ, 0x8, R58 ;  /* 0x00000008ff3a7819 */ /* 0x000fe4000001163a */
[----:B------:R-:W-:Y:S02]  /*c24c0*/  PRMT R45, R45, 0x3340, R0 ;  /* 0x000033402d2d7816 */ /* 0x000fe40000000000 */
[----:B------:R-:W-:-:S02]  /*c24d0*/  LOP3.LUT R65, R65, 0xffff, RZ, 0xc0, !PT ;  /* 0x0000ffff41417812 */ /* 0x000fc400078ec0ff */
[----:B------:R-:W-:Y:S02]  /*c24e0*/  LOP3.LUT R66, R66, 0xffff, RZ, 0xc0, !PT ;  /* 0x0000ffff42427812 */ /* 0x000fe400078ec0ff */
[----:B------:R-:W-:Y:S02]  /*c24f0*/  PRMT R7, R7, 0x5210, R15 ;  /* 0x0000521007077816 */ /* 0x000fe4000000000f */
[----:B------:R-:W-:Y:S02]  /*c2500*/  PRMT R29, R20, 0x5410, R29 ;  /* 0x00005410141d7816 */ /* 0x000fe4000000001d */
[----:B------:R-:W-:Y:S02]  /*c2510*/  SHF.R.U32.HI R61, RZ, 0x8, R61 ;  /* 0x00000008ff3d7819 */ /* 0x000fe4000001163d */
[----:B------:R-:W-:Y:S02]  /*c2520*/  SHF.R.U32.HI R62, RZ, 0x8, R62 ;  /* 0x00000008ff3e7819 */ /* 0x000fe4000001163e */
[----:B------:R-:W-:-:S02]  /*c2530*/  LOP3.LUT R56, R56, 0xffff, RZ, 0xc0, !PT ;  /* 0x0000ffff38387812 */ /* 0x000fc400078ec0ff */
[----:B------:R-:W-:Y:S02]  /*c2540*/  LOP3.LUT R50, R50, 0xffff, RZ, 0xc0, !PT ;  /* 0x0000ffff32327812 */ /* 0x000fe400078ec0ff */
[----:B------:R-:W-:Y:S02]  /*c2550*/  LOP3.LUT R51, R51, 0xffff, RZ, 0xc0, !PT ;  /* 0x0000ffff33337812 */ /* 0x000fe400078ec0ff */
[----:B------:R-:W-:Y:S02]  /*c2560*/  LOP3.LUT R15, R2, 0xffff, RZ, 0xc0, !PT ;  /* 0x0000ffff020f7812 */ /* 0x000fe400078ec0ff */
[----:B------:R-:W-:Y:S01]  /*c2570*/  SHF.R.U32.HI R59, RZ, 0x8, R59 ;  /* 0x00000008ff3b7819 */ /* 0x000fe2000001163b */
[----:B------:R-:W1:Y:S01]  /*c2580*/  S2R R2, SR_TID.X ;  /* 0x0000000000027919 */ /* 0x000e620000002100 */
[----:B------:R-:W-:Y:S02]  /*c2590*/  LOP3.LUT R20, R52, 0xffff, RZ, 0xc0, !PT ;  /* 0x0000ffff34147812 */ /* 0x000fe400078ec0ff */
[----:B------:R-:W-:-:S02]  /*c25a0*/  SHF.R.U32.HI R60, RZ, 0x8, R60 ;  /* 0x00000008ff3c7819 */ /* 0x000fc4000001163c */
[----:B------:R-:W-:Y:S02]  /*c25b0*/  PRMT R31, R36, 0x5410, R31 ;  /* 0x00005410241f7816 */ /* 0x000fe4000000001f */
[----:B------:R-:W-:Y:S02]  /*c25c0*/  LOP3.LUT R47, R47, 0xffff, RZ, 0xc0, !PT ;  /* 0x0000ffff2f2f7812 */ /* 0x000fe400078ec0ff */
[----:B------:R-:W-:Y:S02]  /*c25d0*/  LOP3.LUT R52, R57, 0xffff, RZ, 0xc0, !PT ;  /* 0x0000ffff39347812 */ /* 0x000fe400078ec0ff */
[----:B------:R-:W-:Y:S02]  /*c25e0*/  LOP3.LUT R58, R58, 0xffff, RZ, 0xc0, !PT ;  /* 0x0000ffff3a3a7812 */ /* 0x000fe400078ec0ff */
        /* <DEDUP_REMOVED lines=8> */
[----:B------:R-:W-:Y:S02]  /*c2670*/  SHF.R.U32.HI R50, RZ, 0x8, R54 ;  /* 0x00000008ff327819 */ /* 0x000fe40000011636 */
[----:B------:R-:W-:Y:S02]  /*c2680*/  SHF.R.U32.HI R56, RZ, 0x8, R55 ;  /* 0x00000008ff387819 */ /* 0x000fe40000011637 */
[----:B------:R-:W-:Y:S02]  /*c2690*/  PRMT R47, R47, 0x3340, R20 ;  /* 0x000033402f2f7816 */ /* 0x000fe40000000014 */
[----:B------:R-:W-:Y:S02]  /*c26a0*/  PRMT R52, R52, 0x3340, R58 ;  /* 0x0000334034347816 */ /* 0x000fe4000000003a */
[----:B------:R-:W-:Y:S02]  /*c26b0*/  SHF.R.U32.HI R53, RZ, 0x8, R53 ;  /* 0x00000008ff357819 */ /* 0x000fe40000011635 */
[----:B------:R-:W-:-:S02]  /*c26c0*/  PRMT R45, R45, 0x3340, R62 ;  /* 0x000033402d2d7816 */ /* 0x000fc4000000003e */
[--C-:B------:R-:W-:Y:S02]  /*c26d0*/  PRMT R64, R59, 0x3340, R0.reuse ;  /* 0x000033403b407816 */ /* 0x100fe40000000000 */
[----:B------:R-:W-:Y:S02]  /*c26e0*/  PRMT R62, R60, 0x3340, R0 ;  /* 0x000033403c3e7816 */ /* 0x000fe40000000000 */
[----:B------:R-:W-:Y:S02]  /*c26f0*/  LOP3.LUT R61, R56, 0xffff, RZ, 0xc0, !PT ;  /* 0x0000ffff383d7812 */ /* 0x000fe400078ec0ff */
[----:B------:R-:W-:Y:S02]  /*c2700*/  LOP3.LUT R59, R53, 0xffff, RZ, 0xc0, !PT ;  /* 0x0000ffff353b7812 */ /* 0x000fe400078ec0ff */
[----:B------:R-:W-:Y:S02]  /*c2710*/  LOP3.LUT R60, R50, 0xffff, RZ, 0xc0, !PT ;  /* 0x0000ffff323c7812 */ /* 0x000fe400078ec0ff */
[----:B------:R-:W-:-:S02]  /*c2720*/  SHF.R.U32.HI R75, RZ, 0x8, R75 ;  /* 0x00000008ff4b7819 */ /* 0x000fc4000001164b */
[----:B------:R-:W-:Y:S02]  /*c2730*/  PRMT R4, R4, 0x5210, R49 ;  /* 0x0000521004047816 */ /* 0x000fe40000000031 */
[----:B------:R-:W-:Y:S02]  /*c2740*/  PRMT R5, R5, 0x5210, R23 ;  /* 0x0000521005057816 */ /* 0x000fe40000000017 */
[----:B------:R-:W-:Y:S02]  /*c2750*/  PRMT R6, R6, 0x5210, R21 ;  /* 0x0000521006067816 */ /* 0x000fe40000000015 */
[----:B------:R-:W-:Y:S02]  /*c2760*/  LOP3.LUT R75, R75, 0xffff, RZ, 0xc0, !PT ;  /* 0x0000ffff4b4b7812 */ /* 0x000fe400078ec0ff */
[----:B------:R-:W-:Y:S01]  /*c2770*/  SHF.R.U32.HI R63, RZ, 0x8, R63 ;  /* 0x00000008ff3f7819 */ /* 0x000fe2000001163f */
[----:B------:R0:W-:Y:S01]  /*c2780*/  STS.128 [R3+0x400], R4 ;  /* 0x0004000403007388 */ /* 0x0001e20000000c00 */
[----:B------:R-:W-:-:S02]  /*c2790*/  SHF.R.U32.HI R73, RZ, 0x8, R73 ;  /* 0x00000008ff497819 */ /* 0x000fc40000011649 */
[----:B------:R-:W-:Y:S02]  /*c27a0*/  SHF.R.U32.HI R72, RZ, 0x8, R72 ;  /* 0x00000008ff487819 */ /* 0x000fe40000011648 */
[--C-:B------:R-:W-:Y:S02]  /*c27b0*/  PRMT R30, R30, 0x3340, R0.reuse ;  /* 0x000033401e1e7816 */ /* 0x100fe40000000000 */
[--C-:B------:R-:W-:Y:S02]  /*c27c0*/  PRMT R38, R38, 0x3340, R0.reuse ;  /* 0x0000334026267816 */ /* 0x100fe40000000000 */
[----:B------:R-:W-:Y:S02]  /*c27d0*/  PRMT R75, R75, 0x3340, R0 ;  /* 0x000033404b4b7816 */ /* 0x000fe40000000000 */
[----:B------:R-:W-:Y:S02]  /*c27e0*/  LOP3.LUT R63, R63, 0xffff, RZ, 0xc0, !PT ;  /* 0x0000ffff3f3f7812 */ /* 0x000fe400078ec0ff */
[----:B------:R-:W-:-:S02]  /*c27f0*/  SHF.R.U32.HI R74, RZ, 0x8, R74 ;  /* 0x00000008ff4a7819 */ /* 0x000fc4000001164a */
[----:B------:R-:W-:Y:S02]  /*c2800*/  LOP3.LUT R73, R73, 0xffff, RZ, 0xc0, !PT ;  /* 0x0000ffff49497812 */ /* 0x000fe400078ec0ff */
[----:B------:R-:W-:Y:S02]  /*c2810*/  LOP3.LUT R72, R72, 0xffff, RZ, 0xc0, !PT ;  /* 0x0000ffff48487812 */ /* 0x000fe400078ec0ff */
[----:B------:R-:W-:Y:S02]  /*c2820*/  PRMT R30, R37, 0x5410, R30 ;  /* 0x00005410251e7816 */ /* 0x000fe4000000001e */
[----:B------:R-:W-:Y:S02]  /*c2830*/  PRMT R37, R39, 0x5410, R38 ;  /* 0x0000541027257816 */ /* 0x000fe40000000026 */
[----:B------:R-:W-:Y:S02]  /*c2840*/  PRMT R59, R59, 0x3340, R60 ;  /* 0x000033403b3b7816 */ /* 0x000fe4000000003c */
[----:B------:R-:W-:-:S02]  /*c2850*/  LOP3.LUT R12, R12, 0xffff, RZ, 0xc0, !PT ;  /* 0x0000ffff0c0c7812 */ /* 0x000fc400078ec0ff */
[----:B------:R-:W-:Y:S02]  /*c2860*/  LOP3.LUT R13, R13, 0xffff, RZ, 0xc0, !PT ;  /* 0x0000ffff0d0d7812 */ /* 0x000fe400078ec0ff */
[----:B------:R-:W-:Y:S02]  /*c2870*/  LOP3.LUT R14, R14, 0xffff, RZ, 0xc0, !PT ;  /* 0x0000ffff0e0e7812 */ /* 0x000fe400078ec0ff */
[----:B------:R-:W-:Y:S02]  /*c2880*/  PRMT R39, R76, 0x5410, R75 ;  /* 0x000054104c277816 */ /* 0x000fe4000000004b */
[----:B0-----:R-:W-:Y:S02]  /*c2890*/  PRMT R68, R63, 0x3340, R0 ;  /* 0x000033403f447816 */ /* 0x001fe40000000000 */
[----:B------:R-:W-:Y:S02]  /*c28a0*/  LOP3.LUT R60, R48, 0xffff, RZ, 0xc0, !PT ;  /* 0x0000ffff303c7812 */ /* 0x000fe400078ec0ff */
[----:B------:R-:W-:-:S02]  /*c28b0*/  LOP3.LUT R63, R74, 0xffff, RZ, 0xc0, !PT ;  /* 0x0000ffff4a3f7812 */ /* 0x000fc400078ec0ff */
[----:B---3--:R-:W-:Y:S02]  /*c28c0*/  LOP3.LUT R51, R83, 0xffff, RZ, 0xc0, !PT ;  /* 0x0000ffff53337812 */ /* 0x008fe400078ec0ff */
[----:B------:R-:W-:Y:S02]  /*c28d0*/  PRMT R88, R73, 0x3340, R72 ;  /* 0x0000334049587816 */ /* 0x000fe40000000048 */
[--C-:B------:R-:W-:Y:S02]  /*c28e0*/  PRMT R73, R15, 0x3340, R0.reuse ;  /* 0x000033400f497816 */ /* 0x100fe40000000000 */
[--C-:B------:R-:W-:Y:S02]  /*c28f0*/  PRMT R48, R14, 0x3340, R0.reuse ;  /* 0x000033400e307816 */ /* 0x100fe40000000000 */
[----:B------:R-:W-:Y:S02]  /*c2900*/  PRMT R72, R12, 0x3340, R13 ;  /* 0x000033400c487816 */ /* 0x000fe4000000000d */
[----:B------:R-:W-:-:S02]  /*c2910*/  PRMT R61, R61, 0x3340, R0 ;  /* 0x000033403d3d7816 */ /* 0x000fc40000000000 */
[----:B------:R-:W-:Y:S02]  /*c2920*/  PRMT R48, R72, 0x5410, R48 ;  /* 0x0000541048307816 */ /* 0x000fe40000000030 */
[----:B------:R-:W-:Y:S02]  /*c2930*/  SHF.R.U32.HI R15, RZ, 0x8, R15 ;  /* 0x00000008ff0f7819 */ /* 0x000fe4000001160f */
[----:B------:R-:W-:Y:S02]  /*c2940*/  SHF.R.U32.HI R12, RZ, 0x8, R12 ;  /* 0x00000008ff0c7819 */ /* 0x000fe4000001160c */
[----:B------:R-:W-:Y:S02]  /*c2950*/  SHF.R.U32.HI R13, RZ, 0x8, R13 ;  /* 0x00000008ff0d7819 */ /* 0x000fe4000001160d */
[----:B------:R-:W-:Y:S02]  /*c2960*/  SHF.R.U32.HI R14, RZ, 0x8, R14 ;  /* 0x00000008ff0e7819 */ /* 0x000fe4000001160e */
[----:B-1----:R-:W-:-:S02]  /*c2970*/  LOP3.LUT R2, R2, 0x7f, RZ, 0xc0, !PT ;  /* 0x0000007f02027812 */ /* 0x002fc400078ec0ff */
[----:B------:R-:W-:Y:S02]  /*c2980*/  PRMT R4, R59, 0x5410, R61 ;  /* 0x000054103b047816 */ /* 0x000fe4000000003d */
[----:B------:R-:W-:Y:S02]  /*c2990*/  LOP3.LUT R15, R15, 0xffff, RZ, 0xc0, !PT ;  /* 0x0000ffff0f0f7812 */ /* 0x000fe400078ec0ff */
[----:B------:R-:W-:Y:S02]  /*c29a0*/  LOP3.LUT R12, R12, 0xffff, RZ, 0xc0, !PT ;  /* 0x0000ffff0c0c7812 */ /* 0x000fe400078ec0ff */
[----:B------:R-:W-:Y:S02]  /*c29b0*/  LOP3.LUT R13, R13, 0xffff, RZ, 0xc0, !PT ;  /* 0x0000ffff0d0d7812 */ /* 0x000fe400078ec0ff */
[----:B------:R-:W-:Y:S02]  /*c29c0*/  LOP3.LUT R14, R14, 0xffff, RZ, 0xc0, !PT ;  /* 0x0000ffff0e0e7812 */ /* 0x000fe400078ec0ff */
[----:B------:R-:W-:Y:S01]  /*c29d0*/  LEA R2, R2, UR6, 0x4 ;  /* 0x0000000602027c11 */ /* 0x000fe2000f8e20ff */
[----:B------:R-:W0:Y:S01]  /*c29e0*/  LDCU UR6, c[0x0][0x39c] ;  /* 0x00007380ff0677ac */ /* 0x000e220008000800 */
[----:B--2---:R-:W-:-:S04]  /*c29f0*/  LOP3.LUT R54, R84, 0xffff, RZ, 0xc0, !PT ;  /* 0x0000ffff54367812 */ /* 0x004fc800078ec0ff */
[----:B------:R-:W-:Y:S02]  /*c2a00*/  PRMT R56, R54, 0x3340, R0 ;  /* 0x0000334036387816 */ /* 0x000fe40000000000 */
[----:B----4-:R-:W-:Y:S02]  /*c2a10*/  LOP3.LUT R55, R92, 0xffff, RZ, 0xc0, !PT ;  /* 0x0000ffff5c377812 */ /* 0x010fe400078ec0ff */
[----:B------:R-:W-:Y:S02]  /*c2a20*/  LOP3.LUT R58, R91, 0xffff, RZ, 0xc0, !PT ;  /* 0x0000ffff5b3a7812 */ /* 0x000fe400078ec0ff */
[----:B------:R-:W-:Y:S02]  /*c2a30*/  LOP3.LUT R20, R93, 0xffff, RZ, 0xc0, !PT ;  /* 0x0000ffff5d147812 */ /* 0x000fe400078ec0ff */
[----:B------:R-:W-:Y:S02]  /*c2a40*/  PRMT R53, R55, 0x3340, R58 ;  /* 0x0000334037357816 */ /* 0x000fe4000000003a */
[----:B------:R-:W-:-:S04]  /*c2a50*/  PRMT R50, R20, 0x3340, R0 ;  /* 0x0000334014327816 */ /* 0x000fc80000000000 */
[----:B------:R-:W-:Y:S02]  /*c2a60*/  PRMT R50, R53, 0x5410, R50 ;  /* 0x0000541035327816 */ /* 0x000fe40000000032 */
[----:B------:R-:W-:-:S04]  /*c2a70*/  LOP3.LUT R22, R22, 0xffff, RZ, 0xc0, !PT ;  /* 0x0000ffff16167812 */ /* 0x000fc800078ec0ff */
[----:B------:R-:W-:-:S04]  /*c2a80*/  PRMT R57, R22, 0x3340, R51 ;  /* 0x0000334016397816 */ /* 0x000fc80000000033 */
[----:B------:R-:W-:Y:S02]  /*c2a90*/  PRMT R56, R57, 0x5410, R56 ;  /* 0x0000541039387816 */ /* 0x000fe40000000038 */
[----:B------:R-:W-:Y:S02]  /*c2aa0*/  LOP3.LUT R21, R90, 0xffff, RZ, 0xc0, !PT ;  /* 0x0000ffff5a157812 */ /* 0x000fe400078ec0ff */
[----:B------:R-:W-:Y:S01]  /*c2ab0*/  LOP3.LUT R23, R86, 0xffff, RZ, 0xc0, !PT ;  /* 0x0000ffff56177812 */ /* 0x000fe200078ec0ff */
[----:B------:R1:W-:Y:S01]  /*c2ac0*/  STL [R1+0x78], R56 ;  /* 0x0000783801007387 */ /* 0x0003e20000100800 */
[----:B------:R-:W-:Y:S02]  /*c2ad0*/  LOP3.LUT R49, R87, 0xffff, RZ, 0xc0, !PT ;  /* 0x0000ffff57317812 */ /* 0x000fe400078ec0ff */
[----:B------:R-:W-:Y:S01]  /*c2ae0*/  LOP3.LUT R53, R11, 0xffff, RZ, 0xc0, !PT ;  /* 0x0000ffff0b357812 */ /* 0x000fe200078ec0ff */
[----:B------:R2:W-:Y:S01]  /*c2af0*/  STL [R1+0x80], R50 ;  /* 0x0000803201007387 */ /* 0x0005e20000100800 */
[----:B------:R-:W-:-:S02]  /*c2b00*/  LOP3.LUT R57, R46, 0xffff, RZ, 0xc0, !PT ;  /* 0x0000ffff2e397812 */ /* 0x000fc400078ec0ff */
[--C-:B------:R-:W-:Y:S01]  /*c2b10*/  PRMT R75, R49, 0x3340, R0.reuse ;  /* 0x00003340314b7816 */ /* 0x100fe20000000000 */
[----:B------:R-:W3:Y:S01]  /*c2b20*/  LDL.LU R11, [R1+0x3620] ;  /* 0x00362000010b7983 */ /* 0x000ee20000300800 */
[----:B------:R-:W-:Y:S02]  /*c2b30*/  PRMT R76, R21, 0x3340, R23 ;  /* 0x00003340154c7816 */ /* 0x000fe40000000017 */
[----:B-1----:R-:W-:Y:S02]  /*c2b40*/  LOP3.LUT R56, R44, 0xffff, RZ, 0xc0, !PT ;  /* 0x0000ffff2c387812 */ /* 0x002fe400078ec0ff */
[----:B--2---:R-:W-:Y:S02]  /*c2b50*/  LOP3.LUT R50, R85, 0xffff, RZ, 0xc0, !PT ;  /* 0x0000ffff55327812 */ /* 0x004fe400078ec0ff */
[----:B------:R-:W-:Y:S02]  /*c2b60*/  PRMT R44, R60, 0x3340, R0 ;  /* 0x000033403c2c7816 */ /* 0x000fe40000000000 */
[----:B------:R-:W-:-:S02]  /*c2b70*/  PRMT R74, R50, 0x3340, R53 ;  /* 0x00003340324a7816 */ /* 0x000fc40000000035 */
[----:B------:R-:W-:Y:S02]  /*c2b80*/  PRMT R46, R56, 0x3340, R57 ;  /* 0x00003340382e7816 */ /* 0x000fe40000000039 */
[----:B------:R-:W-:Y:S02]  /*c2b90*/  PRMT R75, R76, 0x5410, R75 ;  /* 0x000054104c4b7816 */ /* 0x000fe4000000004b */
[----:B------:R-:W-:Y:S02]  /*c2ba0*/  PRMT R73, R74, 0x5410, R73 ;  /* 0x000054104a497816 */ /* 0x000fe40000000049 */
[----:B------:R-:W-:Y:S02]  /*c2bb0*/  PRMT R46, R46, 0x5410, R44 ;  /* 0x000054102e2e7816 */ /* 0x000fe4000000002c */
[----:B------:R-:W-:Y:S02]  /*c2bc0*/  SHF.R.U32.HI R21, RZ, 0x8, R21 ;  /* 0x00000008ff157819 */ /* 0x000fe40000011615 */
[----:B------:R-:W-:Y:S01]  /*c2bd0*/  SHF.R.U32.HI R23, RZ, 0x8, R23 ;  /* 0x00000008ff177819 */ /* 0x000fe20000011617 */
[----:B------:R-:W-:Y:S01]  /*c2be0*/  STL [R1+0x8c], R75 ;  /* 0x00008c4b01007387 */ /* 0x000fe20000100800 */
[----:B------:R-:W-:-:S02]  /*c2bf0*/  SHF.R.U32.HI R51, RZ, 0x8, R51 ;  /* 0x00000008ff337819 */ /* 0x000fc40000011633 */
[----:B------:R-:W-:Y:S02]  /*c2c00*/  SHF.R.U32.HI R50, RZ, 0x8, R50 ;  /* 0x00000008ff327819 */ /* 0x000fe40000011632 */
[----:B------:R-:W-:Y:S01]  /*c2c10*/  SHF.R.U32.HI R53, RZ, 0x8, R53 ;  /* 0x00000008ff357819 */ /* 0x000fe20000011635 */
[----:B------:R-:W-:Y:S01]  /*c2c20*/  STL [R1+0x98], R73 ;  /* 0x0000984901007387 */ /* 0x000fe20000100800 */
[----:B------:R-:W-:Y:S02]  /*c2c30*/  SHF.R.U32.HI R55, RZ, 0x8, R55 ;  /* 0x00000008ff377819 */ /* 0x000fe40000011637 */
[----:B------:R-:W-:Y:S01]  /*c2c40*/  SHF.R.U32.HI R49, RZ, 0x8, R49 ;  /* 0x00000008ff317819 */ /* 0x000fe20000011631 */
[----:B------:R1:W-:Y:S01]  /*c2c50*/  STL [R1+0xb0], R48 ;  /* 0x0000b03001007387 */ /* 0x0003e20000100800 */
[----:B------:R-:W-:Y:S02]  /*c2c60*/  LOP3.LUT R21, R21, 0xffff, RZ, 0xc0, !PT ;  /* 0x0000ffff15157812 */ /* 0x000fe400078ec0ff */
[----:B------:R-:W-:Y:S01]  /*c2c70*/  LOP3.LUT R23, R23, 0xffff, RZ, 0xc0, !PT ;  /* 0x0000ffff17177812 */ /* 0x000fe200078ec0ff */
[----:B------:R-:W-:Y:S01]  /*c2c80*/  STL [R1+0xbc], R46 ;  /* 0x0000bc2e01007387 */ /* 0x000fe20000100800 */
[----:B------:R-:W-:-:S02]  /*c2c90*/  LOP3.LUT R50, R50, 0xffff, RZ, 0xc0, !PT ;  /* 0x0000ffff32327812 */ /* 0x000fc400078ec0ff */
[----:B------:R-:W-:Y:S01]  /*c2ca0*/  LOP3.LUT R53, R53, 0xffff, RZ, 0xc0, !PT ;  /* 0x0000ffff35357812 */ /* 0x000fe200078ec0ff */
[----:B------:R-:W2:Y:S01]  /*c2cb0*/  LDL.LU R90, [R1+0x174] ;  /* 0x00017400015a7983 */ /* 0x000ea20000300800 */
[----:B------:R-:W-:Y:S02]  /*c2cc0*/  SHF.R.U32.HI R56, RZ, 0x8, R56 ;  /* 0x00000008ff387819 */ /* 0x000fe40000011638 */
[----:B-1----:R-:W-:Y:S01]  /*c2cd0*/  LOP3.LUT R48, R51, 0xffff, RZ, 0xc0, !PT ;  /* 0x0000ffff33307812 */ /* 0x002fe200078ec0ff */
[----:B------:R-:W4:Y:S01]  /*c2ce0*/  LDL.LU R86, [R1+0x170] ;  /* 0x0001700001567983 */ /* 0x000f220000300800 */
[----:B------:R-:W-:Y:S02]  /*c2cf0*/  SHF.R.U32.HI R57, RZ, 0x8, R57 ;  /* 0x00000008ff397819 */ /* 0x000fe40000011639 */
[----:B------:R-:W-:Y:S01]  /*c2d00*/  LOP3.LUT R51, R55, 0xffff, RZ, 0xc0, !PT ;  /* 0x0000ffff37337812 */ /* 0x000fe200078ec0ff */
[----:B------:R1:W-:Y:S01]  /*c2d10*/  STL [R1+0x40], R4 ;  /* 0x0000400401007387 */ /* 0x0003e20000100800 */
[----:B------:R-:W-:-:S02]  /*c2d20*/  LOP3.LUT R55, R49, 0xffff, RZ, 0xc0, !PT ;  /* 0x0000ffff31377812 */ /* 0x000fc400078ec0ff */
[----:B------:R-:W-:Y:S01]  /*c2d30*/  PRMT R49, R21, 0x3340, R23 ;  /* 0x0000334015317816 */ /* 0x000fe20000000017 */
[----:B------:R-:W3:Y:S01]  /*c2d40*/  LDL.LU R87, [R1+0x16c] ;  /* 0x00016c0001577983 */ /* 0x000ee20000300800 */
[----:B------:R-:W-:Y:S02]  /*c2d50*/  PRMT R50, R50, 0x3340, R53 ;  /* 0x0000334032327816 */ /* 0x000fe40000000035 */
[----:B------:R-:W-:Y:S01]  /*c2d60*/  LOP3.LUT R23, R56, 0xffff, RZ, 0xc0, !PT ;  /* 0x0000ffff38177812 */ /* 0x000fe200078ec0ff */
[----:B------:R-:W3:Y:S01]  /*c2d70*/  LDL.LU R85, [R1+0x168] ;  /* 0x0001680001557983 */ /* 0x000ee20000300800 */
[----:B------:R-:W-:Y:S02]  /*c2d80*/  PRMT R53, R12, 0x3340, R13 ;  /* 0x000033400c357816 */ /* 0x000fe4000000000d */
[----:B-1----:R-:W-:Y:S02]  /*c2d90*/  LOP3.LUT R4, R57, 0xffff, RZ, 0xc0, !PT ;  /* 0x0000ffff39047812 */ /* 0x002fe400078ec0ff */
[----:B------:R-:W-:-:S02]  /*c2da0*/  PRMT R57, R15, 0x3340, R0 ;  /* 0x000033400f397816 */ /* 0x000fc40000000000 */
[----:B------:R-:W-:Y:S01]  /*c2db0*/  PRMT R56, R14, 0x3340, R0 ;  /* 0x000033400e387816 */ /* 0x000fe20000000000 */
[----:B------:R-:W-:Y:S06]  /*c2dc0*/  BAR.SYNC.DEFER_BLOCKING 0x0 ;  /* 0x0000000000007b1d */ /* 0x000fec0000010000 */
[----:B------:R-:W1:Y:S04]  /*c2dd0*/  LDS.128 R12, [R2] ;  /* 0x00000000020c7984 */ /* 0x000e680000000c00 */
[----:B------:R-:W-:Y:S04]  /*c2de0*/  STL [R1+0x220], R2 ;  /* 0x0002200201007387 */ /* 0x000fe80000100800 */
[----:B-1----:R-:W-:Y:S04]  /*c2df0*/  STL [R1+0x361c], R13 ;  /* 0x00361c0d01007387 */ /* 0x002fe80000100800 */
[----:B------:R-:W-:Y:S04]  /*c2e00*/  STL [R1+0x3618], R14 ;  /* 0x0036180e01007387 */ /* 0x000fe80000100800 */
[----:B------:R1:W-:Y:S04]  /*c2e10*/  STL [R1+0x3614], R15 ;  /* 0x0036140f01007387 */ /* 0x0003e80000100800 */
[----:B-1----:R-:W3:Y:S01]  /*c2e20*/  LDL R15, [R1+0x220] ;  /* 0x00022000010f7983 */ /* 0x002ee20000100800 */
[----:B------:R-:W-:-:S02]  /*c2e30*/  SHF.R.U32.HI R22, RZ, 0x8, R22 ;  /* 0x00000008ff167819 */ /* 0x000fc40000011616 */
[----:B------:R-:W-:Y:S02]  /*c2e40*/  SHF.R.U32.HI R54, RZ, 0x8, R54 ;  /* 0x00000008ff367819 */ /* 0x000fe40000011636 */
[----:B------:R-:W-:Y:S02]  /*c2e50*/  SHF.R.U32.HI R20, RZ, 0x8, R20 ;  /* 0x00000008ff147819 */ /* 0x000fe40000011614 */
[----:B------:R-:W-:Y:S02]  /*c2e60*/  LOP3.LUT R22, R22, 0xffff, RZ, 0xc0, !PT ;  /* 0x0000ffff16167812 */ /* 0x000fe400078ec0ff */
[----:B------:R-:W-:Y:S02]  /*c2e70*/  LOP3.LUT R54, R54, 0xffff, RZ, 0xc0, !PT ;  /* 0x0000ffff36367812 */ /* 0x000fe400078ec0ff */
[----:B------:R-:W-:Y:S02]  /*c2e80*/  SHF.R.U32.HI R58, RZ, 0x8, R58 ;  /* 0x00000008ff3a7819 */ /* 0x000fe4000001163a */
[----:B------:R-:W-:-:S02]  /*c2e90*/  LOP3.LUT R20, R20, 0xffff, RZ, 0xc0, !PT ;  /* 0x0000ffff14147812 */ /* 0x000fc400078ec0ff */
[----:B------:R-:W-:Y:S02]  /*c2ea0*/  PRMT R48, R22, 0x3340, R48 ;  /* 0x0000334016307816 */ /* 0x000fe40000000030 */
[--C-:B------:R-:W-:Y:S02]  /*c2eb0*/  PRMT R22, R54, 0x3340, R0.reuse ;  /* 0x0000334036167816 */ /* 0x100fe40000000000 */
[----:B------:R-:W-:Y:S02]  /*c2ec0*/  LOP3.LUT R58, R58, 0xffff, RZ, 0xc0, !PT ;  /* 0x0000ffff3a3a7812 */ /* 0x000fe400078ec0ff */
[----:B------:R-:W-:Y:S02]  /*c2ed0*/  PRMT R54, R20, 0x3340, R0 ;  /* 0x0000334014367816 */ /* 0x000fe40000000000 */
[----:B------:R-:W-:Y:S02]  /*c2ee0*/  PRMT R51, R51, 0x3340, R58 ;  /* 0x0000334033337816 */ /* 0x000fe4000000003a */
[----:B------:R-:W-:-:S02]  /*c2ef0*/  PRMT R23, R23, 0x3340, R4 ;  /* 0x0000334017177816 */ /* 0x000fc40000000004 */
[----:B------:R-:W-:Y:S02]  /*c2f00*/  PRMT R63, R63, 0x3340, R0 ;  /* 0x000033403f3f7816 */ /* 0x000fe40000000000 */
[----:B------:R-:W-:Y:S02]  /*c2f10*/  PRMT R88, R88, 0x5410, R62 ;  /* 0x0000541058587816 */ /* 0x000fe4000000003e */
[----:B------:R-:W-:Y:S02]  /*c2f20*/  PRMT R71, R71, 0x5410, R63 ;  /* 0x0000541047477816 */ /* 0x000fe4000000003f */
[----:B------:R-:W-:Y:S02]  /*c2f30*/  PRMT R52, R52, 0x5410, R64 ;  /* 0x0000541034347816 */ /* 0x000fe40000000040 */
[----:B--2---:R-:W-:Y:S02]  /*c2f40*/  LOP3.LUT R59, R90, 0xffff, RZ, 0xc0, !PT ;  /* 0x0000ffff5a3b7812 */ /* 0x004fe400078ec0ff */
[----:B----4-:R-:W-:-:S02]  /*c2f50*/  LOP3.LUT R58, R86, 0xffff, RZ, 0xc0, !PT ;  /* 0x0000ffff563a7812 */ /* 0x010fc400078ec0ff */
[----:B---3--:R-:W-:Y:S02]  /*c2f60*/  PRMT R4, R11, 0x4210, R59 ;  /* 0x000042100b047816 */ /* 0x008fe4000000003b */
[----:B------:R-:W-:Y:S02]  /*c2f70*/  PRMT R5, R10, 0x4210, R58 ;  /* 0x000042100a057816 */ /* 0x000fe4000000003a */
[----:B------:R-:W-:Y:S02]  /*c2f80*/  LOP3.LUT R21, R87, 0xffff, RZ, 0xc0, !PT ;  /* 0x0000ffff57157812 */ /* 0x000fe400078ec0ff */
[----:B------:R-:W-:Y:S02]  /*c2f90*/  LOP3.LUT R20, R85, 0xffff, RZ, 0xc0, !PT ;  /* 0x0000ffff55147812 */ /* 0x000fe400078ec0ff */
[----:B------:R-:W1:Y:S01]  /*c2fa0*/  S2R R85, SR_TID.X ;  /* 0x0000000000557919 */ /* 0x000e620000002100 */
[----:B------:R-:W-:Y:S02]  /*c2fb0*/  PRMT R6, R9, 0x4210, R21 ;  /* 0x0000421009067816 */ /* 0x000fe40000000015 */
[----:B------:R-:W-:-:S02]  /*c2fc0*/  PRMT R7, R8, 0x4210, R20 ;  /* 0x0000421008077816 */ /* 0x000fc40000000014 */
[--C-:B-1----:R-:W-:Y:S02]  /*c2fd0*/  SHF.R.U32.HI R63, RZ, 0x6, R85.reuse ;  /* 0x00000006ff3f7819 */ /* 0x102fe40000011655 */
[----:B------:R-:W-:-:S03]  /*c2fe0*/  SHF.R.U32.HI R62, RZ, 0x6, R85 ;  /* 0x00000006ff3e7819 */ /* 0x000fc60000011655 */
[----:B------:R-:W-:Y:S02]  /*c2ff0*/  VIADD R63, R63, 0xfe ;  /* 0x000000fe3f3f7836 */ /* 0x000fe40000000000 */
[----:B------:R-:W-:Y:S01]  /*c3000*/  VIADD R62, R62, 0xee ;  /* 0x000000ee3e3e7836 */ /* 0x000fe20000000000 */
[----:B------:R-:W-:-:S04]  /*c3010*/  SHF.R.U32.HI R64, RZ, 0x6, R85 ;  /* 0x00000006ff407819 */ /* 0x000fc80000011655 */
[----:B------:R-:W-:Y:S02]  /*c3020*/  LOP3.LUT R2, R0, R62, RZ, 0xfc, !PT ;  /* 0x0000003e00027212 */ /* 0x000fe400078efcff */
[----:B------:R-:W-:Y:S01]  /*c3030*/  SHF.R.U32.HI R62, RZ, 0x6, R85 ;  /* 0x00000006ff3e7819 */ /* 0x000fe20000011655 */
[----:B------:R-:W-:Y:S01]  /*c3040*/  VIADD R64, R64, 0xde ;  /* 0x000000de40407836 */ /* 0x000fe20000000000 */
[----:B------:R-:W1:Y:S01]  /*c3050*/  LDS.128 R8, [R15+0x800] ;  /* 0x000800000f087984 */ /* 0x000e620000000c00 */
[----:B------:R-:W-:Y:S02]  /*c3060*/  BAR.SYNC.DEFER_BLOCKING 0x0 ;  /* 0x0000000000007b1d */ /* 0x000fe40000010000 */
[----:B------:R-:W-:-:S04]  /*c3070*/  VIADD R62, R62, 0xbe ;  /* 0x000000be3e3e7836 */ /* 0x000fc80000000000 */
[----:B------:R2:W-:Y:S02]  /*c3080*/  STS.128 [R3], R4 ;  /* 0x0000000403007388 */ /* 0x0005e40000000c00 */
[C---:B--2---:R-:W-:Y:S02]  /*c3090*/  LOP3.LUT R4, R0.reuse, R63, RZ, 0xfc, !PT ;  /* 0x0000003f00047212 */ /* 0x044fe400078efcff */
[----:B------:R-:W-:Y:S01]  /*c30a0*/  SHF.R.U32.HI R63, RZ, 0x6, R85 ;  /* 0x00000006ff3f7819 */ /* 0x000fe20000011655 */
[----:B-1----:R-:W-:Y:S04]  /*c30b0*/  STL [R1+0x360c], R8 ;  /* 0x00360c0801007387 */ /* 0x002fe80000100800 */
[----:B------:R-:W-:Y:S01]  /*c30c0*/  VIADD R63, R63, 0xce ;  /* 0x000000ce3f3f7836 */ /* 0x000fe20000000000 */
[----:B------:R-:W-:Y:S01]  /*c30d0*/  STL [R1+0x3608], R9 ;  /* 0x0036080901007387 */ /* 0x000fe20000100800 */
[----:B------:R-:W-:-:S03]  /*c30e0*/  LOP3.LUT R5, R0, R64, RZ, 0xfc, !PT ;  /* 0x0000004000057212 */ /* 0x000fc600078efcff */
[----:B------:R-:W-:Y:S04]  /*c30f0*/  STL [R1+0x3604], R10 ;  /* 0x0036040a01007387 */ /* 0x000fe80000100800 */
[----:B------:R-:W-:Y:S04]  /*c3100*/  STL [R1+0x3600], R11 ;  /* 0x0036000b01007387 */ /* 0x000fe80000100800 */
[----:B------:R1:W-:Y:S04]  /*c3110*/  STL [R1+0x1c8], R4 ;  /* 0x0001c80401007387 */ /* 0x0003e80000100800 */
[----:B------:R2:W-:Y:S01]  /*c3120*/  STL [R1+0x1c4], R2 ;  /* 0x0001c40201007387 */ /* 0x0005e20000100800 */
[----:B-1----:R-:W-:-:S03]  /*c3130*/  LOP3.LUT R4, R0, R63, RZ, 0xfc, !PT ;  /* 0x0000003f00047212 */ /* 0x002fc600078efcff */
[----:B------:R-:W-:Y:S01]  /*c3140*/  STL [R1+0x1c0], R5 ;  /* 0x0001c00501007387 */ /* 0x000fe20000100800 */
[----:B--2---:R-:W-:-:S03]  /*c3150*/  LOP3.LUT R2, R0, R62, RZ, 0xfc, !PT ;  /* 0x0000003e00027212 */ /* 0x004fc600078efcff */
[----:B------:R-:W-:Y:S01]  /*c3160*/  STL [R1+0x198], R4 ;  /* 0x0001980401007387 */ /* 0x000fe20000100800 */
[----:B------:R-:W-:-:S03]  /*c3170*/  SHF.R.U32.HI R62, RZ, 0x6, R85 ;  /* 0x00000006ff3e7819 */ /* 0x000fc60000011655 */
[----:B------:R1:W-:Y:S01]  /*c3180*/  STL [R1+0x178], R2 ;  /* 0x0001780201007387 */ /* 0x0003e20000100800 */
[--C-:B------:R-:W-:Y:S01]  /*c3190*/  SHF.R.U32.HI R63, RZ, 0x6, R85.reuse ;  /* 0x00000006ff3f7819 */ /* 0x100fe20000011655 */
[----:B------:R-:W-:Y:S01]  /*c31a0*/  VIADD R62, R62, 0x8e ;  /* 0x0000008e3e3e7836 */ /* 0x000fe20000000000 */
[----:B-1----:R-:W-:-:S05]  /*c31b0*/  SHF.R.U32.HI R2, RZ, 0x6, R85 ;  /* 0x00000006ff027819 */ /* 0x002fca0000011655 */
[----:B------:R-:W-:Y:S01]  /*c31c0*/  VIADD R2, R2, 0xae ;  /* 0x000000ae02027836 */ /* 0x000fe20000000000 */
[C---:B------:R-:W-:Y:S01]  /*c31d0*/  LOP3.LUT R4, R0.reuse, R62, RZ, 0xfc, !PT ;  /* 0x0000003e00047212 */ /* 0x040fe200078efcff */
[----:B------:R-:W-:Y:S01]  /*c31e0*/  VIADD R63, R63, 0x9e ;  /* 0x0000009e3f3f7836 */ /* 0x000fe20000000000 */
[--C-:B------:R-:W-:Y:S02]  /*c31f0*/  SHF.R.U32.HI R62, RZ, 0x6, R85.reuse ;  /* 0x00000006ff3e7819 */ /* 0x100fe40000011655 */
[----:B------:R-:W-:Y:S02]  /*c3200*/  LOP3.LUT R2, R0, R2, RZ, 0xfc, !PT ;  /* 0x0000000200027212 */ /* 0x000fe400078efcff */
[--C-:B------:R-:W-:Y:S01]  /*c3210*/  SHF.R.U32.HI R61, RZ, 0x6, R85.reuse ;  /* 0x00000006ff3d7819 */ /* 0x100fe20000011655 */
[----:B------:R-:W-:Y:S01]  /*c3220*/  VIADD R62, R62, 0x7e ;  /* 0x0000007e3e3e7836 */ /* 0x000fe20000000000 */
[C---:B------:R-:W-:Y:S01]  /*c3230*/  LOP3.LUT R5, R0.reuse, R63, RZ, 0xfc, !PT ;  /* 0x0000003f00057212 */ /* 0x040fe200078efcff */
[----:B------:R1:W-:Y:S02]  /*c3240*/  STL [R1+0x158], R2 ;  /* 0x0001580201007387 */ /* 0x0003e40000100800 */
[----:B------:R-:W-:Y:S01]  /*c3250*/  VIADD R61, R61, 0x6e ;  /* 0x0000006e3d3d7836 */ /* 0x000fe20000000000 */
[----:B------:R-:W-:Y:S01]  /*c3260*/  LOP3.LUT R6, R0, R62, RZ, 0xfc, !PT ;  /* 0x0000003e00067212 */ /* 0x000fe200078efcff */
[----:B------:R2:W-:Y:S01]  /*c3270*/  STL [R1+0x138], R5 ;  /* 0x0001380501007387 */ /* 0x0005e20000100800 */
[----:B-1----:R-:W-:-:S02]  /*c3280*/  SHF.R.U32.HI R2, RZ, 0x6, R85 ;  /* 0x00000006ff027819 */ /* 0x002fc40000011655 */
[--C-:B------:R-:W-:Y:S02]  /*c3290*/  SHF.R.U32.HI R62, RZ, 0x6, R85.reuse ;  /* 0x00000006ff3e7819 */ /* 0x100fe40000011655 */
[----:B--2---:R-:W-:Y:S01]  /*c32a0*/  LOP3.LUT R5, R0, R61, RZ, 0xfc, !PT ;  /* 0x0000003d00057212 */ /* 0x004fe200078efcff */
[----:B------:R-:W-:Y:S01]  /*c32b0*/  VIADD R2, R2, 0x5e ;  /* 0x0000005e02027836 */ /* 0x000fe20000000000 */
[----:B------:R-:W-:Y:S01]  /*c32c0*/  SHF.R.U32.HI R61, RZ, 0x6, R85 ;  /* 0x00000006ff3d7819 */ /* 0x000fe20000011655 */
[----:B------:R1:W-:Y:S01]  /*c32d0*/  STL [R1+0x118], R4 ;  /* 0x0001180401007387 */ /* 0x0003e20000100800 */
[----:B------:R-:W-:-:S03]  /*c32e0*/  VIADD R62, R62, 0x4e ;  /* 0x0000004e3e3e7836 */ /* 0x000fc60000000000 */
[----:B------:R-:W-:Y:S01]  /*c32f0*/  VIADD R61, R61, 0x3e ;  /* 0x0000003e3d3d7836 */ /* 0x000fe20000000000 */
[----:B------:R-:W-:Y:S01]  /*c3300*/  STL [R1+0xf8], R6 ;  /* 0x0000f80601007387 */ /* 0x000fe20000100800 */
[----:B-1----:R-:W-:-:S03]  /*c3310*/  LOP3.LUT R4, R0, R2, RZ, 0xfc, !PT ;  /* 0x0000000200047212 */ /* 0x002fc600078efcff */
[----:B------:R1:W-:Y:S01]  /*c3320*/  STL [R1+0xd8], R5 ;  /* 0x0000d80501007387 */ /* 0x0003e20000100800 */
[----:B------:R-:W-:-:S03]  /*c3330*/  SHF.R.U32.HI R2, RZ, 0x6, R85 ;  /* 0x00000006ff027819 */ /* 0x000fc60000011655 */
[----:B------:R2:W-:Y:S02]  /*c3340*/  STL [R1+0xb4], R4 ;  /* 0x0000b40401007387 */ /* 0x0005e40000100800 */
[----:B------:R-:W-:Y:S01]  /*c3350*/  VIADD R2, R2, 0x2e ;  /* 0x0000002e02027836 */ /* 0x000fe20000000000 */
[C---:B-1----:R-:W-:Y:S02]  /*c3360*/  LOP3.LUT R5, R0.reuse, R61, RZ, 0xfc, !PT ;  /* 0x0000003d00057212 */ /* 0x042fe400078efcff */
[C---:B--2---:R-:W-:Y:S02]  /*c3370*/  LOP3.LUT R4, R0.reuse, R62, RZ, 0xfc, !PT ;  /* 0x0000003e00047212 */ /* 0x044fe400078efcff */
[----:B------:R-:W-:-:S03]  /*c3380*/  LOP3.LUT R2, R0, R2, RZ, 0xfc, !PT ;  /* 0x0000000200027212 */ /* 0x000fc600078efcff */
[----:B------:R1:W-:Y:S04]  /*c3390*/  STL [R1+0x84], R4 ;  /* 0x0000840401007387 */ /* 0x0003e80000100800 */
[----:B------:R2:W-:Y:S01]  /*c33a0*/  STL [R1+0x58], R5 ;  /* 0x0000580501007387 */ /* 0x0005e20000100800 */
[--C-:B-1----:R-:W-:Y:S02]  /*c33b0*/  SHF.R.U32.HI R4, RZ, 0x6, R85.reuse ;  /* 0x00000006ff047819 */ /* 0x102fe40000011655 */
[----:B--2---:R-:W-:Y:S01]  /*c33c0*/  SHF.R.U32.HI R5, RZ, 0x6, R85 ;  /* 0x00000006ff057819 */ /* 0x004fe20000011655 */
[----:B------:R1:W-:Y:S02]  /*c33d0*/  STL [R1], R2 ;  /* 0x0000000201007387 */ /* 0x0003e40000100800 */
[----:B------:R-:W-:-:S02]  /*c33e0*/  VIADD R4, R4, 0xe ;  /* 0x0000000e04047836 */ /* 0x000fc40000000000 */
[----:B------:R-:W-:Y:S01]  /*c33f0*/  VIADD R5, R5, 0x1e ;  /* 0x0000001e05057836 */ /* 0x000fe20000000000 */
[----:B-1----:R-:W-:-:S04]  /*c3400*/  SHF.R.U32.HI R2, RZ, 0x6, R85 ;  /* 0x00000006ff027819 */ /* 0x002fc80000011655 */
[C---:B------:R-:W-:Y:S02]  /*c3410*/  LOP3.LUT R84, R0.reuse, R5, RZ, 0xfc, !PT ;  /* 0x0000000500547212 */ /* 0x040fe400078efcff */
[C-C-:B------:R-:W-:Y:S02]  /*c3420*/  LOP3.LUT R7, R0.reuse, 0x1fe, R2.reuse, 0xfe, !PT ;  /* 0x000001fe00077812 */ /* 0x140fe400078efe02 */
[C-C-:B------:R-:W-:Y:S02]  /*c3430*/  LOP3.LUT R5, R0.reuse, 0x1ee, R2.reuse, 0xfe, !PT ;  /* 0x000001ee00057812 */ /* 0x140fe400078efe02 */
[C---:B------:R-:W-:Y:S02]  /*c3440*/  LOP3.LUT R6, R0.reuse, R4, RZ, 0xfc, !PT ;  /* 0x0000000400067212 */ /* 0x040fe400078efcff */
[C-C-:B------:R-:W-:Y:S01]  /*c3450*/  LOP3.LUT R4, R0.reuse, 0x1de, R2.reuse, 0xfe, !PT ;  /* 0x000001de00047812 */ /* 0x140fe200078efe02 */
[----:B------:R1:W-:Y:S04]  /*c3460*/  STL [R1+0x208], R7 ;  /* 0x0002080701007387 */ /* 0x0003e80000100800 */
[----:B------:R2:W-:Y:S04]  /*c3470*/  STL [R1+0x204], R5 ;  /* 0x0002040501007387 */ /* 0x0005e80000100800 */
[----:B------:R3:W-:Y:S01]  /*c3480*/  STL [R1+0x200], R4 ;  /* 0x0002000401007387 */ /* 0x0007e20000100800 */
[----:B-1----:R-:W-:-:S02]  /*c3490*/  LOP3.LUT R7, R0, 0x1ce, R2, 0xfe, !PT ;  /* 0x000001ce00077812 */ /* 0x002fc400078efe02 */
[----:B--2---:R-:W-:-:S03]  /*c34a0*/  LOP3.LUT R5, R0, 0x1be, R2, 0xfe, !PT ;  /* 0x000001be00057812 */ /* 0x004fc600078efe02 */
[----:B------:R1:W-:Y:S01]  /*c34b0*/  STL [R1+0x1fc], R7 ;  /* 0x0001fc0701007387 */ /* 0x0003e20000100800 */
[----:B---3--:R-:W-:-:S03]  /*c34c0*/  LOP3.LUT R4, R0, 0x1ae, R2, 0xfe, !PT ;  /* 0x000001ae00047812 */ /* 0x008fc600078efe02 */
[----:B------:R2:W-:Y:S04]  /*c34d0*/  STL [R1+0x1f8], R5 ;  /* 0x0001f80501007387 */ /* 0x0005e80000100800 */
[----:B------:R3:W-:Y:S01]  /*c34e0*/  STL [R1+0x1f4], R4 ;  /* 0x0001f40401007387 */ /* 0x0007e20000100800 */
[C-C-:B-1----:R-:W-:Y:S02]  /*c34f0*/  LOP3.LUT R7, R0.reuse, 0x19e, R2.reuse, 0xfe, !PT ;  /* 0x0000019e00077812 */ /* 0x142fe400078efe02 */
[----:B--2---:R-:W-:-:S03]  /*c3500*/  LOP3.LUT R5, R0, 0x18e, R2, 0xfe, !PT ;  /* 0x0000018e00057812 */ /* 0x004fc600078efe02 */
[----:B------:R1:W-:Y:S01]  /*c3510*/  STL [R1+0x1f0], R7 ;  /* 0x0001f00701007387 */ /* 0x0003e20000100800 */
[----:B---3--:R-:W-:-:S03]  /*c3520*/  LOP3.LUT R4, R0, 0x17e, R2, 0xfe, !PT ;  /* 0x0000017e00047812 */ /* 0x008fc600078efe02 */
[----:B------:R2:W-:Y:S01]  /*c3530*/  STL [R1+0x1ec], R5 ;  /* 0x0001ec0501007387 */ /* 0x0005e20000100800 */
[----:B------:R-:W-:-:S03]  /*c3540*/  SHF.R.U32.HI R75, RZ, 0x6, R85 ;  /* 0x00000006ff4b7819 */ /* 0x000fc60000011655 */
[----:B------:R3:W-:Y:S01]  /*c3550*/  STL [R1+0x1e8], R4 ;  /* 0x0001e80401007387 */ /* 0x0007e20000100800 */
[C-C-:B-1----:R-:W-:Y:S02]  /*c3560*/  LOP3.LUT R7, R0.reuse, 0x16e, R2.reuse, 0xfe, !PT ;  /* 0x0000016e00077812 */ /* 0x142fe400078efe02 */
[----:B--2---:R-:W-:-:S03]  /*c3570*/  LOP3.LUT R5, R0, 0x15e, R2, 0xfe, !PT ;  /* 0x0000015e00057812 */ /* 0x004fc600078efe02 */
[----:B------:R1:W-:Y:S01]  /*c3580*/  STL [R1+0x1e4], R7 ;  /* 0x0001e40701007387 */ /* 0x0003e20000100800 */
[----:B---3--:R-:W-:-:S03]  /*c3590*/  LOP3.LUT R4, R0, 0x14e, R2, 0xfe, !PT ;  /* 0x0000014e00047812 */ /* 0x008fc600078efe02 */
[----:B------:R2:W-:Y:S01]  /*c35a0*/  STL [R1+0x1e0], R5 ;  /* 0x0001e00501007387 */ /* 0x0005e20000100800 */
[----:B------:R-:W-:Y:S02]  /*c35b0*/  SGXT.U32 R75, R75, 0x1 ;  /* 0x000000014b4b781a */ /* 0x000fe40000000000 */
[C-C-:B------:R-:W-:Y:S01]  /*c35c0*/  LOP3.LUT R11, R0.reuse, 0x10e, R2.reuse, 0xfe, !PT ;  /* 0x0000010e000b7812 */ /* 0x140fe200078efe02 */
[----:B------:R3:W-:Y:S01]  /*c35d0*/  STL [R1+0x1dc], R4 ;  /* 0x0001dc0401007387 */ /* 0x0007e20000100800 */
[C-C-:B-1----:R-:W-:Y:S02]  /*c35e0*/  LOP3.LUT R7, R0.reuse, 0x13e, R2.reuse, 0xfe, !PT ;  /* 0x0000013e00077812 */ /* 0x142fe400078efe02 */
[----:B--2---:R-:W-:-:S03]  /*c35f0*/  LOP3.LUT R5, R0, 0x12e, R2, 0xfe, !PT ;  /* 0x0000012e00057812 */ /* 0x004fc600078efe02 */
[----:B------:R-:W-:Y:S01]  /*c3600*/  STL [R1+0x1d8], R7 ;  /* 0x0001d80701007387 */ /* 0x000fe20000100800 */
[C-C-:B------:R-:W-:Y:S02]  /*c3610*/  LOP3.LUT R10, R0.reuse, 0x30, R75.reuse, 0xfe, !PT ;  /* 0x00000030000a7812 */ /* 0x140fe400078efe4b */
[C---:B---3--:R-:W-:Y:S01]  /*c3620*/  LOP3.LUT R4, R0.reuse, 0x11e, R2, 0xfe, !PT ;  /* 0x0000011e00047812 */ /* 0x048fe200078efe02 */
[----:B------:R-:W-:Y:S01]  /*c3630*/  STL [R1+0x1d4], R5 ;  /* 0x0001d40501007387 */ /* 0x000fe20000100800 */
[C-C-:B------:R-:W-:Y:S02]  /*c3640*/  LOP3.LUT R9, R0.reuse, 0x32, R75.reuse, 0xfe, !PT ;  /* 0x0000003200097812 */ /* 0x140fe400078efe4b */
[C-C-:B------:R-:W-:Y:S01]  /*c3650*/  LOP3.LUT R8, R0.reuse, 0x34, R75.reuse, 0xfe, !PT ;  /* 0x0000003400087812 */ /* 0x140fe200078efe4b */
[----:B------:R-:W-:Y:S04]  /*c3660*/  STL [R1+0x3610], R11 ;  /* 0x0036100b01007387 */ /* 0x000fe80000100800 */
[----:B------:R-:W-:Y:S04]  /*c3670*/  STL [R1+0x1d0], R4 ;  /* 0x0001d00401007387 */ /* 0x000fe80000100800 */
[----:B------:R1:W-:Y:S04]  /*c3680*/  STL [R1+0x30], R10 ;  /* 0x0000300a01007387 */ /* 0x0003e80000100800 */
[----:B------:R2:W-:Y:S01]  /*c3690*/  STL [R1+0x34], R9 ;  /* 0x0000340901007387 */ /* 0x0005e20000100800 */
[----:B-1----:R-:W-:-:S03]  /*c36a0*/  LOP3.LUT R10, R0, 0x36, R75, 0xfe, !PT ;  /* 0x00000036000a7812 */ /* 0x002fc600078efe4b */
[----:B------:R1:W-:Y:S01]  /*c36b0*/  STL [R1+0x38], R8 ;  /* 0x0000380801007387 */ /* 0x0003e20000100800 */
[----:B--2---:R-:W-:-:S03]  /*c36c0*/  LOP3.LUT R9, R0, 0x38, R75, 0xfe, !PT ;  /* 0x0000003800097812 */ /* 0x004fc600078efe4b */
        /* <DEDUP_REMOVED lines=113> */
[----:B------:R-:W-:Y:S02]  /*c3de0*/  SHF.R.U32.HI R67, RZ, 0x8, R67 ;  /* 0x00000008ff437819 */ /* 0x000fe40000011643 */
[C-C-:B-1----:R-:W-:Y:S01]  /*c3df0*/  LOP3.LUT R9, R0.reuse, 0xba, R75.reuse, 0xfe, !PT ;  /* 0x000000ba00097812 */ /* 0x142fe200078efe4b */
[----:B------:R1:W-:Y:S01]  /*c3e00*/  STL [R1+0x16c], R10 ;  /* 0x00016c0a01007387 */ /* 0x0003e20000100800 */
[----:B--2---:R-:W-:-:S03]  /*c3e10*/  LOP3.LUT R8, R0, 0xbc, R75, 0xfe, !PT ;  /* 0x000000bc00087812 */ /* 0x004fc600078efe4b */
[----:B------:R2:W-:Y:S01]  /*c3e20*/  STL [R1+0x170], R9 ;  /* 0x0001700901007387 */ /* 0x0005e20000100800 */
[----:B------:R-:W-:Y:S02]  /*c3e30*/  LOP3.LUT R67, R67, 0xffff, RZ, 0xc0, !PT ;  /* 0x0000ffff43437812 */ /* 0x000fe400078ec0ff */
[C-C-:B-1----:R-:W-:Y:S01]  /*c3e40*/  LOP3.LUT R10, R0.reuse, 0xc0, R75.reuse, 0xfe, !PT ;  /* 0x000000c0000a7812 */ /* 0x142fe200078efe4b */
[----:B------:R1:W-:Y:S01]  /*c3e50*/  STL [R1+0x174], R8 ;  /* 0x0001740801007387 */ /* 0x0003e20000100800 */
[----:B--2---:R-:W-:-:S03]  /*c3e60*/  LOP3.LUT R9, R0, 0xc2, R75, 0xfe, !PT ;  /* 0x000000c200097812 */ /* 0x004fc600078efe4b */
[----:B------:R2:W-:Y:S01]  /*c3e70*/  STL [R1+0x17c], R10 ;  /* 0x00017c0a01007387 */ /* 0x0005e20000100800 */
[----:B------:R-:W-:Y:S02]  /*c3e80*/  PRMT R67, R67, 0x3340, R0 ;  /* 0x0000334043437816 */ /* 0x000fe40000000000 */
[C-C-:B-1----:R-:W-:Y:S01]  /*c3e90*/  LOP3.LUT R8, R0.reuse, 0xc4, R75.reuse, 0xfe, !PT ;  /* 0x000000c400087812 */ /* 0x142fe200078efe4b */
[----:B------:R1:W-:Y:S01]  /*c3ea0*/  STL [R1+0x180], R9 ;  /* 0x0001800901007387 */ /* 0x0003e20000100800 */
[----:B--2---:R-:W-:-:S03]  /*c3eb0*/  LOP3.LUT R10, R0, 0xc6, R75, 0xfe, !PT ;  /* 0x000000c6000a7812 */ /* 0x004fc600078efe4b */
[----:B------:R2:W-:Y:S01]  /*c3ec0*/  STL [R1+0x184], R8 ;  /* 0x0001840801007387 */ /* 0x0005e20000100800 */
[----:B------:R-:W-:Y:S02]  /*c3ed0*/  PRMT R46, R66, 0x5410, R67 ;  /* 0x00005410422e7816 */ /* 0x000fe40000000043 */
[C-C-:B-1----:R-:W-:Y:S01]  /*c3ee0*/  LOP3.LUT R9, R0.reuse, 0xc8, R75.reuse, 0xfe, !PT ;  /* 0x000000c800097812 */ /* 0x142fe200078efe4b */
[----:B------:R-:W-:Y:S01]  /*c3ef0*/  STL [R1+0x188], R10 ;  /* 0x0001880a01007387 */ /* 0x000fe20000100800 */
[----:B--2---:R-:W-:-:S03]  /*c3f00*/  LOP3.LUT R8, R0, 0xca, R75, 0xfe, !PT ;  /* 0x000000ca00087812 */ /* 0x004fc600078efe4b */
[----:B------:R-:W2:Y:S04]  /*c3f10*/  LDL.LU R66, [R1+0x214] ;  /* 0x0002140001427983 */ /* 0x000ea80000300800 */
[----:B------:R1:W-:Y:S04]  /*c3f20*/  STL [R1+0x18c], R9 ;  /* 0x00018c0901007387 */ /* 0x0003e80000100800 */
[----:B------:R-:W3:Y:S01]  /*c3f30*/  LDL.LU R67, [R1+0x94] ;  /* 0x0000940001437983 */ /* 0x000ee20000300800 */
[----:B------:R-:W-:-:S03]  /*c3f40*/  PRMT R45, R45, 0x5410, R68 ;  /* 0x000054102d2d7816 */ /* 0x000fc60000000044 */
[----:B------:R4:W-:Y:S01]  /*c3f50*/  STL [R1+0x190], R8 ;  /* 0x0001900801007387 */ /* 0x0009e20000100800 */
[----:B-1----:R-:W-:-:S03]  /*c3f60*/  LOP3.LUT R9, R0, 0xcc, R75, 0xfe, !PT ;  /* 0x000000cc00097812 */ /* 0x002fc600078efe4b */
[----:B------:R-:W3:Y:S01]  /*c3f70*/  LDL.LU R68, [R1+0x210] ;  /* 0x0002100001447983 */ /* 0x000ee20000300800 */
[C-C-:B------:R-:W-:Y:S02]  /*c3f80*/  LOP3.LUT R10, R0.reuse, 0xd2, R75.reuse, 0xfe, !PT ;  /* 0x000000d2000a7812 */ /* 0x140fe400078efe4b */
[----:B----4-:R-:W-:Y:S01]  /*c3f90*/  LOP3.LUT R8, R0, 0xd0, R75, 0xfe, !PT ;  /* 0x000000d000087812 */ /* 0x010fe200078efe4b */
[----:B------:R-:W-:Y:S01]  /*c3fa0*/  STL [R1+0x194], R9 ;  /* 0x0001940901007387 */ /* 0x000fe20000100800 */
[----:B------:R-:W-:Y:S02]  /*c3fb0*/  SHF.R.U32.HI R79, RZ, 0x8, R79 ;  /* 0x00000008ff4f7819 */ /* 0x000fe4000001164f */
[----:B------:R-:W-:Y:S01]  /*c3fc0*/  SHF.R.U32.HI R80, RZ, 0x8, R80 ;  /* 0x00000008ff507819 */ /* 0x000fe20000011650 */
[----:B------:R1:W-:Y:S01]  /*c3fd0*/  STL [R1+0x19c], R8 ;  /* 0x00019c0801007387 */ /* 0x0003e20000100800 */
[----:B------:R-:W-:Y:S02]  /*c3fe0*/  SHF.R.U32.HI R82, RZ, 0x8, R82 ;  /* 0x00000008ff527819 */ /* 0x000fe40000011652 */
[----:B------:R-:W-:Y:S01]  /*c3ff0*/  LOP3.LUT R69, R79, 0xffff, RZ, 0xc0, !PT ;  /* 0x0000ffff4f457812 */ /* 0x000fe200078ec0ff */
[----:B------:R4:W-:Y:S01]  /*c4000*/  STL [R1+0x4], R10 ;  /* 0x0000040a01007387 */ /* 0x0009e20000100800 */
[----:B------:R-:W-:-:S02]  /*c4010*/  LOP3.LUT R80, R80, 0xffff, RZ, 0xc0, !PT ;  /* 0x0000ffff50507812 */ /* 0x000fc400078ec0ff */
[C-C-:B-1----:R-:W-:Y:S02]  /*c4020*/  LOP3.LUT R8, R0.reuse, 0xd4, R75.reuse, 0xfe, !PT ;  /* 0x000000d400087812 */ /* 0x142fe400078efe4b */
[--C-:B------:R-:W-:Y:S02]  /*c4030*/  LOP3.LUT R9, R0, 0xd6, R75.reuse, 0xfe, !PT ;  /* 0x000000d600097812 */ /* 0x100fe400078efe4b */
[----:B------:R-:W-:Y:S01]  /*c4040*/  LOP3.LUT R70, R82, 0xffff, RZ, 0xc0, !PT ;  /* 0x0000ffff52467812 */ /* 0x000fe200078ec0ff */
[----:B------:R1:W-:Y:S01]  /*c4050*/  STL [R1+0x8], R8 ;  /* 0x0000080801007387 */ /* 0x0003e20000100800 */
[----:B------:R-:W-:Y:S02]  /*c4060*/  PRMT R69, R69, 0x3340, R80 ;  /* 0x0000334045457816 */ /* 0x000fe40000000050 */
[----:B----4-:R-:W-:Y:S01]  /*c4070*/  LOP3.LUT R10, R0, 0xda, R75, 0xfe, !PT ;  /* 0x000000da000a7812 */ /* 0x010fe200078efe4b */
[----:B------:R4:W-:Y:S01]  /*c4080*/  STL [R1+0xc], R9 ;  /* 0x00000c0901007387 */ /* 0x0009e20000100800 */
[----:B------:R-:W-:-:S02]  /*c4090*/  PRMT R70, R70, 0x3340, R0 ;  /* 0x0000334046467816 */ /* 0x000fc40000000000 */
[C-C-:B-1----:R-:W-:Y:S02]  /*c40a0*/  LOP3.LUT R8, R0.reuse, 0xd8, R75.reuse, 0xfe, !PT ;  /* 0x000000d800087812 */ /* 0x142fe400078efe4b */
[----:B----4-:R-:W-:-:S03]  /*c40b0*/  LOP3.LUT R9, R0, 0xdc, R75, 0xfe, !PT ;  /* 0x000000dc00097812 */ /* 0x010fc600078efe4b */
[----:B------:R1:W-:Y:S01]  /*c40c0*/  STL [R1+0x10], R8 ;  /* 0x0000100801007387 */ /* 0x0003e20000100800 */
[----:B------:R-:W-:-:S03]  /*c40d0*/  PRMT R44, R69, 0x5410, R70 ;  /* 0x00005410452c7816 */ /* 0x000fc60000000046 */
[----:B------:R-:W-:Y:S04]  /*c40e0*/  STL [R1+0x14], R10 ;  /* 0x0000140a01007387 */ /* 0x000fe80000100800 */
[----:B------:R-:W4:Y:S01]  /*c40f0*/  LDL.LU R69, [R1+0x21c] ;  /* 0x00021c0001457983 */ /* 0x000f220000300800 */
[----:B-1----:R-:W-:-:S03]  /*c4100*/  LOP3.LUT R8, R0, 0xe0, R75, 0xfe, !PT ;  /* 0x000000e000087812 */ /* 0x002fc600078efe4b */
[----:B------:R1:W-:Y:S04]  /*c4110*/  STL [R1+0x18], R9 ;  /* 0x0000180901007387 */ /* 0x0003e80000100800 */
[----:B------:R-:W4:Y:S04]  /*c4120*/  LDL.LU R70, [R1+0x20c] ;  /* 0x00020c0001467983 */ /* 0x000f280000300800 */
[----:B------:R0:W-:Y:S04]  /*c4130*/  STL [R1+0x1c], R8 ;  /* 0x00001c0801007387 */ /* 0x0001e80000100800 */
[----:B------:R-:W4:Y:S01]  /*c4140*/  LDL.LU R74, [R1+0x218] ;  /* 0x00021800014a7983 */ /* 0x000f220000300800 */
[----:B-1----:R-:W-:-:S02]  /*c4150*/  LOP3.LUT R9, R0, 0xe4, R75, 0xfe, !PT ;  /* 0x000000e400097812 */ /* 0x002fc400078efe4b */
[C-C-:B0-----:R-:W-:Y:S02]  /*c4160*/  LOP3.LUT R8, R0.reuse, 0xe2, R75.reuse, 0xfe, !PT ;  /* 0x000000e200087812 */ /* 0x141fe400078efe4b */
[----:B------:R-:W-:-:S03]  /*c4170*/  LOP3.LUT R10, R0, 0xe6, R75, 0xfe, !PT ;  /* 0x000000e6000a7812 */ /* 0x000fc600078efe4b */
[----:B------:R0:W-:Y:S04]  /*c4180*/  STL [R1+0x20], R8 ;  /* 0x0000200801007387 */ /* 0x0001e80000100800 */
[----:B------:R1:W-:Y:S01]  /*c4190*/  STL [R1+0x24], R9 ;  /* 0x0000240901007387 */ /* 0x0003e20000100800 */
[----:B0-----:R-:W-:-:S03]  /*c41a0*/  LOP3.LUT R8, R0, 0xe8, R75, 0xfe, !PT ;  /* 0x000000e800087812 */ /* 0x001fc600078efe4b */
[----:B------:R0:W-:Y:S01]  /*c41b0*/  STL [R1+0x28], R10 ;  /* 0x0000280a01007387 */ /* 0x0001e20000100800 */
[----:B-1----:R-:W-:-:S03]  /*c41c0*/  LOP3.LUT R9, R0, 0xea, R75, 0xfe, !PT ;  /* 0x000000ea00097812 */ /* 0x002fc600078efe4b */
[----:B------:R1:W-:Y:S01]  /*c41d0*/  STL [R1+0x2c], R8 ;  /* 0x00002c0801007387 */ /* 0x0003e20000100800 */
[----:B------:R-:W-:-:S03]  /*c41e0*/  SHF.R.U32.HI R60, RZ, 0x8, R60 ;  /* 0x00000008ff3c7819 */ /* 0x000fc6000001163c */
[----:B------:R1:W-:Y:S01]  /*c41f0*/  STL [R1+0x1a0], R9 ;  /* 0x0001a00901007387 */ /* 0x0003e20000100800 */
[C-C-:B0-----:R-:W-:Y:S02]  /*c4200*/  LOP3.LUT R10, R0.reuse, 0xec, R75.reuse, 0xfe, !PT ;  /* 0x000000ec000a7812 */ /* 0x141fe400078efe4b */
[----:B-1----:R-:W-:-:S03]  /*c4210*/  LOP3.LUT R8, R0, 0xf0, R75, 0xfe, !PT ;  /* 0x000000f000087812 */ /* 0x002fc600078efe4b */
[----:B------:R-:W-:Y:S01]  /*c4220*/  STL [R1+0x1a4], R10 ;  /* 0x0001a40a01007387 */ /* 0x000fe20000100800 */
[----:B------:R-:W-:-:S03]  /*c4230*/  LOP3.LUT R9, R0, 0xf2, R75, 0xfe, !PT ;  /* 0x000000f200097812 */ /* 0x000fc600078efe4b */
[----:B------:R0:W-:Y:S01]  /*c4240*/  STL [R1+0x1a8], R8 ;  /* 0x0001a80801007387 */ /* 0x0001e20000100800 */
[----:B------:R-:W-:Y:S02]  /*c4250*/  LOP3.LUT R60, R60, 0xffff, RZ, 0xc0, !PT ;  /* 0x0000ffff3c3c7812 */ /* 0x000fe400078ec0ff */
[----:B------:R-:W-:Y:S01]  /*c4260*/  PRMT R38, R78, 0x5410, R77 ;  /* 0x000054104e267816 */ /* 0x000fe2000000004d */
[----:B------:R1:W-:Y:S01]  /*c4270*/  STL [R1+0x1ac], R9 ;  /* 0x0001ac0901007387 */ /* 0x0003e20000100800 */
[C---:B------:R-:W-:Y:S02]  /*c4280*/  LOP3.LUT R2, R0.reuse, R75, RZ, 0xfc, !PT ;  /* 0x0000004b00027212 */ /* 0x040fe400078efcff */
[C-C-:B------:R-:W-:Y:S02]  /*c4290*/  LOP3.LUT R64, R0.reuse, 0x2, R75.reuse, 0xfe, !PT ;  /* 0x0000000200407812 */ /* 0x140fe400078efe4b */
[C-C-:B------:R-:W-:Y:S02]  /*c42a0*/  LOP3.LUT R72, R0.reuse, 0x4, R75.reuse, 0xfe, !PT ;  /* 0x0000000400487812 */ /* 0x140fe400078efe4b */
[----:B------:R-:W-:-:S02]  /*c42b0*/  LOP3.LUT R7, R0, 0x6, R75, 0xfe, !PT ;  /* 0x0000000600077812 */ /* 0x000fc400078efe4b */
[C-C-:B------:R-:W-:Y:S02]  /*c42c0*/  LOP3.LUT R5, R0.reuse, 0x8, R75.reuse, 0xfe, !PT ;  /* 0x0000000800057812 */ /* 0x140fe400078efe4b */
[C-C-:B------:R-:W-:Y:S02]  /*c42d0*/  LOP3.LUT R73, R0.reuse, 0xa, R75.reuse, 0xfe, !PT ;  /* 0x0000000a00497812 */ /* 0x140fe400078efe4b */
[C-C-:B------:R-:W-:Y:S02]  /*c42e0*/  LOP3.LUT R4, R0.reuse, 0xc, R75.reuse, 0xfe, !PT ;  /* 0x0000000c00047812 */ /* 0x140fe400078efe4b */
        /* <DEDUP_REMOVED lines=15> */
[C-C-:B0-----:R-:W-:Y:S02]  /*c43e0*/  LOP3.LUT R8, R0.reuse, 0xf6, R75.reuse, 0xfe, !PT ;  /* 0x000000f600087812 */ /* 0x141fe400078efe4b */
[C-C-:B-1----:R-:W-:Y:S02]  /*c43f0*/  LOP3.LUT R9, R0.reuse, 0xf8, R75.reuse, 0xfe, !PT ;  /* 0x000000f800097812 */ /* 0x142fe400078efe4b */
[C-C-:B------:R-:W-:Y:S02]  /*c4400*/  LOP3.LUT R10, R0.reuse, 0xfa, R75.reuse, 0xfe, !PT ;  /* 0x000000fa000a7812 */ /* 0x140fe400078efe4b */
[--C-:B------:R-:W-:Y:S02]  /*c4410*/  PRMT R55, R55, 0x3340, R0.reuse ;  /* 0x0000334037377816 */ /* 0x100fe40000000000 */
[----:B------:R-:W-:Y:S02]  /*c4420*/  LOP3.LUT R75, R0, 0xfc, R75, 0xfe, !PT ;  /* 0x000000fc004b7812 */ /* 0x000fe400078efe4b */
[----:B------:R-:W-:-:S02]  /*c4430*/  PRMT R0, R60, 0x3340, R0 ;  /* 0x000033403c007816 */ /* 0x000fc40000000000 */
[----:B------:R-:W-:Y:S02]  /*c4440*/  PRMT R47, R47, 0x5410, R65 ;  /* 0x000054102f2f7816 */ /* 0x000fe40000000041 */
[----:B--2---:R-:W-:Y:S02]  /*c4450*/  LOP3.LUT R60, R66, 0xffff, RZ, 0xc0, !PT ;  /* 0x0000ffff423c7812 */ /* 0x004fe400078ec0ff */
[----:B---3--:R-:W-:Y:S02]  /*c4460*/  LOP3.LUT R61, R67, 0xffff, RZ, 0xc0, !PT ;  /* 0x0000ffff433d7812 */ /* 0x008fe400078ec0ff */
[----:B------:R-:W-:-:S04]  /*c4470*/  LOP3.LUT R62, R68, 0xffff, RZ, 0xc0, !PT ;  /* 0x0000ffff443e7812 */ /* 0x000fc800078ec0ff */
[----:B------:R-:W-:Y:S02]  /*c4480*/  PRMT R65, R60, 0x3340, R62 ;  /* 0x000033403c417816 */ /* 0x000fe4000000003e */
[----:B------:R-:W-:Y:S02]  /*c4490*/  SHF.R.U32.HI R60, RZ, 0x8, R60 ;  /* 0x00000008ff3c7819 */ /* 0x000fe4000001163c */
[----:B------:R-:W-:Y:S02]  /*c44a0*/  SHF.R.U32.HI R62, RZ, 0x8, R62 ;  /* 0x00000008ff3e7819 */ /* 0x000fe4000001163e */
[----:B------:R-:W-:Y:S02]  /*c44b0*/  PRMT R63, R61, 0x3340, R1 ;  /* 0x000033403d3f7816 */ /* 0x000fe40000000001 */
[----:B------:R-:W-:Y:S02]  /*c44c0*/  SHF.R.U32.HI R61, RZ, 0x8, R61 ;  /* 0x00000008ff3d7819 */ /* 0x000fe4000001163d */
[----:B------:R-:W-:-:S02]  /*c44d0*/  LOP3.LUT R60, R60, 0xffff, RZ, 0xc0, !PT ;  /* 0x0000ffff3c3c7812 */ /* 0x000fc400078ec0ff */
[----:B------:R-:W-:Y:S02]  /*c44e0*/  LOP3.LUT R62, R62, 0xffff, RZ, 0xc0, !PT ;  /* 0x0000ffff3e3e7812 */ /* 0x000fe400078ec0ff */
[----:B------:R-:W-:Y:S02]  /*c44f0*/  LOP3.LUT R61, R61, 0xffff, RZ, 0xc0, !PT ;  /* 0x0000ffff3d3d7812 */ /* 0x000fe400078ec0ff */
[----:B------:R-:W-:Y:S02]  /*c4500*/  PRMT R67, R60, 0x3340, R62 ;  /* 0x000033403c437816 */ /* 0x000fe4000000003e */
[----:B------:R-:W-:Y:S02]  /*c4510*/  PRMT R66, R61, 0x3340, R1 ;  /* 0x000033403d427816 */ /* 0x000fe40000000001 */
[----:B------:R-:W-:Y:S02]  /*c4520*/  PRMT R13, R65, 0x5410, R63 ;  /* 0x00005410410d7816 */ /* 0x000fe4000000003f */
[----:B------:R-:W-:-:S02]  /*c4530*/  PRMT R68, R48, 0x5410, R22 ;  /* 0x0000541030447816 */ /* 0x000fc40000000016 */
[----:B----4-:R-:W-:Y:S02]  /*c4540*/  LOP3.LUT R60, R69, 0xffff, RZ, 0xc0, !PT ;  /* 0x0000ffff453c7812 */ /* 0x010fe400078ec0ff */
[----:B------:R-:W-:Y:S02]  /*c4550*/  LOP3.LUT R61, R70, 0xffff, RZ, 0xc0, !PT ;  /* 0x0000ffff463d7812 */ /* 0x000fe400078ec0ff */
[----:B------:R-:W-:Y:S02]  /*c4560*/  LOP3.LUT R62, R74, 0xffff, RZ, 0xc0, !PT ;  /* 0x0000ffff4a3e7812 */ /* 0x000fe400078ec0ff */
[----:B------:R-:W-:Y:S01]  /*c4570*/  PRMT R63, R61, 0x3340, R1 ;  /* 0x000033403d3f7816 */ /* 0x000fe20000000001 */
[----:B------:R-:W2:Y:S01]  /*c4580*/  LDL.LU R74, [R1+0x35f8] ;  /* 0x0035f800014a7983 */ /* 0x000ea20000300800 */
[----:B------:R-:W-:Y:S02]  /*c4590*/  PRMT R65, R60, 0x3340, R62 ;  /* 0x000033403c417816 */ /* 0x000fe4000000003e */
[----:B------:R-:W-:Y:S01]  /*c45a0*/  SHF.R.U32.HI R60, RZ, 0x8, R60 ;  /* 0x00000008ff3c7819 */ /* 0x000fe2000001163c */
[----:B------:R-:W3:Y:S01]  /*c45b0*/  LDL.LU R48, [R1+0x274] ;  /* 0x0002740001307983 */ /* 0x000ee20000300800 */
[----:B------:R-:W-:-:S02]  /*c45c0*/  SHF.R.U32.HI R62, RZ, 0x8, R62 ;  /* 0x00000008ff3e7819 */ /* 0x000fc4000001163e */
[----:B------:R-:W-:Y:S01]  /*c45d0*/  SHF.R.U32.HI R61, RZ, 0x8, R61 ;  /* 0x00000008ff3d7819 */ /* 0x000fe2000001163d */
[----:B------:R-:W4:Y:S01]  /*c45e0*/  LDL.LU R22, [R1+0x26c] ;  /* 0x00026c0001167983 */ /* 0x000f220000300800 */
[----:B------:R-:W-:Y:S02]  /*c45f0*/  LOP3.LUT R60, R60, 0xffff, RZ, 0xc0, !PT ;  /* 0x0000ffff3c3c7812 */ /* 0x000fe400078ec0ff */
[----:B------:R-:W-:Y:S02]  /*c4600*/  LOP3.LUT R62, R62, 0xffff, RZ, 0xc0, !PT ;  /* 0x0000ffff3e3e7812 */ /* 0x000fe400078ec0ff */
[----:B------:R-:W-:Y:S02]  /*c4610*/  PRMT R14, R65, 0x5410, R63 ;  /* 0x00005410410e7816 */ /* 0x000fe4000000003f */
[----:B------:R-:W-:Y:S02]  /*c4620*/  LOP3.LUT R63, R61, 0xffff, RZ, 0xc0, !PT ;  /* 0x0000ffff3d3f7812 */ /* 0x000fe400078ec0ff */
[----:B------:R-:W-:-:S02]  /*c4630*/  PRMT R65, R51, 0x5410, R54 ;  /* 0x0000541033417816 */ /* 0x000fc40000000036 */
[----:B------:R-:W-:Y:S01]  /*c4640*/  PRMT R61, R60, 0x3340, R62 ;  /* 0x000033403c3d7816 */ /* 0x000fe2000000003e */
[----:B------:R-:W3:Y:S01]  /*c4650*/  LDL.LU R51, [R1+0x27c] ;  /* 0x00027c0001337983 */ /* 0x000ee20000300800 */
[----:B------:R-:W-:-:S03]  /*c4660*/  PRMT R62, R49, 0x5410, R55 ;  /* 0x00005410313e7816 */ /* 0x000fc60000000037 */
[----:B------:R-:W4:Y:S04]  /*c4670*/  LDL.LU R54, [R1+0x278] ;  /* 0x0002780001367983 */ /* 0x000f280000300800 */
[----:B------:R-:W4:Y:S01]  /*c4680*/  LDL.LU R55, [R1+0x280] ;  /* 0x0002800001377983 */ /* 0x000f220000300800 */
[----:B------:R-:W-:Y:S02]  /*c4690*/  PRMT R60, R63, 0x3340, R1 ;  /* 0x000033403f3c7816 */ /* 0x000fe40000000001 */
[----:B------:R-:W-:Y:S02]  /*c46a0*/  PRMT R69, R53, 0x5410, R56 ;  /* 0x0000541035457816 */ /* 0x000fe40000000038 */
[----:B------:R-:W-:Y:S01]  /*c46b0*/  PRMT R63, R50, 0x5410, R57 ;  /* 0x00005410323f7816 */ /* 0x000fe20000000039 */
[----:B------:R-:W4:Y:S04]  /*c46c0*/  LDL.LU R56, [R1+0x270] ;  /* 0x0002700001387983 */ /* 0x000f280000300800 */
[----:B------:R-:W4:Y:S04]  /*c46d0*/  LDL.LU R50, [R1+0x268] ;  /* 0x0002680001327983 */ /* 0x000f280000300800 */
[----:B------:R-:W4:Y:S01]  /*c46e0*/  LDL.LU R49, [R1+0x264] ;  /* 0x0002640001317983 */ /* 0x000f220000300800 */
[----:B------:R-:W-:-:S02]  /*c46f0*/  PRMT R19, R19, 0x5210, R20 ;  /* 0x0000521013137816 */ /* 0x000fc40000000014 */
[----:B------:R-:W-:Y:S02]  /*c4700*/  PRMT R16, R16, 0x5210, R59 ;  /* 0x0000521010107816 */ /* 0x000fe4000000003b */
[----:B------:R-:W-:Y:S02]  /*c4710*/  PRMT R17, R17, 0x5210, R58 ;  /* 0x0000521011117816 */ /* 0x000fe4000000003a */
[----:B------:R-:W-:Y:S02]  /*c4720*/  PRMT R18, R18, 0x5210, R21 ;  /* 0x0000521012127816 */ /* 0x000fe40000000015 */
[----:B------:R-:W-:-:S03]  /*c4730*/  LOP3.LUT R20, R2, 0x104, RZ, 0xfc, !PT ;  /* 0x0000010402147812 */ /* 0x000fc600078efcff */
[----:B------:R3:W-:Y:S01]  /*c4740*/  STS.128 [R3+0x400], R16 ;  /* 0x0004001003007388 */ /* 0x0007e20000000c00 */
[----:B------:R-:W-:Y:S02]  /*c4750*/  LOP3.LUT R21, R2, 0x102, RZ, 0xfc, !PT ;  /* 0x0000010202157812 */ /* 0x000fe400078efcff */
[----:B------:R-:W-:Y:S02]  /*c4760*/  PRMT R70, R23, 0x5410, R0 ;  /* 0x0000541017467816 */ /* 0x000fe40000000000 */
[----:B------:R-:W-:Y:S01]  /*c4770*/  PRMT R67, R67, 0x5410, R66 ;  /* 0x0000541043437816 */ /* 0x000fe20000000042 */
[----:B------:R-:W-:Y:S01]  /*c4780*/  BAR.SYNC.DEFER_BLOCKING 0x0 ;  /* 0x0000000000007b1d */ /* 0x000fe20000010000 */
[----:B--2---:R-:W-:-:S04]  /*c4790*/  ISETP.GE.AND P0, PT, R74, UR10, PT ;  /* 0x0000000a4a007c0c */ /* 0x004fc8000bf06270 */
[----:B------:R-:W-:Y:S02]  /*c47a0*/  ISETP.LT.AND P2, PT, R20, UR6, !P0 ;  /* 0x0000000614007c0c */ /* 0x000fe4000c741270 */
[----:B---3--:R-:W-:Y:S02]  /*c47b0*/  LOP3.LUT R17, R51, 0xffff, RZ, 0xc0, !PT ;  /* 0x0000ffff33117812 */ /* 0x008fe400078ec0ff */
[----:B----4-:R-:W-:Y:S02]  /*c47c0*/  LOP3.LUT R18, R54, 0xffff, RZ, 0xc0, !PT ;  /* 0x0000ffff36127812 */ /* 0x010fe400078ec0ff */
[----:B------:R-:W-:Y:S01]  /*c47d0*/  LOP3.LUT R16, R48, 0xffff, RZ, 0xc0, !PT ;  /* 0x0000ffff30107812 */ /* 0x000fe200078ec0ff */
[----:B------:R-:W-:Y:S01]  /*c47e0*/  IMAD R0, R74, UR4, RZ ;  /* 0x000000044a007c24 */ /* 0x000fe2000f8e02ff */
[----:B------:R-:W-:Y:S01]  /*c47f0*/  LOP3.LUT R20, R55, 0xffff, RZ, 0xc0, !PT ;  /* 0x0000ffff37147812 */ /* 0x000fe200078ec0ff */
[----:B------:R-:W0:Y:S01]  /*c4800*/  LDCU UR4, c[0x0][0x39c] ;  /* 0x00007380ff0477ac */ /* 0x000e220008000800 */
[----:B------:R-:W2:Y:S01]  /*c4810*/  LDL.LU R55, [R1+0x25c] ;  /* 0x00025c0001377983 */ /* 0x000ea20000300800 */
[----:B------:R-:W-:-:S02]  /*c4820*/  ISETP.LT.AND P4, PT, R21, UR5, !P0 ;  /* 0x0000000515007c0c */ /* 0x000fc4000c781270 */
[--C-:B------:R-:W-:Y:S01]  /*c4830*/  PRMT R24, R24, 0x4210, R20.reuse ;  /* 0x0000421018187816 */ /* 0x100fe20000000014 */
[----:B------:R-:W3:Y:S01]  /*c4840*/  LDL.LU R54, [R1+0x260] ;  /* 0x0002600001367983 */ /* 0x000ee20000300800 */
[----:B------:R-:W-:Y:S01]  /*c4850*/  PRMT R28, R28, 0x5210, R20 ;  /* 0x000052101c1c7816 */ /* 0x000fe20000000014 */
[----:B------:R-:W1:Y:S02]  /*c4860*/  LDCU UR5, c[0x0][0x39c] ;  /* 0x00007380ff0577ac */ /* 0x000e640008000800 */
[----:B------:R-:W4:Y:S01]  /*c4870*/  LDL.LU R57, [R1+0x258] ;  /* 0x0002580001397983 */ /* 0x000f220000300800 */
[----:B------:R-:W-:Y:S01]  /*c4880*/  PRMT R66, R61, 0x5410, R60 ;  /* 0x000054103d427816 */ /* 0x000fe2000000003c */
[----:B------:R-:W0:Y:S02]  /*c4890*/  LDCU UR6, c[0x0][0x39c] ;  /* 0x00007380ff0677ac */ /* 0x000e240008000800 */
[----:B------:R-:W4:Y:S01]  /*c48a0*/  LDL.LU R51, [R1+0x254] ;  /* 0x0002540001337983 */ /* 0x000f220000300800 */
[----:B------:R-:W-:-:S02]  /*c48b0*/  PRMT R25, R25, 0x4210, R17 ;  /* 0x0000421019197816 */ /* 0x000fc40000000011 */
[----:B------:R-:W-:Y:S02]  /*c48c0*/  PRMT R29, R29, 0x5210, R17 ;  /* 0x000052101d1d7816 */ /* 0x000fe40000000011 */
[--C-:B------:R-:W-:Y:S02]  /*c48d0*/  PRMT R26, R26, 0x4210, R18.reuse ;  /* 0x000042101a1a7816 */ /* 0x100fe40000000012 */
[----:B------:R-:W-:Y:S02]  /*c48e0*/  PRMT R30, R30, 0x5210, R18 ;  /* 0x000052101e1e7816 */ /* 0x000fe40000000012 */
[--C-:B------:R-:W-:Y:S02]  /*c48f0*/  PRMT R27, R27, 0x4210, R16.reuse ;  /* 0x000042101b1b7816 */ /* 0x100fe40000000010 */
[----:B------:R-:W-:Y:S02]  /*c4900*/  PRMT R31, R31, 0x5210, R16 ;  /* 0x000052101f1f7816 */ /* 0x000fe40000000010 */
[----:B------:R-:W-:Y:S01]  /*c4910*/  LOP3.LUT R48, R22, 0xffff, RZ, 0xc0, !PT ;  /* 0x0000ffff16307812 */ /* 0x000fe200078ec0ff */
[----:B------:R-:W0:Y:S04]  /*c4920*/  LDS.128 R16, [R15] ;  /* 0x000000000f107984 */ /* 0x000e280000000c00 */
[----:B------:R-:W-:Y:S01]  /*c4930*/  LDS.128 R20, [R15+0x800] ;  /* 0x000800000f147984 */ /* 0x000fe20000000c00 */
[----:B------:R-:W-:Y:S06]  /*c4940*/  BAR.SYNC.DEFER_BLOCKING 0x0 ;  /* 0x0000000000007b1d */ /* 0x000fec0000010000 */
[----:B------:R1:W-:Y:S04]  /*c4950*/  STS.128 [R3], R24 ;  /* 0x0000001803007388 */ /* 0x0003e80000000c00 */
[----:B------:R-:W-:Y:S01]  /*c4960*/  STS.128 [R3+0x400], R28 ;  /* 0x0004001c03007388 */ /* 0x000fe20000000c00 */
[----:B------:R-:W-:Y:S01]  /*c4970*/  BAR.SYNC.DEFER_BLOCKING 0x0 ;  /* 0x0000000000007b1d */ /* 0x000fe20000010000 */
[----:B-1----:R-:W-:-:S02]  /*c4980*/  LOP3.LUT R25, R56, 0xffff, RZ, 0xc0, !PT ;  /* 0x0000ffff38197812 */ /* 0x002fc400078ec0ff */
[----:B------:R-:W-:Y:S02]  /*c4990*/  LOP3.LUT R26, R50, 0xffff, RZ, 0xc0, !PT ;  /* 0x0000ffff321a7812 */ /* 0x000fe400078ec0ff */
[----:B------:R-:W-:Y:S02]  /*c49a0*/  LOP3.LUT R24, R49, 0xffff, RZ, 0xc0, !PT ;  /* 0x0000ffff31187812 */ /* 0x000fe400078ec0ff */
[--C-:B------:R-:W-:Y:S01]  /*c49b0*/  PRMT R33, R33, 0x4210, R25.reuse ;  /* 0x0000421021217816 */ /* 0x100fe20000000019 */
[----:B------:R-:W4:Y:S01]  /*c49c0*/  LDL.LU R49, [R1+0x24c] ;  /* 0x00024c0001317983 */ /* 0x000f220000300800 */
[----:B------:R-:W-:Y:S02]  /*c49d0*/  PRMT R37, R37, 0x5210, R25 ;  /* 0x0000521025257816 */ /* 0x000fe40000000019 */
[--C-:B------:R-:W-:Y:S01]  /*c49e0*/  PRMT R34, R34, 0x4210, R26.reuse ;  /* 0x0000421022227816 */ /* 0x100fe2000000001a */
[----:B------:R-:W4:Y:S01]  /*c49f0*/  LDL.LU R53, [R1+0x250] ;  /* 0x0002500001357983 */ /* 0x000f220000300800 */
[----:B------:R-:W-:-:S02]  /*c4a00*/  PRMT R38, R38, 0x5210, R26 ;  /* 0x0000521026267816 */ /* 0x000fc4000000001a */
[--C-:B------:R-:W-:Y:S02]  /*c4a10*/  PRMT R35, R35, 0x4210, R24.reuse ;  /* 0x0000421023237816 */ /* 0x100fe40000000018 */
[----:B------:R-:W-:Y:S01]  /*c4a20*/  PRMT R39, R39, 0x5210, R24 ;  /* 0x0000521027277816 */ /* 0x000fe20000000018 */
[----:B------:R-:W-:Y:S04]  /*c4a30*/  LDS.128 R28, [R15+0x800] ;  /* 0x000800000f1c7984 */ /* 0x000fe80000000c00 */
[----:B------:R-:W1:Y:S01]  /*c4a40*/  LDS.128 R24, [R15] ;  /* 0x000000000f187984 */ /* 0x000e620000000c00 */
[--C-:B------:R-:W-:Y:S01]  /*c4a50*/  PRMT R32, R32, 0x4210, R48.reuse ;  /* 0x0000421020207816 */ /* 0x100fe20000000030 */
[----:B------:R-:W-:Y:S01]  /*c4a60*/  BAR.SYNC.DEFER_BLOCKING 0x0 ;  /* 0x0000000000007b1d */ /* 0x000fe20000010000 */
[----:B------:R-:W-:-:S05]  /*c4a70*/  PRMT R36, R36, 0x5210, R48 ;  /* 0x0000521024247816 */ /* 0x000fca0000000030 */
[----:B------:R3:W-:Y:S04]  /*c4a80*/  STS.128 [R3], R32 ;  /* 0x0000002003007388 */ /* 0x0007e80000000c00 */
[----:B------:R-:W-:Y:S01]  /*c4a90*/  STS.128 [R3+0x400], R36 ;  /* 0x0004002403007388 */ /* 0x000fe20000000c00 */
[----:B------:R-:W-:Y:S06]  /*c4aa0*/  BAR.SYNC.DEFER_BLOCKING 0x0 ;  /* 0x0000000000007b1d */ /* 0x000fec0000010000 */
[----:B------:R-:W-:Y:S01]  /*c4ab0*/  LDS.128 R36, [R15+0x800] ;  /* 0x000800000f247984 */ /* 0x000fe20000000c00 */
[----:B---3--:R-:W-:-:S02]  /*c4ac0*/  LOP3.LUT R33, R54, 0xffff, RZ, 0xc0, !PT ;  /* 0x0000ffff36217812 */ /* 0x008fc400078ec0ff */
[----:B--2---:R-:W-:Y:S01]  /*c4ad0*/  LOP3.LUT R48, R55, 0xffff, RZ, 0xc0, !PT ;  /* 0x0000ffff37307812 */ /* 0x004fe200078ec0ff */
[----:B------:R-:W2:Y:S01]  /*c4ae0*/  LDL.LU R54, [R1+0x248] ;  /* 0x0002480001367983 */ /* 0x000ea20000300800 */
[----:B----4-:R-:W-:Y:S02]  /*c4af0*/  LOP3.LUT R34, R57, 0xffff, RZ, 0xc0, !PT ;  /* 0x0000ffff39227812 */ /* 0x010fe400078ec0ff */
[----:B------:R-:W-:Y:S01]  /*c4b00*/  LOP3.LUT R32, R51, 0xffff, RZ, 0xc0, !PT ;  /* 0x0000ffff33207812 */ /* 0x000fe200078ec0ff */
[----:B------:R-:W3:Y:S01]  /*c4b10*/  LDL.LU R55, [R1+0x244] ;  /* 0x0002440001377983 */ /* 0x000ee20000300800 */
[--C-:B------:R-:W-:Y:S02]  /*c4b20*/  PRMT R41, R41, 0x4210, R33.reuse ;  /* 0x0000421029297816 */ /* 0x100fe40000000021 */
[----:B------:R-:W-:Y:S01]  /*c4b30*/  PRMT R45, R45, 0x5210, R33 ;  /* 0x000052102d2d7816 */ /* 0x000fe20000000021 */
[----:B------:R-:W4:Y:S01]  /*c4b40*/  LDL.LU R50, [R1+0x48] ;  /* 0x0000480001327983 */ /* 0x000f220000300800 */
[----:B------:R-:W-:-:S02]  /*c4b50*/  PRMT R42, R42, 0x4210, R34 ;  /* 0x000042102a2a7816 */ /* 0x000fc40000000022 */
[----:B------:R-:W-:Y:S01]  /*c4b60*/  PRMT R46, R46, 0x5210, R34 ;  /* 0x000052102e2e7816 */ /* 0x000fe20000000022 */
[----:B------:R-:W2:Y:S01]  /*c4b70*/  LDL.LU R51, [R1+0x4c] ;  /* 0x00004c0001337983 */ /* 0x000ea20000300800 */
[--C-:B------:R-:W-:Y:S02]  /*c4b80*/  PRMT R43, R43, 0x4210, R32.reuse ;  /* 0x000042102b2b7816 */ /* 0x100fe40000000020 */
[----:B------:R-:W-:Y:S01]  /*c4b90*/  PRMT R47, R47, 0x5210, R32 ;  /* 0x000052102f2f7816 */ /* 0x000fe20000000020 */
[----:B------:R-:W4:Y:S04]  /*c4ba0*/  LDL.LU R60, [R1+0x23c] ;  /* 0x00023c00013c7983 */ /* 0x000f280000300800 */
[----:B------:R-:W0:Y:S01]  /*c4bb0*/  LDS.128 R32, [R15] ;  /* 0x000000000f207984 */ /* 0x000e220000000c00 */
[--C-:B------:R-:W-:Y:S01]  /*c4bc0*/  PRMT R40, R40, 0x4210, R48.reuse ;  /* 0x0000421028287816 */ /* 0x100fe20000000030 */
[----:B------:R-:W-:Y:S06]  /*c4bd0*/  BAR.SYNC.DEFER_BLOCKING 0x0 ;  /* 0x0000000000007b1d */ /* 0x000fec0000010000 */
[----:B------:R-:W4:Y:S04]  /*c4be0*/  LDL.LU R61, [R1+0x240] ;  /* 0x00024000013d7983 */ /* 0x000f280000300800 */
[----:B------:R-:W4:Y:S04]  /*c4bf0*/  LDL.LU R56, [R1+0x78] ;  /* 0x0000780001387983 */ /* 0x000f280000300800 */
[----:B------:R-:W4:Y:S04]  /*c4c00*/  LDL.LU R57, [R1+0x80] ;  /* 0x0000800001397983 */ /* 0x000f280000300800 */
[----:B------:R1:W-:Y:S04]  /*c4c10*/  STS.128 [R3], R40 ;  /* 0x0000002803007388 */ /* 0x0003e80000000c00 */
[----:B-1----:R-:W4:Y:S01]  /*c4c20*/  LDL.LU R43, [R1+0x40] ;  /* 0x00004000012b7983 */ /* 0x002f220000300800 */
[----:B------:R-:W-:-:S03]  /*c4c30*/  PRMT R44, R44, 0x5210, R48 ;  /* 0x000052102c2c7816 */ /* 0x000fc60000000030 */
[----:B------:R-:W4:Y:S04]  /*c4c40*/  LDL.LU R58, [R1+0x8c] ;  /* 0x00008c00013a7983 */ /* 0x000f280000300800 */
[----:B------:R-:W-:Y:S01]  /*c4c50*/  STS.128 [R3+0x400], R44 ;  /* 0x0004002c03007388 */ /* 0x000fe20000000c00 */
[----:B------:R-:W-:Y:S01]  /*c4c60*/  BAR.SYNC.DEFER_BLOCKING 0x0 ;  /* 0x0000000000007b1d */ /* 0x000fe20000010000 */
[----:B------:R-:W-:Y:S02]  /*c4c70*/  LOP3.LUT R49, R49, 0xffff, RZ, 0xc0, !PT ;  /* 0x0000ffff31317812 */ /* 0x000fe400078ec0ff */
[----:B------:R-:W-:Y:S02]  /*c4c80*/  LOP3.LUT R53, R53, 0xffff, RZ, 0xc0, !PT ;  /* 0x0000ffff35357812 */ /* 0x000fe400078ec0ff */
[--C-:B------:R-:W-:Y:S01]  /*c4c90*/  PRMT R48, R81, 0x4210, R49.reuse ;  /* 0x0000421051307816 */ /* 0x100fe20000000031 */
[----:B------:R-:W4:Y:S04]  /*c4ca0*/  LDL.LU R59, [R1+0x98] ;  /* 0x00009800013b7983 */ /* 0x000f280000300800 */
[----:B------:R-:W-:Y:S01]  /*c4cb0*/  LDS.128 R44, [R15+0x800] ;  /* 0x000800000f2c7984 */ /* 0x000fe20000000c00 */
[----:B------:R-:W-:-:S02]  /*c4cc0*/  PRMT R52, R52, 0x5210, R49 ;  /* 0x0000521034347816 */ /* 0x000fc40000000031 */
[--C-:B------:R-:W-:Y:S01]  /*c4cd0*/  PRMT R49, R89, 0x4210, R53.reuse ;  /* 0x0000421059317816 */ /* 0x100fe20000000035 */
[----:B------:R-:W4:Y:S01]  /*c4ce0*/  LDL.LU R81, [R1+0x230] ;  /* 0x0002300001517983 */ /* 0x000f220000300800 */
[----:B------:R-:W-:Y:S02]  /*c4cf0*/  PRMT R53, R71, 0x5210, R53 ;  /* 0x0000521047357816 */ /* 0x000fe40000000035 */
[----:B---3--:R-:W-:-:S04]  /*c4d00*/  LOP3.LUT R55, R55, 0xffff, RZ, 0xc0, !PT ;  /* 0x0000ffff37377812 */ /* 0x008fc800078ec0ff */
[----:B--2---:R-:W-:Y:S02]  /*c4d10*/  PRMT R51, R51, 0x4210, R55 ;  /* 0x0000421033337816 */ /* 0x004fe40000000037 */
[----:B------:R-:W-:-:S04]  /*c4d20*/  LOP3.LUT R54, R54, 0xffff, RZ, 0xc0, !PT ;  /* 0x0000ffff36367812 */ /* 0x000fc800078ec0ff */
[--C-:B----4-:R-:W-:Y:S02]  /*c4d30*/  PRMT R50, R50, 0x4210, R54.reuse ;  /* 0x0000421032327816 */ /* 0x110fe40000000036 */
[----:B------:R-:W-:Y:S02]  /*c4d40*/  PRMT R54, R88, 0x5210, R54 ;  /* 0x0000521058367816 */ /* 0x000fe40000000036 */
[----:B------:R-:W2:Y:S04]  /*c4d50*/  LDL.LU R88, [R1+0x228] ;  /* 0x0002280001587983 */ /* 0x000ea80000300800 */
[----:B------:R-:W3:Y:S04]  /*c4d60*/  LDL.LU R71, [R1+0xbc] ;  /* 0x0000bc0001477983 */ /* 0x000ee80000300800 */
[----:B------:R-:W4:Y:S01]  /*c4d70*/  LDL.LU R89, [R1+0x224] ;  /* 0x0002240001597983 */ /* 0x000f220000300800 */
[----:B------:R-:W-:-:S03]  /*c4d80*/  PRMT R55, R43, 0x5210, R55 ;  /* 0x000052102b377816 */ /* 0x000fc60000000037 */
[----:B------:R-:W1:Y:S01]  /*c4d90*/  LDS.128 R40, [R15] ;  /* 0x000000000f287984 */ /* 0x000e620000000c00 */
[----:B------:R-:W-:Y:S06]  /*c4da0*/  BAR.SYNC.DEFER_BLOCKING 0x0 ;  /* 0x0000000000007b1d */ /* 0x000fec0000010000 */
[----:B------:R0:W-:Y:S04]  /*c4db0*/  STS.128 [R3], R48 ;  /* 0x0000003003007388 */ /* 0x0001e80000000c00 */
[----:B0-----:R-:W2:Y:S04]  /*c4dc0*/  LDL.LU R50, [R1+0x238] ;  /* 0x0002380001327983 */ /* 0x001ea80000300800 */
[----:B------:R-:W3:Y:S04]  /*c4dd0*/  LDL.LU R51, [R1+0x22c] ;  /* 0x00022c0001337983 */ /* 0x000ee80000300800 */
[----:B------:R-:W-:Y:S01]  /*c4de0*/  STS.128 [R3+0x400], R52 ;  /* 0x0004003403007388 */ /* 0x000fe20000000c00 */
[----:B------:R-:W-:Y:S01]  /*c4df0*/  BAR.SYNC.DEFER_BLOCKING 0x0 ;  /* 0x0000000000007b1d */ /* 0x000fe20000010000 */
[----:B------:R-:W-:-:S02]  /*c4e00*/  LOP3.LUT R61, R61, 0xffff, RZ, 0xc0, !PT ;  /* 0x0000ffff3d3d7812 */ /* 0x000fc400078ec0ff */
[----:B------:R-:W-:Y:S02]  /*c4e10*/  LOP3.LUT R48, R81, 0xffff, RZ, 0xc0, !PT ;  /* 0x0000ffff51307812 */ /* 0x000fe400078ec0ff */
[----:B------:R-:W-:-:S03]  /*c4e20*/  PRMT R57, R57, 0x4210, R61 ;  /* 0x0000421039397816 */ /* 0x000fc6000000003d */
[----:B------:R-:W0:Y:S01]  /*c4e30*/  LDC R81, c[0x0][0x3b8] ;  /* 0x0000ee00ff517b82 */ /* 0x000e220000000800 */
[----:B------:R-:W-:Y:S02]  /*c4e40*/  PRMT R61, R65, 0x5210, R61 ;  /* 0x00005210413d7816 */ /* 0x000fe4000000003d */
[--C-:B------:R-:W-:Y:S02]  /*c4e50*/  PRMT R59, R59, 0x4210, R48.reuse ;  /* 0x000042103b3b7816 */ /* 0x100fe40000000030 */
[----:B------:R-:W-:Y:S01]  /*c4e60*/  PRMT R63, R63, 0x5210, R48 ;  /* 0x000052103f3f7816 */ /* 0x000fe20000000030 */
[----:B------:R-:W-:Y:S01]  /*c4e70*/  LDS.128 R52, [R15+0x800] ;  /* 0x000800000f347984 */ /* 0x000fe20000000c00 */
[----:B------:R-:W-:-:S04]  /*c4e80*/  LOP3.LUT R60, R60, 0xffff, RZ, 0xc0, !PT ;  /* 0x0000ffff3c3c7812 */ /* 0x000fc800078ec0ff */
[--C-:B------:R-:W-:Y:S02]  /*c4e90*/  PRMT R56, R56, 0x4210, R60.reuse ;  /* 0x0000421038387816 */ /* 0x100fe4000000003c */
[----:B------:R-:W-:Y:S02]  /*c4ea0*/  PRMT R60, R68, 0x5210, R60 ;  /* 0x00005210443c7816 */ /* 0x000fe4000000003c */
[----:B------:R-:W4:Y:S01]  /*c4eb0*/  LDL.LU R68, [R1+0xb0] ;  /* 0x0000b00001447983 */ /* 0x000f220000300800 */
[----:B--2---:R-:W-:-:S04]  /*c4ec0*/  LOP3.LUT R49, R50, 0xffff, RZ, 0xc0, !PT ;  /* 0x0000ffff32317812 */ /* 0x004fc800078ec0ff */
[--C-:B------:R-:W-:Y:S02]  /*c4ed0*/  PRMT R58, R58, 0x4210, R49.reuse ;  /* 0x000042103a3a7816 */ /* 0x100fe40000000031 */
[----:B------:R-:W-:Y:S02]  /*c4ee0*/  PRMT R62, R62, 0x5210, R49 ;  /* 0x000052103e3e7816 */ /* 0x000fe40000000031 */
[----:B---3--:R-:W-:Y:S02]  /*c4ef0*/  LOP3.LUT R65, R51, 0xffff, RZ, 0xc0, !PT ;  /* 0x0000ffff33417812 */ /* 0x008fe400078ec0ff */
[----:B------:R-:W2:Y:S01]  /*c4f00*/  LDS.128 R48, [R15] ;  /* 0x000000000f307984 */ /* 0x000ea20000000c00 */
[----:B------:R-:W-:Y:S06]  /*c4f10*/  BAR.SYNC.DEFER_BLOCKING 0x0 ;  /* 0x0000000000007b1d */ /* 0x000fec0000010000 */
[----:B------:R3:W-:Y:S04]  /*c4f20*/  STS.128 [R3], R56 ;  /* 0x0000003803007388 */ /* 0x0007e80000000c00 */
[----:B---3--:R-:W3:Y:S04]  /*c4f30*/  LDL.LU R59, [R1+0x234] ;  /* 0x00023400013b7983 */ /* 0x008ee80000300800 */
[----:B------:R0:W-:Y:S02]  /*c4f40*/  STS.128 [R3+0x400], R60 ;  /* 0x0004003c03007388 */ /* 0x0001e40000000c00 */
[----:B0-----:R-:W-:-:S04]  /*c4f50*/  LOP3.LUT R62, R88, 0xffff, RZ, 0xc0, !PT ;  /* 0x0000ffff583e7812 */ /* 0x001fc800078ec0ff */
[--C-:B------:R-:W-:Y:S02]  /*c4f60*/  PRMT R58, R13, 0x4210, R62.reuse ;  /* 0x000042100d3a7816 */ /* 0x100fe4000000003e */
[----:B------:R-:W2:Y:S01]  /*c4f70*/  LDL.LU R13, [R1+0x361c] ;  /* 0x00361c00010d7983 */ /* 0x000ea20000300800 */
[----:B----4-:R-:W-:Y:S02]  /*c4f80*/  LOP3.LUT R63, R89, 0xffff, RZ, 0xc0, !PT ;  /* 0x0000ffff593f7812 */ /* 0x010fe400078ec0ff */
[----:B------:R-:W-:Y:S01]  /*c4f90*/  IADD3 R74, P1, PT, R0, UR8, RZ ;  /* 0x00000008004a7c10 */ /* 0x000fe2000ff3e0ff */
[-C--:B------:R-:W-:Y:S01]  /*c4fa0*/  IMAD R88, R64, R81.reuse, RZ ;  /* 0x0000005140587224 */ /* 0x080fe200078e02ff */
[--C-:B------:R-:W-:Y:S02]  /*c4fb0*/  PRMT R56, R68, 0x4210, R65.reuse ;  /* 0x0000421044387816 */ /* 0x100fe40000000041 */
[----:B------:R-:W-:Y:S02]  /*c4fc0*/  PRMT R60, R69, 0x5210, R65 ;  /* 0x00005210453c7816 */ /* 0x000fe40000000041 */
[----:B------:R-:W-:Y:S01]  /*c4fd0*/  PRMT R62, R67, 0x5210, R62 ;  /* 0x00005210433e7816 */ /* 0x000fe2000000003e */
[----:B------:R-:W-:Y:S01]  /*c4fe0*/  IMAD R89, R2, R81, RZ ;  /* 0x0000005102597224 */ /* 0x000fe200078e02ff */
[----:B------:R-:W-:Y:S01]  /*c4ff0*/  LEA.HI.X.SX32 R0, R0, UR9, 0x1, P1 ;  /* 0x0000000900007c11 */ /* 0x000fe200088f0eff */
[----:B------:R-:W0:Y:S01]  /*c5000*/  LDCU UR8, c[0x0][0x39c] ;  /* 0x00007380ff0877ac */ /* 0x000e220008000800 */
[----:B------:R-:W-:Y:S01]  /*c5010*/  BAR.SYNC.DEFER_BLOCKING 0x0 ;  /* 0x0000000000007b1d */ /* 0x000fe20000010000 */
[----:B------:R-:W-:-:S02]  /*c5020*/  ISETP.LT.AND P1, PT, R64, UR4, !P0 ;  /* 0x0000000440007c0c */ /* 0x000fc4000c721270 */
[----:B------:R-:W-:-:S03]  /*c5030*/  ISETP.LT.AND P3, PT, R2, UR11, !P0 ;  /* 0x0000000b02007c0c */ /* 0x000fc6000c761270 */
[----:B------:R-:W4:Y:S01]  /*c5040*/  LDCU UR4, c[0x0][0x39c] ;  /* 0x00007380ff0477ac */ /* 0x000f220008000800 */
[----:B------:R-:W0:Y:S01]  /*c5050*/  LDCU UR9, c[0x0][0x39c] ;  /* 0x00007380ff0977ac */ /* 0x000e220008000800 */
[----:B---3--:R-:W-:Y:S02]  /*c5060*/  LOP3.LUT R61, R59, 0xffff, RZ, 0xc0, !PT ;  /* 0x0000ffff3b3d7812 */ /* 0x008fe400078ec0ff */
[----:B------:R-:W-:Y:S02]  /*c5070*/  PRMT R59, R14, 0x4210, R63 ;  /* 0x000042100e3b7816 */ /* 0x000fe4000000003f */
[----:B------:R-:W3:Y:S01]  /*c5080*/  LDL.LU R14, [R1+0x3618] ;  /* 0x00361800010e7983 */ /* 0x000ee20000300800 */
[--C-:B------:R-:W-:Y:S02]  /*c5090*/  PRMT R57, R71, 0x4210, R61.reuse ;  /* 0x0000421047397816 */ /* 0x100fe4000000003d */
[----:B------:R-:W-:Y:S02]  /*c50a0*/  PRMT R61, R70, 0x5210, R61 ;  /* 0x00005210463d7816 */ /* 0x000fe4000000003d */
[----:B------:R-:W-:Y:S01]  /*c50b0*/  PRMT R63, R66, 0x5210, R63 ;  /* 0x00005210423f7816 */ /* 0x000fe2000000003f */
[----:B------:R-:W-:Y:S04]  /*c50c0*/  LDS.128 R68, [R15+0x800] ;  /* 0x000800000f447984 */ /* 0x000fe80000000c00 */
[----:B------:R0:W1:Y:S01]  /*c50d0*/  LDS.128 R64, [R15] ;  /* 0x000000000f407984 */ /* 0x0000620000000c00 */
[----:B------:R-:W-:Y:S06]  /*c50e0*/  BAR.SYNC.DEFER_BLOCKING 0x0 ;  /* 0x0000000000007b1d */ /* 0x000fec0000010000 */
[----:B0-----:R-:W3:Y:S04]  /*c50f0*/  LDL.LU R15, [R1+0x3614] ;  /* 0x00361400010f7983 */ /* 0x001ee80000300800 */
[----:B------:R0:W-:Y:S04]  /*c5100*/  STS.128 [R3], R56 ;  /* 0x0000003803007388 */ /* 0x0001e80000000c00 */
[----:B------:R2:W-:Y:S01]  /*c5110*/  STS.128 [R3+0x400], R60 ;  /* 0x0004003c03007388 */ /* 0x0005e20000000c00 */
[----:B------:R-:W-:Y:S01]  /*c5120*/  BAR.SYNC.DEFER_BLOCKING 0x0 ;  /* 0x0000000000007b1d */ /* 0x000fe20000010000 */
[----:B0-----:R-:W-:-:S02]  /*c5130*/  IADD3 R56, P5, PT, R89, R74, RZ ;  /* 0x0000004a59387210 */ /* 0x001fc40007fbe0ff */
[----:B------:R-:W-:-:S03]  /*c5140*/  IADD3 R58, P6, PT, R88, R74, RZ ;  /* 0x0000004a583a7210 */ /* 0x000fc60007fde0ff */
[----:B--2---:R-:W2:Y:S01]  /*c5150*/  LDL.LU R62, [R1] ;  /* 0x00000000013e7983 */ /* 0x004ea20000300800 */
[----:B------:R-:W-:-:S03]  /*c5160*/  LEA.HI.X.SX32 R57, R89, R0, 0x1, P5 ;  /* 0x0000000059397211 */ /* 0x000fc600028f0eff */
[----:B------:R-:W2:Y:S01]  /*c5170*/  LDL.LU R63, [R1+0x38] ;  /* 0x00003800013f7983 */ /* 0x000ea20000300800 */
[----:B------:R-:W-:-:S03]  /*c5180*/  LEA.HI.X.SX32 R59, R88, R0, 0x1, P6 ;  /* 0x00000000583b7211 */ /* 0x000fc600030f0eff */
[----:B------:R-:W2:Y:S04]  /*c5190*/  LDL.LU R61, [R1+0x3c] ;  /* 0x00003c00013d7983 */ /* 0x000ea80000300800 */
[----:B------:R-:W2:Y:S04]  /*c51a0*/  LDL.LU R89, [R1+0x34] ;  /* 0x0000340001597983 */ /* 0x000ea80000300800 */
[----:B------:R-:W2:Y:S01]  /*c51b0*/  LDL.LU R88, [R1+0x30] ;  /* 0x0000300001587983 */ /* 0x000ea20000300800 */
[----:B------:R-:W-:Y:S02]  /*c51c0*/  PRMT R3, R12, 0x7770, RZ ;  /* 0x000077700c037816 */ /* 0x000fe400000000ff */
[C---:B------:R-:W-:Y:S01]  /*c51d0*/  ISETP.LT.AND P5, PT, R72.reuse, UR5, !P0 ;  /* 0x0000000548007c0c */ /* 0x040fe2000c7a1270 */
[-C--:B------:R-:W-:Y:S01]  /*c51e0*/  IMAD R72, R72, R81.reuse, RZ ;  /* 0x0000005148487224 */ /* 0x080fe200078e02ff */
[----:B------:R-:W-:Y:S01]  /*c51f0*/  PRMT R60, R12, 0x7771, RZ ;  /* 0x000077710c3c7816 */ /* 0x000fe200000000ff */
[----:B------:R0:W-:Y:S01]  /*c5200*/  @P3 STG.E.U8 desc[UR16][R56.64], R3 ;  /* 0x0000000338003986 */ /* 0x0001e2000c101110 */
[----:B------:R-:W1:Y:S03]  /*c5210*/  LDCU UR5, c[0x0][0x39c] ;  /* 0x00007380ff0577ac */ /* 0x000e660008000800 */
[----:B------:R1:W-:Y:S01]  /*c5220*/  @P1 STG.E.U8 desc[UR16][R58.64], R60 ;  /* 0x0000003c3a001986 */ /* 0x0003e2000c101110 */
[C---:B------:R-:W-:Y:S01]  /*c5230*/  ISETP.LT.AND P3, PT, R7.reuse, UR6, !P0 ;  /* 0x0000000607007c0c */ /* 0x040fe2000c761270 */
[----:B------:R-:W-:Y:S01]  /*c5240*/  IMAD R7, R7, R81, RZ ;  /* 0x0000005107077224 */ /* 0x000fe200078e02ff */
[----:B------:R-:W4:Y:S01]  /*c5250*/  LDCU UR6, c[0x0][0x39c] ;  /* 0x00007380ff0677ac */ /* 0x000f220008000800 */
[----:B0-----:R-:W-:-:S02]  /*c5260*/  IADD3 R56, P1, PT, R72, R74, RZ ;  /* 0x0000004a48387210 */ /* 0x001fc40007f3e0ff */
[----:B------:R-:W-:Y:S02]  /*c5270*/  PRMT R3, R12, 0x7772, RZ ;  /* 0x000077720c037816 */ /* 0x000fe400000000ff */
[----:B------:R-:W-:Y:S02]  /*c5280*/  LEA.HI.X.SX32 R57, R72, R0, 0x1, P1 ;  /* 0x0000000048397211 */ /* 0x000fe400008f0eff */
[C---:B------:R-:W-:Y:S01]  /*c5290*/  ISETP.LT.AND P1, PT, R5.reuse, UR8, !P0 ;  /* 0x0000000805007c0c */ /* 0x040fe2000c721270 */
[----:B------:R-:W-:Y:S01]  /*c52a0*/  IMAD R5, R5, R81, RZ ;  /* 0x0000005105057224 */ /* 0x000fe200078e02ff */
[C---:B-1----:R-:W-:Y:S01]  /*c52b0*/  IADD3 R58, P6, PT, R7.reuse, R74, RZ ;  /* 0x0000004a073a7210 */ /* 0x042fe20007fde0ff */
[----:B------:R0:W-:Y:S01]  /*c52c0*/  @P5 STG.E.U8 desc[UR16][R56.64], R3 ;  /* 0x0000000338005986 */ /* 0x0001e2000c101110 */
[----:B------:R-:W-:Y:S01]  /*c52d0*/  PRMT R12, R12, 0x7773, RZ ;  /* 0x000077730c0c7816 */ /* 0x000fe200000000ff */
[----:B------:R-:W1:Y:S01]  /*c52e0*/  LDCU UR8, c[0x0][0x39c] ;  /* 0x00007380ff0877ac */ /* 0x000e620008000800 */
[----:B------:R-:W-:-:S02]  /*c52f0*/  LEA.HI.X.SX32 R59, R7, R0, 0x1, P6 ;  /* 0x00000000073b7211 */ /* 0x000fc400030f0eff */
[C---:B----4-:R-:W-:Y:S01]  /*c5300*/  ISETP.LT.AND P6, PT, R73.reuse, UR4, !P0 ;  /* 0x0000000449007c0c */ /* 0x050fe2000c7c1270 */
[-C--:B------:R-:W-:Y:S01]  /*c5310*/  IMAD R73, R73, R81.reuse, RZ ;  /* 0x0000005149497224 */ /* 0x080fe200078e02ff */
[----:B------:R-:W4:Y:S01]  /*c5320*/  LDCU UR4, c[0x0][0x39c] ;  /* 0x00007380ff0477ac */ /* 0x000f220008000800 */
[----:B0-----:R-:W-:Y:S02]  /*c5330*/  IADD3 R56, P5, PT, R5, R74, RZ ;  /* 0x0000004a05387210 */ /* 0x001fe40007fbe0ff */
[----:B------:R-:W-:Y:S02]  /*c5340*/  PRMT R3, R13, 0x7770, RZ ;  /* 0x000077700d037816 */ /* 0x000fe400000000ff */
[----:B------:R-:W-:Y:S01]  /*c5350*/  LEA.HI.X.SX32 R57, R5, R0, 0x1, P5 ;  /* 0x0000000005397211 */ /* 0x000fe200028f0eff */
[----:B------:R-:W-:Y:S04]  /*c5360*/  @P3 STG.E.U8 desc[UR16][R58.64], R12 ;  /* 0x0000000c3a003986 */ /* 0x000fe8000c101110 */
[----:B------:R0:W-:Y:S01]  /*c5370*/  @P1 STG.E.U8 desc[UR16][R56.64], R3 ;  /* 0x0000000338001986 */ /* 0x0001e2000c101110 */
[----:B------:R-:W-:Y:S01]  /*c5380*/  ISETP.LT.AND P1, PT, R4, UR5, !P0 ;  /* 0x0000000504007c0c */ /* 0x000fe2000c721270 */
[-C--:B------:R-:W-:Y:S01]  /*c5390*/  IMAD R7, R6, R81.reuse, RZ ;  /* 0x0000005106077224 */ /* 0x080fe200078e02ff */
[----:B------:R-:W-:Y:S01]  /*c53a0*/  PRMT R5, R13, 0x7771, RZ ;  /* 0x000077710d057816 */ /* 0x000fe200000000ff */
[----:B------:R-:W1:Y:S01]  /*c53b0*/  LDCU UR5, c[0x0][0x39c] ;  /* 0x00007380ff0577ac */ /* 0x000e620008000800 */
[----:B0-----:R-:W-:Y:S01]  /*c53c0*/  IADD3 R56, P3, PT, R73, R74, RZ ;  /* 0x0000004a49387210 */ /* 0x001fe20007f7e0ff */
[----:B------:R-:W-:-:S03]  /*c53d0*/  IMAD R3, R4, R81, RZ ;  /* 0x0000005104037224 */ /* 0x000fc600078e02ff */
[----:B------:R-:W-:Y:S02]  /*c53e0*/  LEA.HI.X.SX32 R57, R73, R0, 0x1, P3 ;  /* 0x0000000049397211 */ /* 0x000fe400018f0eff */
[----:B------:R-:W-:Y:S01]  /*c53f0*/  ISETP.LT.AND P3, PT, R6, UR9, !P0 ;  /* 0x0000000906007c0c */ /* 0x000fe2000c761270 */
[----:B------:R-:W0:Y:S01]  /*c5400*/  LDCU UR9, c[0x0][0x39c] ;  /* 0x00007380ff0977ac */ /* 0x000e220008000800 */
[-C--:B------:R-:W-:Y:S01]  /*c5410*/  IADD3 R4, P5, PT, R3, R74.reuse, RZ ;  /* 0x0000004a03047210 */ /* 0x080fe20007fbe0ff */
[----:B------:R1:W-:Y:S01]  /*c5420*/  @P6 STG.E.U8 desc[UR16][R56.64], R5 ;  /* 0x0000000538006986 */ /* 0x0003e2000c101110 */
[----:B------:R-:W-:-:S04]  /*c5430*/  IADD3 R6, P6, PT, R7, R74, RZ ;  /* 0x0000004a07067210 */ /* 0x000fc80007fde0ff */
[-C--:B------:R-:W-:Y:S02]  /*c5440*/  LEA.HI.X.SX32 R7, R7, R0.reuse, 0x1, P6 ;  /* 0x0000000007077211 */ /* 0x080fe400030f0eff */
[----:B-1----:R-:W-:Y:S02]  /*c5450*/  LEA.HI.X.SX32 R5, R3, R0, 0x1, P5 ;  /* 0x0000000003057211 */ /* 0x002fe400028f0eff */
[C---:B------:R-:W-:Y:S01]  /*c5460*/  ISETP.LT.AND P5, PT, R76.reuse, UR6, !P0 ;  /* 0x000000064c007c0c */ /* 0x040fe2000c7a1270 */
[----:B------:R-:W-:Y:S01]  /*c5470*/  IMAD R76, R76, R81, RZ ;  /* 0x000000514c4c7224 */ /* 0x000fe200078e02ff */
[C---:B------:R-:W-:Y:S01]  /*c5480*/  PRMT R3, R13.reuse, 0x7772, RZ ;  /* 0x000077720d037816 */ /* 0x040fe200000000ff */
[----:B------:R-:W1:Y:S01]  /*c5490*/  LDCU UR6, c[0x0][0x39c] ;  /* 0x00007380ff0677ac */ /* 0x000e620008000800 */
[----:B------:R-:W-:-:S03]  /*c54a0*/  PRMT R13, R13, 0x7773, RZ ;  /* 0x000077730d0d7816 */ /* 0x000fc600000000ff */
[----:B------:R0:W-:Y:S04]  /*c54b0*/  @P1 STG.E.U8 desc[UR16][R4.64], R3 ;  /* 0x0000000304001986 */ /* 0x0001e8000c101110 */
[----:B------:R1:W-:Y:S01]  /*c54c0*/  @P3 STG.E.U8 desc[UR16][R6.64], R13 ;  /* 0x0000000d06003986 */ /* 0x0003e2000c101110 */
[C---:B----4-:R-:W-:Y:S01]  /*c54d0*/  ISETP.LT.AND P3, PT, R77.reuse, UR4, !P0 ;  /* 0x000000044d007c0c */ /* 0x050fe2000c761270 */
[----:B------:R-:W-:Y:S01]  /*c54e0*/  IMAD R77, R77, R81, RZ ;  /* 0x000000514d4d7224 */ /* 0x000fe200078e02ff */
[----:B------:R-:W4:Y:S01]  /*c54f0*/  LDCU UR4, c[0x0][0x39c] ;  /* 0x00007380ff0477ac */ /* 0x000f220008000800 */
[----:B0-----:R-:W-:-:S04]  /*c5500*/  IADD3 R4, P1, PT, R76, R74, RZ ;  /* 0x0000004a4c047210 */ /* 0x001fc80007f3e0ff */
[----:B------:R-:W-:Y:S02]  /*c5510*/  LEA.HI.X.SX32 R5, R76, R0, 0x1, P1 ;  /* 0x000000004c057211 */ /* 0x000fe400008f0eff */
[C---:B------:R-:W-:Y:S01]  /*c5520*/  ISETP.LT.AND P1, PT, R78.reuse, UR8, !P0 ;  /* 0x000000084e007c0c */ /* 0x040fe2000c721270 */
[-C--:B------:R-:W-:Y:S01]  /*c5530*/  IMAD R78, R78, R81.reuse, RZ ;  /* 0x000000514e4e7224 */ /* 0x080fe200078e02ff */
[C---:B-1----:R-:W-:Y:S01]  /*c5540*/  IADD3 R6, P6, PT, R77.reuse, R74, RZ ;  /* 0x0000004a4d067210 */ /* 0x042fe20007fde0ff */
[----:B------:R-:W0:Y:S03]  /*c5550*/  LDCU UR8, c[0x0][0x39c] ;  /* 0x00007380ff0877ac */ /* 0x000e260008000800 */
[----:B------:R-:W-:Y:S02]  /*c5560*/  LEA.HI.X.SX32 R7, R77, R0, 0x1, P6 ;  /* 0x000000004d077211 */ /* 0x000fe400030f0eff */
[C---:B------:R-:W-:Y:S01]  /*c5570*/  ISETP.LT.AND P6, PT, R79.reuse, UR5, !P0 ;  /* 0x000000054f007c0c */ /* 0x040fe2000c7c1270 */
[----:B------:R-:W-:Y:S01]  /*c5580*/  IMAD R79, R79, R81, RZ ;  /* 0x000000514f4f7224 */ /* 0x000fe200078e02ff */
[----:B------:R-:W1:Y:S01]  /*c5590*/  LDCU UR5, c[0x0][0x39c] ;  /* 0x00007380ff0577ac */ /* 0x000e620008000800 */
[----:B---3--:R-:W-:-:S05]  /*c55a0*/  PRMT R3, R14, 0x7770, RZ ;  /* 0x000077700e037816 */ /* 0x008fca00000000ff */
[----:B------:R3:W-:Y:S01]  /*c55b0*/  @P5 STG.E.U8 desc[UR16][R4.64], R3 ;  /* 0x0000000304005986 */ /* 0x0007e2000c101110 */
[----:B------:R-:W-:Y:S02]  /*c55c0*/  PRMT R12, R14, 0x7772, RZ ;  /* 0x000077720e0c7816 */ /* 0x000fe400000000ff */
[----:B---3--:R-:W-:Y:S02]  /*c55d0*/  IADD3 R4, P5, PT, R78, R74, RZ ;  /* 0x0000004a4e047210 */ /* 0x008fe40007fbe0ff */
[----:B------:R-:W-:Y:S02]  /*c55e0*/  PRMT R3, R14, 0x7771, RZ ;  /* 0x000077710e037816 */ /* 0x000fe400000000ff */
[----:B------:R-:W-:-:S03]  /*c55f0*/  LEA.HI.X.SX32 R5, R78, R0, 0x1, P5 ;  /* 0x000000004e057211 */ /* 0x000fc600028f0eff */
[----:B------:R3:W-:Y:S04]  /*c5600*/  @P3 STG.E.U8 desc[UR16][R6.64], R3 ;  /* 0x0000000306003986 */ /* 0x0007e8000c101110 */
[----:B------:R0:W-:Y:S01]  /*c5610*/  @P1 STG.E.U8 desc[UR16][R4.64], R12 ;  /* 0x0000000c04001986 */ /* 0x0001e2000c101110 */
[C---:B------:R-:W-:Y:S01]  /*c5620*/  ISETP.LT.AND P1, PT, R80.reuse, UR6, !P0 ;  /* 0x0000000650007c0c */ /* 0x040fe2000c721270 */
[----:B------:R-:W-:Y:S01]  /*c5630*/  IMAD R80, R80, R81, RZ ;  /* 0x0000005150507224 */ /* 0x000fe200078e02ff */
[----:B------:R-:W-:Y:S01]  /*c5640*/  PRMT R14, R14, 0x7773, RZ ;  /* 0x000077730e0e7816 */ /* 0x000fe200000000ff */
[----:B------:R-:W1:Y:S01]  /*c5650*/  LDCU UR6, c[0x0][0x39c] ;  /* 0x00007380ff0677ac */ /* 0x000e620008000800 */
[----:B---3--:R-:W-:-:S04]  /*c5660*/  IADD3 R6, P3, PT, R79, R74, RZ ;  /* 0x0000004a4f067210 */ /* 0x008fc80007f7e0ff */
[----:B------:R-:W-:Y:S02]  /*c5670*/  LEA.HI.X.SX32 R7, R79, R0, 0x1, P3 ;  /* 0x000000004f077211 */ /* 0x000fe400018f0eff */
[C---:B----4-:R-:W-:Y:S01]  /*c5680*/  ISETP.LT.AND P3, PT, R82.reuse, UR4, !P0 ;  /* 0x0000000452007c0c */ /* 0x050fe2000c761270 */
[----:B------:R-:W3:Y:S01]  /*c5690*/  LDCU UR4, c[0x0][0x39c] ;  /* 0x00007380ff0477ac */ /* 0x000ee20008000800 */
[----:B------:R-:W-:Y:S01]  /*c56a0*/  IMAD R82, R82, R81, RZ ;  /* 0x0000005152527224 */ /* 0x000fe200078e02ff */
[----:B0-----:R-:W-:Y:S01]  /*c56b0*/  IADD3 R4, P5, PT, R80, R74, RZ ;  /* 0x0000004a50047210 */ /* 0x001fe20007fbe0ff */
[----:B------:R0:W-:Y:S01]  /*c56c0*/  @P6 STG.E.U8 desc[UR16][R6.64], R14 ;  /* 0x0000000e06006986 */ /* 0x0001e2000c101110 */
[C---:B------:R-:W-:Y:S02]  /*c56d0*/  PRMT R3, R15.reuse, 0x7773, RZ ;  /* 0x000077730f037816 */ /* 0x040fe400000000ff */
[C---:B------:R-:W-:Y:S02]  /*c56e0*/  PRMT R12, R15.reuse, 0x7772, RZ ;  /* 0x000077720f0c7816 */ /* 0x040fe400000000ff */
[----:B------:R-:W-:-:S02]  /*c56f0*/  PRMT R13, R15, 0x7771, RZ ;  /* 0x000077710f0d7816 */ /* 0x000fc400000000ff */
[----:B------:R-:W-:Y:S02]  /*c5700*/  LEA.HI.X.SX32 R5, R80, R0, 0x1, P5 ;  /* 0x0000000050057211 */ /* 0x000fe400028f0eff */
[----:B------:R-:W-:Y:S02]  /*c5710*/  PRMT R15, R15, 0x7770, RZ ;  /* 0x000077700f0f7816 */ /* 0x000fe400000000ff */
[C---:B-1----:R-:W-:Y:S01]  /*c5720*/  ISETP.LT.AND P5, PT, R83.reuse, UR5, !P0 ;  /* 0x0000000553007c0c */ /* 0x042fe2000c7a1270 */
[----:B------:R-:W-:Y:S01]  /*c5730*/  IMAD R83, R83, R81, RZ ;  /* 0x0000005153537224 */ /* 0x000fe200078e02ff */
[C---:B0-----:R-:W-:Y:S01]  /*c5740*/  IADD3 R6, P6, PT, R82.reuse, R74, RZ ;  /* 0x0000004a52067210 */ /* 0x041fe20007fde0ff */
[----:B------:R0:W-:Y:S01]  /*c5750*/  @P1 STG.E.U8 desc[UR16][R4.64], R15 ;  /* 0x0000000f04001986 */ /* 0x0001e2000c101110 */
[----:B------:R-:W1:Y:S02]  /*c5760*/  LDCU UR5, c[0x0][0x39c] ;  /* 0x00007380ff0577ac */ /* 0x000e640008000800 */
[----:B------:R-:W-:-:S05]  /*c5770*/  LEA.HI.X.SX32 R7, R82, R0, 0x1, P6 ;  /* 0x0000000052077211 */ /* 0x000fca00030f0eff */
[----:B------:R4:W-:Y:S01]  /*c5780*/  @P3 STG.E.U8 desc[UR16][R6.64], R13 ;  /* 0x0000000d06003986 */ /* 0x0009e2000c101110 */
[C---:B0-----:R-:W-:Y:S02]  /*c5790*/  IADD3 R4, P1, PT, R83.reuse, R74, RZ ;  /* 0x0000004a53047210 */ /* 0x041fe40007f3e0ff */
[C---:B------:R-:W-:Y:S01]  /*c57a0*/  ISETP.LT.AND P3, PT, R84.reuse, UR8, !P0 ;  /* 0x0000000854007c0c */ /* 0x040fe2000c761270 */
[-C--:B------:R-:W-:Y:S01]  /*c57b0*/  IMAD R84, R84, R81.reuse, RZ ;  /* 0x0000005154547224 */ /* 0x080fe200078e02ff */
[----:B------:R-:W-:Y:S01]  /*c57c0*/  LEA.HI.X.SX32 R5, R83, R0, 0x1, P1 ;  /* 0x0000000053057211 */ /* 0x000fe200008f0eff */
[----:B------:R-:W0:Y:S01]  /*c57d0*/  LDCU UR8, c[0x0][0x39c] ;  /* 0x00007380ff0877ac */ /* 0x000e220008000800 */
[C---:B---3--:R-:W-:Y:S01]  /*c57e0*/  ISETP.LT.AND P1, PT, R85.reuse, UR4, !P0 ;  /* 0x0000000455007c0c */ /* 0x048fe2000c721270 */
[----:B------:R-:W-:Y:S01]  /*c57f0*/  IMAD R85, R85, R81, RZ ;  /* 0x0000005155557224 */ /* 0x000fe200078e02ff */
[C---:B----4-:R-:W-:Y:S01]  /*c5800*/  IADD3 R6, P6, PT, R84.reuse, R74, RZ ;  /* 0x0000004a54067210 */ /* 0x050fe20007fde0ff */
[----:B------:R3:W-:Y:S01]  /*c5810*/  @P5 STG.E.U8 desc[UR16][R4.64], R12 ;  /* 0x0000000c04005986 */ /* 0x0007e2000c101110 */
[----:B------:R-:W4:Y:S02]  /*c5820*/  LDCU UR4, c[0x0][0x39c] ;  /* 0x00007380ff0477ac */ /* 0x000f240008000800 */
[----:B------:R-:W-:-:S02]  /*c5830*/  LEA.HI.X.SX32 R7, R84, R0, 0x1, P6 ;  /* 0x0000000054077211 */ /* 0x000fc400030f0eff */
[C---:B------:R-:W-:Y:S01]  /*c5840*/  ISETP.LT.AND P6, PT, R86.reuse, UR6, !P0 ;  /* 0x0000000656007c0c */ /* 0x040fe2000c7c1270 */
[-C--:B------:R-:W-:Y:S01]  /*c5850*/  IMAD R86, R86, R81.reuse, RZ ;  /* 0x0000005156567224 */ /* 0x080fe200078e02ff */
[----:B------:R-:W2:Y:S01]  /*c5860*/  LDCU UR6, c[0x0][0x39c] ;  /* 0x00007380ff0677ac */ /* 0x000ea20008000800 */
[C---:B---3--:R-:W-:Y:S02]  /*c5870*/  IADD3 R4, P5, PT, R85.reuse, R74, RZ ;  /* 0x0000004a55047210 */ /* 0x048fe40007fbe0ff */
[----:B------:R-:W-:Y:S02]  /*c5880*/  PRMT R12, R16, 0x7770, RZ ;  /* 0x00007770100c7816 */ /* 0x000fe400000000ff */
[----:B------:R-:W-:Y:S01]  /*c5890*/  LEA.HI.X.SX32 R5, R85, R0, 0x1, P5 ;  /* 0x0000000055057211 */ /* 0x000fe200028f0eff */
[----:B------:R3:W-:Y:S04]  /*c58a0*/  @P3 STG.E.U8 desc[UR16][R6.64], R3 ;  /* 0x0000000306003986 */ /* 0x0007e8000c101110 */
[----:B------:R2:W-:Y:S01]  /*c58b0*/  @P1 STG.E.U8 desc[UR16][R4.64], R12 ;  /* 0x0000000c04001986 */ /* 0x0005e2000c101110 */
[C---:B-1----:R-:W-:Y:S01]  /*c58c0*/  ISETP.LT.AND P5, PT, R87.reuse, UR5, !P0 ;  /* 0x0000000557007c0c */ /* 0x042fe2000c7a1270 */
[-C--:B------:R-:W-:Y:S01]  /*c58d0*/  IMAD R87, R87, R81.reuse, RZ ;  /* 0x0000005157577224 */ /* 0x080fe200078e02ff */
[C---:B0-----:R-:W-:Y:S01]  /*c58e0*/  ISETP.LT.AND P3, PT, R90.reuse, UR8, !P0 ;  /* 0x000000085a007c0c */ /* 0x041fe2000c761270 */
[----:B------:R-:W-:Y:S01]  /*c58f0*/  IMAD R90, R90, R81, RZ ;  /* 0x000000515a5a7224 */ /* 0x000fe200078e02ff */
[----:B------:R-:W0:Y:S01]  /*c5900*/  LDCU UR5, c[0x0][0x39c] ;  /* 0x00007380ff0577ac */ /* 0x000e220008000800 */
[----:B---3--:R-:W-:Y:S01]  /*c5910*/  PRMT R3, R16, 0x7771, RZ ;  /* 0x0000777110037816 */ /* 0x008fe200000000ff */
[----:B------:R-:W1:Y:S01]  /*c5920*/  LDCU UR8, c[0x0][0x39c] ;  /* 0x00007380ff0877ac */ /* 0x000e620008000800 */
[----:B--2---:R-:W-:-:S04]  /*c5930*/  IADD3 R4, P1, PT, R86, R74, RZ ;  /* 0x0000004a56047210 */ /* 0x004fc80007f3e0ff */
[----:B------:R-:W-:Y:S02]  /*c5940*/  LEA.HI.X.SX32 R5, R86, R0, 0x1, P1 ;  /* 0x0000000056057211 */ /* 0x000fe400008f0eff */
[----:B------:R-:W-:-:S03]  /*c5950*/  IADD3 R6, P1, PT, R87, R74, RZ ;  /* 0x0000004a57067210 */ /* 0x000fc60007f3e0ff */
[----:B------:R2:W-:Y:S01]  /*c5960*/  @P6 STG.E.U8 desc[UR16][R4.64], R3 ;  /* 0x0000000304006986 */ /* 0x0005e2000c101110 */
[----:B------:R-:W-:Y:S02]  /*c5970*/  LEA.HI.X.SX32 R7, R87, R0, 0x1, P1 ;  /* 0x0000000057077211 */ /* 0x000fe400008f0eff */
[C---:B----4-:R-:W-:Y:S01]  /*c5980*/  ISETP.LT.AND P1, PT, R91.reuse, UR4, !P0 ;  /* 0x000000045b007c0c */ /* 0x050fe2000c721270 */
[-C--:B------:R-:W-:Y:S01]  /*c5990*/  IMAD R91, R91, R81.reuse, RZ ;  /* 0x000000515b5b7224 */ /* 0x080fe200078e02ff */
[----:B------:R-:W-:Y:S01]  /*c59a0*/  PRMT R13, R17, 0x7772, RZ ;  /* 0x00007772110d7816 */ /* 0x000fe200000000ff */
[----:B------:R-:W-:Y:S01]  /*c59b0*/  IMAD R12, R62, R81, RZ ;  /* 0x000000513e0c7224 */ /* 0x000fe200078e02ff */
[----:B------:R-:W3:Y:S01]  /*c59c0*/  LDCU UR4, c[0x0][0x39c] ;  /* 0x00007380ff0477ac */ /* 0x000ee20008000800 */
[----:B--2---:R-:W-:Y:S02]  /*c59d0*/  IADD3 R4, P6, PT, R90, R74, RZ ;  /* 0x0000004a5a047210 */ /* 0x004fe40007fde0ff */
[----:B------:R-:W-:-:S02]  /*c59e0*/  PRMT R3, R16, 0x7772, RZ ;  /* 0x0000777210037816 */ /* 0x000fc400000000ff */
[----:B------:R-:W-:Y:S02]  /*c59f0*/  LEA.HI.X.SX32 R5, R90, R0, 0x1, P6 ;  /* 0x000000005a057211 */ /* 0x000fe400030f0eff */
[----:B------:R-:W-:Y:S01]  /*c5a00*/  PRMT R16, R16, 0x7773, RZ ;  /* 0x0000777310107816 */ /* 0x000fe200000000ff */
[----:B------:R-:W-:Y:S01]  /*c5a10*/  @P5 STG.E.U8 desc[UR16][R6.64], R3 ;  /* 0x0000000306005986 */ /* 0x000fe2000c101110 */
[----:B------:R-:W-:-:S03]  /*c5a20*/  ISETP.LT.AND P5, PT, R92, UR6, !P0 ;  /* 0x000000065c007c0c */ /* 0x000fc6000c7a1270 */
[----:B------:R2:W-:Y:S01]  /*c5a30*/  @P3 STG.E.U8 desc[UR16][R4.64], R16 ;  /* 0x0000001004003986 */ /* 0x0005e2000c101110 */
[-C--:B------:R-:W-:Y:S01]  /*c5a40*/  IMAD R92, R92, R81.reuse, RZ ;  /* 0x000000515c5c7224 */ /* 0x080fe200078e02ff */
[----:B------:R-:W4:Y:S01]  /*c5a50*/  LDCU UR6, c[0x0][0x39c] ;  /* 0x00007380ff0677ac */ /* 0x000f220008000800 */
[----:B--2---:R-:W-:Y:S02]  /*c5a60*/  IADD3 R4, P3, PT, R91, R74, RZ ;  /* 0x0000004a5b047210 */ /* 0x004fe40007f7e0ff */
[----:B------:R-:W-:Y:S02]  /*c5a70*/  PRMT R3, R17, 0x7770, RZ ;  /* 0x0000777011037816 */ /* 0x000fe400000000ff */
[----:B------:R-:W-:Y:S02]  /*c5a80*/  LEA.HI.X.SX32 R5, R91, R0, 0x1, P3 ;  /* 0x000000005b057211 */ /* 0x000fe400018f0eff */
[C---:B------:R-:W-:Y:S01]  /*c5a90*/  ISETP.LT.AND P3, PT, R93.reuse, UR9, !P0 ;  /* 0x000000095d007c0c */ /* 0x040fe2000c761270 */
[----:B------:R-:W-:Y:S01]  /*c5aa0*/  IMAD R93, R93, R81, RZ ;  /* 0x000000515d5d7224 */ /* 0x000fe200078e02ff */
[C---:B------:R-:W-:Y:S01]  /*c5ab0*/  IADD3 R6, P6, PT, R92.reuse, R74, RZ ;  /* 0x0000004a5c067210 */ /* 0x040fe20007fde0ff */
[----:B------:R2:W-:Y:S01]  /*c5ac0*/  @P1 STG.E.U8 desc[UR16][R4.64], R3 ;  /* 0x0000000304001986 */ /* 0x0005e2000c101110 */
[----:B------:R-:W1:Y:S02]  /*c5ad0*/  LDCU UR9, c[0x0][0x39c] ;  /* 0x00007380ff0977ac */ /* 0x000e640008000800 */
[----:B------:R-:W-:-:S02]  /*c5ae0*/  LEA.HI.X.SX32 R7, R92, R0, 0x1, P6 ;  /* 0x000000005c077211 */ /* 0x000fc400030f0eff */
[----:B0-----:R-:W-:Y:S01]  /*c5af0*/  ISETP.LT.AND P6, PT, R62, UR5, !P0 ;  /* 0x000000053e007c0c */ /* 0x001fe2000c7c1270 */
[----:B------:R-:W0:Y:S01]  /*c5b00*/  LDCU UR5, c[0x0][0x39c] ;  /* 0x00007380ff0577ac */ /* 0x000e220008000800 */
[----:B------:R-:W3:Y:S01]  /*c5b10*/  LDL.LU R62, [R1+0x44] ;  /* 0x00004400013e7983 */ /* 0x000ee20000300800 */
[----:B--2---:R-:W-:Y:S02]  /*c5b20*/  IADD3 R4, P1, PT, R93, R74, RZ ;  /* 0x0000004a5d047210 */ /* 0x004fe40007f3e0ff */
[----:B------:R-:W-:Y:S02]  /*c5b30*/  PRMT R3, R17, 0x7771, RZ ;  /* 0x0000777111037816 */ /* 0x000fe400000000ff */
[----:B------:R-:W-:-:S03]  /*c5b40*/  LEA.HI.X.SX32 R5, R93, R0, 0x1, P1 ;  /* 0x000000005d057211 */ /* 0x000fc600008f0eff */
[----:B------:R2:W-:Y:S04]  /*c5b50*/  @P5 STG.E.U8 desc[UR16][R6.64], R3 ;  /* 0x0000000306005986 */ /* 0x0005e8000c101110 */
[----:B------:R0:W-:Y:S01]  /*c5b60*/  @P3 STG.E.U8 desc[UR16][R4.64], R13 ;  /* 0x0000000d04003986 */ /* 0x0001e2000c101110 */
[----:B--2---:R-:W-:Y:S01]  /*c5b70*/  IMAD R3, R88, R81, RZ ;  /* 0x0000005158037224 */ /* 0x004fe200078e02ff */
[----:B0-----:R-:W-:-:S04]  /*c5b80*/  IADD3 R4, P1, PT, R12, R74, RZ ;  /* 0x0000004a0c047210 */ /* 0x001fc80007f3e0ff */
[----:B------:R-:W-:Y:S02]  /*c5b90*/  IADD3 R6, P5, PT, R3, R74, RZ ;  /* 0x0000004a03067210 */ /* 0x000fe40007fbe0ff */
[-C--:B------:R-:W-:Y:S01]  /*c5ba0*/  LEA.HI.X.SX32 R5, R12, R0.reuse, 0x1, P1 ;  /* 0x000000000c057211 */ /* 0x080fe200008f0eff */
[CC--:B------:R-:W-:Y:S01]  /*c5bb0*/  IMAD R12, R89.reuse, R81.reuse, RZ ;  /* 0x00000051590c7224 */ /* 0x0c0fe200078e02ff */
[----:B-1----:R-:W-:Y:S01]  /*c5bc0*/  ISETP.LT.AND P1, PT, R89, UR8, !P0 ;  /* 0x0000000859007c0c */ /* 0x002fe2000c721270 */
[----:B------:R-:W0:Y:S01]  /*c5bd0*/  LDCU UR8, c[0x0][0x39c] ;  /* 0x00007380ff0877ac */ /* 0x000e220008000800 */
[----:B------:R-:W-:Y:S01]  /*c5be0*/  LEA.HI.X.SX32 R7, R3, R0, 0x1, P5 ;  /* 0x0000000003077211 */ /* 0x000fe200028f0eff */
[----:B------:R-:W2:Y:S01]  /*c5bf0*/  LDL.LU R89, [R1+0x50] ;  /* 0x0000500001597983 */ /* 0x000ea20000300800 */
[C---:B----4-:R-:W-:Y:S01]  /*c5c00*/  ISETP.LT.AND P5, PT, R63.reuse, UR6, !P0 ;  /* 0x000000063f007c0c */ /* 0x050fe2000c7a1270 */
[----:B------:R-:W-:Y:S01]  /*c5c10*/  IMAD R3, R63, R81, RZ ;  /* 0x000000513f037224 */ /* 0x000fe200078e02ff */
[----:B------:R-:W-:Y:S01]  /*c5c20*/  PRMT R17, R17, 0x7773, RZ ;  /* 0x0000777311117816 */ /* 0x000fe200000000ff */
[----:B------:R-:W0:Y:S01]  /*c5c30*/  LDL.LU R63, [R1+0x54] ;  /* 0x00005400013f7983 */ /* 0x000e220000300800 */
[----:B---3--:R-:W-:Y:S01]  /*c5c40*/  ISETP.LT.AND P3, PT, R88, UR4, !P0 ;  /* 0x0000000458007c0c */ /* 0x008fe2000c761270 */
[----:B------:R-:W1:Y:S02]  /*c5c50*/  LDCU UR4, c[0x0][0x39c] ;  /* 0x00007380ff0477ac */ /* 0x000e640008000800 */
[----:B------:R3:W-:Y:S01]  /*c5c60*/  @P6 STG.E.U8 desc[UR16][R4.64], R17 ;  /* 0x0000001104006986 */ /* 0x0007e2000c101110 */
[----:B------:R-:W-:Y:S01]  /*c5c70*/  PRMT R13, R18, 0x7770, RZ ;  /* 0x00007770120d7816 */ /* 0x000fe200000000ff */
[----:B------:R-:W2:Y:S02]  /*c5c80*/  LDCU UR6, c[0x0][0x39c] ;  /* 0x00007380ff0677ac */ /* 0x000ea40008000800 */
[----:B------:R-:W4:Y:S01]  /*c5c90*/  LDL.LU R88, [R1+0x58] ;  /* 0x0000580001587983 */ /* 0x000f220000300800 */
[----:B---3--:R-:W-:-:S04]  /*c5ca0*/  IADD3 R4, P6, PT, R12, R74, RZ ;  /* 0x0000004a0c047210 */ /* 0x008fc80007fde0ff */
[----:B------:R-:W-:Y:S02]  /*c5cb0*/  LEA.HI.X.SX32 R5, R12, R0, 0x1, P6 ;  /* 0x000000000c057211 */ /* 0x000fe400030f0eff */
[----:B------:R-:W-:Y:S01]  /*c5cc0*/  PRMT R12, R18, 0x7771, RZ ;  /* 0x00007771120c7816 */ /* 0x000fe200000000ff */
[----:B------:R3:W-:Y:S04]  /*c5cd0*/  @P3 STG.E.U8 desc[UR16][R6.64], R13 ;  /* 0x0000000d06003986 */ /* 0x0007e8000c101110 */
[----:B------:R1:W-:Y:S01]  /*c5ce0*/  @P1 STG.E.U8 desc[UR16][R4.64], R12 ;  /* 0x0000000c04001986 */ /* 0x0003e2000c101110 */
[----:B------:R-:W-:Y:S01]  /*c5cf0*/  ISETP.LT.AND P1, PT, R61, UR5, !P0 ;  /* 0x000000053d007c0c */ /* 0x000fe2000c721270 */
[----:B------:R-:W0:Y:S01]  /*c5d00*/  LDCU UR5, c[0x0][0x39c] ;  /* 0x00007380ff0577ac */ /* 0x000e220008000800 */
[----:B---3--:R-:W-:Y:S01]  /*c5d10*/  IADD3 R6, P3, PT, R3, R74, RZ ;  /* 0x0000004a03067210 */ /* 0x008fe20007f7e0ff */
[----:B-1----:R-:W-:-:S02]  /*c5d20*/  IMAD R5, R61, R81, RZ ;  /* 0x000000513d057224 */ /* 0x002fc400078e02ff */
[----:B------:R-:W3:Y:S01]  /*c5d30*/  LDL.LU R61, [R1+0x5c] ;  /* 0x00005c00013d7983 */ /* 0x000ee20000300800 */
[----:B------:R-:W-:Y:S02]  /*c5d40*/  LEA.HI.X.SX32 R7, R3, R0, 0x1, P3 ;  /* 0x0000000003077211 */ /* 0x000fe400018f0eff */
[----:B------:R-:W-:-:S05]  /*c5d50*/  PRMT R3, R18, 0x7772, RZ ;  /* 0x0000777212037816 */ /* 0x000fca00000000ff */
[----:B------:R1:W-:Y:S01]  /*c5d60*/  @P5 STG.E.U8 desc[UR16][R6.64], R3 ;  /* 0x0000000306005986 */ /* 0x0003e2000c101110 */
[----:B------:R-:W-:Y:S02]  /*c5d70*/  IADD3 R4, P5, PT, R5, R74, RZ ;  /* 0x0000004a05047210 */ /* 0x000fe40007fbe0ff */
[----:B------:R-:W-:Y:S02]  /*c5d80*/  PRMT R18, R18, 0x7773, RZ ;  /* 0x0000777312127816 */ /* 0x000fe400000000ff */
[C---:B------:R-:W-:Y:S02]  /*c5d90*/  PRMT R12, R19.reuse, 0x7772, RZ ;  /* 0x00007772130c7816 */ /* 0x040fe400000000ff */
[----:B------:R-:W-:Y:S02]  /*c5da0*/  PRMT R13, R19, 0x7771, RZ ;  /* 0x00007771130d7816 */ /* 0x000fe400000000ff */
[----:B------:R-:W-:Y:S02]  /*c5db0*/  LEA.HI.X.SX32 R5, R5, R0, 0x1, P5 ;  /* 0x0000000005057211 */ /* 0x000fe400028f0eff */
[----:B-1----:R-:W-:-:S02]  /*c5dc0*/  PRMT R3, R19, 0x7773, RZ ;  /* 0x0000777313037816 */ /* 0x002fc400000000ff */
[----:B------:R-:W-:Y:S01]  /*c5dd0*/  PRMT R19, R19, 0x7770, RZ ;  /* 0x0000777013137816 */ /* 0x000fe200000000ff */
[----:B------:R-:W-:Y:S01]  /*c5de0*/  @P1 STG.E.U8 desc[UR16][R4.64], R18 ;  /* 0x0000001204001986 */ /* 0x000fe2000c101110 */
[C---:B------:R-:W-:Y:S01]  /*c5df0*/  IMAD R14, R62.reuse, R81, RZ ;  /* 0x000000513e0e7224 */ /* 0x040fe200078e02ff */
[----:B------:R-:W-:Y:S01]  /*c5e00*/  ISETP.LT.AND P3, PT, R62, UR4, !P0 ;  /* 0x000000043e007c0c */ /* 0x000fe2000c761270 */
[----:B------:R-:W1:Y:S01]  /*c5e10*/  LDCU UR4, c[0x0][0x39c] ;  /* 0x00007380ff0477ac */ /* 0x000e620008000800 */
[----:B------:R-:W3:Y:S02]  /*c5e20*/  LDL.LU R62, [R1+0x60] ;  /* 0x00006000013e7983 */ /* 0x000ee40000300800 */
[----:B------:R-:W-:-:S04]  /*c5e30*/  IADD3 R6, P6, PT, R14, R74, RZ ;  /* 0x0000004a0e067210 */ /* 0x000fc80007fde0ff */
[----:B------:R-:W-:-:S05]  /*c5e40*/  LEA.HI.X.SX32 R7, R14, R0, 0x1, P6 ;  /* 0x000000000e077211 */ /* 0x000fca00030f0eff */
[----:B------:R0:W-:Y:S01]  /*c5e50*/  @P3 STG.E.U8 desc[UR16][R6.64], R19 ;  /* 0x0000001306003986 */ /* 0x0001e2000c101110 */
[C---:B--2---:R-:W-:Y:S01]  /*c5e60*/  ISETP.LT.AND P6, PT, R89.reuse, UR6, !P0 ;  /* 0x0000000659007c0c */ /* 0x044fe2000c7c1270 */
[-C--:B------:R-:W-:Y:S01]  /*c5e70*/  IMAD R14, R89, R81.reuse, RZ ;  /* 0x00000051590e7224 */ /* 0x080fe200078e02ff */
[----:B------:R-:W2:Y:S01]  /*c5e80*/  LDCU UR6, c[0x0][0x39c] ;  /* 0x00007380ff0677ac */ /* 0x000ea20008000800 */
[----:B------:R-:W2:Y:S01]  /*c5e90*/  LDL.LU R89, [R1+0x64] ;  /* 0x0000640001597983 */ /* 0x000ea20000300800 */
[C---:B0-----:R-:W-:Y:S01]  /*c5ea0*/  ISETP.LT.AND P3, PT, R63.reuse, UR8, !P0 ;  /* 0x000000083f007c0c */ /* 0x041fe2000c761270 */
[----:B------:R-:W-:Y:S01]  /*c5eb0*/  IMAD R7, R63, R81, RZ ;  /* 0x000000513f077224 */ /* 0x000fe200078e02ff */
[C---:B------:R-:W-:Y:S01]  /*c5ec0*/  IADD3 R4, P1, PT, R14.reuse, R74, RZ ;  /* 0x0000004a0e047210 */ /* 0x040fe20007f3e0ff */
[----:B------:R-:W2:Y:S01]  /*c5ed0*/  LDL.LU R63, [R1+0x68] ;  /* 0x00006800013f7983 */ /* 0x000ea20000300800 */
[----:B------:R-:W0:Y:S02]  /*c5ee0*/  LDCU UR8, c[0x0][0x39c] ;  /* 0x00007380ff0877ac */ /* 0x000e240008000800 */
[----:B------:R-:W-:-:S02]  /*c5ef0*/  LEA.HI.X.SX32 R5, R14, R0, 0x1, P1 ;  /* 0x000000000e057211 */ /* 0x000fc400008f0eff */
[C---:B------:R-:W-:Y:S01]  /*c5f00*/  IADD3 R6, P5, PT, R7.reuse, R74, RZ ;  /* 0x0000004a07067210 */ /* 0x040fe20007fbe0ff */
[C---:B----4-:R-:W-:Y:S01]  /*c5f10*/  IMAD R14, R88.reuse, R81, RZ ;  /* 0x00000051580e7224 */ /* 0x050fe200078e02ff */
[----:B-1----:R-:W-:Y:S01]  /*c5f20*/  ISETP.LT.AND P1, PT, R88, UR4, !P0 ;  /* 0x0000000458007c0c */ /* 0x002fe2000c721270 */
[----:B------:R1:W-:Y:S01]  /*c5f30*/  @P6 STG.E.U8 desc[UR16][R4.64], R13 ;  /* 0x0000000d04006986 */ /* 0x0003e2000c101110 */
[----:B------:R-:W-:Y:S01]  /*c5f40*/  LEA.HI.X.SX32 R7, R7, R0, 0x1, P5 ;  /* 0x0000000007077211 */ /* 0x000fe200028f0eff */
[----:B------:R-:W4:Y:S02]  /*c5f50*/  LDCU UR4, c[0x0][0x39c] ;  /* 0x00007380ff0477ac */ /* 0x000f240008000800 */
[----:B------:R-:W4:Y:S01]  /*c5f60*/  LDL.LU R88, [R1+0x70] ;  /* 0x0000700001587983 */ /* 0x000f220000300800 */
[----:B-1----:R-:W-:-:S04]  /*c5f70*/  IADD3 R4, P6, PT, R14, R74, RZ ;  /* 0x0000004a0e047210 */ /* 0x002fc80007fde0ff */
[----:B------:R-:W-:Y:S01]  /*c5f80*/  LEA.HI.X.SX32 R5, R14, R0, 0x1, P6 ;  /* 0x000000000e057211 */ /* 0x000fe200030f0eff */
[----:B------:R1:W-:Y:S01]  /*c5f90*/  @P3 STG.E.U8 desc[UR16][R6.64], R12 ;  /* 0x0000000c06003986 */ /* 0x0003e2000c101110 */
[C---:B---3--:R-:W-:Y:S01]  /*c5fa0*/  ISETP.LT.AND P5, PT, R61.reuse, UR5, !P0 ;  /* 0x000000053d007c0c */ /* 0x048fe2000c7a1270 */
[----:B------:R-:W-:Y:S02]  /*c5fb0*/  IMAD R13, R61, R81, RZ ;  /* 0x000000513d0d7224 */ /* 0x000fe400078e02ff */
[----:B------:R3:W-:Y:S01]  /*c5fc0*/  @P1 STG.E.U8 desc[UR16][R4.64], R3 ;  /* 0x0000000304001986 */ /* 0x0007e2000c101110 */
[----:B-1----:R-:W-:Y:S01]  /*c5fd0*/  PRMT R7, R24, 0x7770, RZ ;  /* 0x0000777018077816 */ /* 0x002fe200000000ff */
[----:B------:R-:W1:Y:S02]  /*c5fe0*/  LDCU UR5, c[0x0][0x39c] ;  /* 0x00007380ff0577ac */ /* 0x000e640008000800 */
[----:B------:R-:W4:Y:S01]  /*c5ff0*/  LDL.LU R61, [R1+0x74] ;  /* 0x00007400013d7983 */ /* 0x000f220000300800 */
[----:B---3--:R-:W-:-:S04]  /*c6000*/  IADD3 R4, P1, PT, R13, R74, RZ ;  /* 0x0000004a0d047210 */ /* 0x008fc80007f3e0ff */
[----:B------:R-:W-:-:S05]  /*c6010*/  LEA.HI.X.SX32 R5, R13, R0, 0x1, P1 ;  /* 0x000000000d057211 */ /* 0x000fca00008f0eff */
[----:B------:R3:W-:Y:S01]  /*c6020*/  @P5 STG.E.U8 desc[UR16][R4.64], R7 ;  /* 0x0000000704005986 */ /* 0x0007e2000c101110 */
[C---:B--2---:R-:W-:Y:S01]  /*c6030*/  ISETP.LT.AND P3, PT, R62.reuse, UR6, !P0 ;  /* 0x000000063e007c0c */ /* 0x044fe2000c761270 */
[----:B------:R-:W-:Y:S01]  /*c6040*/  IMAD R3, R62, R81, RZ ;  /* 0x000000513e037224 */ /* 0x000fe200078e02ff */
[----:B------:R-:W-:Y:S01]  /*c6050*/  PRMT R13, R24, 0x7771, RZ ;  /* 0x00007771180d7816 */ /* 0x000fe200000000ff */
[----:B------:R-:W2:Y:S01]  /*c6060*/  LDL.LU R62, [R1+0x7c] ;  /* 0x00007c00013e7983 */ /* 0x000ea20000300800 */
[----:B------:R-:W0:Y:S02]  /*c6070*/  LDCU UR6, c[0x0][0x39c] ;  /* 0x00007380ff0677ac */ /* 0x000e240008000800 */
[----:B------:R-:W-:-:S04]  /*c6080*/  IADD3 R6, P6, PT, R3, R74, RZ ;  /* 0x0000004a03067210 */ /* 0x000fc80007fde0ff */
[----:B---3--:R-:W-:Y:S02]  /*c6090*/  LEA.HI.X.SX32 R7, R3, R0, 0x1, P6 ;  /* 0x0000000003077211 */ /* 0x008fe400030f0eff */
[C---:B0-----:R-:W-:Y:S01]  /*c60a0*/  ISETP.LT.AND P6, PT, R63.reuse, UR8, !P0 ;  /* 0x000000083f007c0c */ /* 0x041fe2000c7c1270 */
[-C--:B------:R-:W-:Y:S02]  /*c60b0*/  IMAD R3, R63, R81.reuse, RZ ;  /* 0x000000513f037224 */ /* 0x080fe400078e02ff */
[C---:B------:R-:W-:Y:S01]  /*c60c0*/  IMAD R12, R89.reuse, R81, RZ ;  /* 0x00000051590c7224 */ /* 0x040fe200078e02ff */
[----:B------:R-:W3:Y:S01]  /*c60d0*/  LDL.LU R63, [R1+0x84] ;  /* 0x00008400013f7983 */ /* 0x000ee20000300800 */
[----:B----4-:R-:W-:Y:S01]  /*c60e0*/  ISETP.LT.AND P1, PT, R89, UR4, !P0 ;  /* 0x0000000459007c0c */ /* 0x010fe2000c721270 */
[----:B------:R-:W2:Y:S02]  /*c60f0*/  LDCU UR4, c[0x0][0x39c] ;  /* 0x00007380ff0477ac */ /* 0x000ea40008000800 */
[C---:B------:R-:W-:Y:S01]  /*c6100*/  IADD3 R4, P5, PT, R12.reuse, R74, RZ ;  /* 0x0000004a0c047210 */ /* 0x040fe20007fbe0ff */
[----:B------:R-:W4:Y:S01]  /*c6110*/  LDL.LU R89, [R1+0x88] ;  /* 0x0000880001597983 */ /* 0x000f220000300800 */
[----:B------:R-:W0:Y:S02]  /*c6120*/  LDCU UR8, c[0x0][0x39c] ;  /* 0x00007380ff0877ac */ /* 0x000e240008000800 */
[----:B------:R-:W-:-:S02]  /*c6130*/  LEA.HI.X.SX32 R5, R12, R0, 0x1, P5 ;  /* 0x000000000c057211 */ /* 0x000fc400028f0eff */
[C---:B------:R-:W-:Y:S01]  /*c6140*/  PRMT R12, R24.reuse, 0x7772, RZ ;  /* 0x00007772180c7816 */ /* 0x040fe200000000ff */
[----:B------:R-:W-:Y:S04]  /*c6150*/  @P3 STG.E.U8 desc[UR16][R6.64], R13 ;  /* 0x0000000d06003986 */ /* 0x000fe8000c101110 */
[----:B------:R0:W-:Y:S01]  /*c6160*/  @P1 STG.E.U8 desc[UR16][R4.64], R12 ;  /* 0x0000000c04001986 */ /* 0x0001e2000c101110 */
[----:B------:R-:W-:Y:S02]  /*c6170*/  PRMT R24, R24, 0x7773, RZ ;  /* 0x0000777318187816 */ /* 0x000fe400000000ff */
[----:B0-----:R-:W-:Y:S01]  /*c6180*/  IADD3 R4, P3, PT, R3, R74, RZ ;  /* 0x0000004a03047210 */ /* 0x001fe20007f7e0ff */
[----:B------:R-:W-:-:S03]  /*c6190*/  IMAD R7, R88, R81, RZ ;  /* 0x0000005158077224 */ /* 0x000fc600078e02ff */
[----:B------:R-:W-:Y:S02]  /*c61a0*/  LEA.HI.X.SX32 R5, R3, R0, 0x1, P3 ;  /* 0x0000000003057211 */ /* 0x000fe400018f0eff */
[----:B------:R-:W-:Y:S02]  /*c61b0*/  IADD3 R6, P5, PT, R7, R74, RZ ;  /* 0x0000004a07067210 */ /* 0x000fe40007fbe0ff */
[C---:B------:R-:W-:Y:S01]  /*c61c0*/  ISETP.LT.AND P3, PT, R61.reuse, UR9, !P0 ;  /* 0x000000093d007c0c */ /* 0x040fe2000c761270 */
[----:B------:R-:W-:Y:S01]  /*c61d0*/  IMAD R3, R61, R81, RZ ;  /* 0x000000513d037224 */ /* 0x000fe200078e02ff */
[----:B-1----:R-:W-:Y:S01]  /*c61e0*/  ISETP.LT.AND P1, PT, R88, UR5, !P0 ;  /* 0x0000000558007c0c */ /* 0x002fe2000c721270 */
[----:B------:R-:W4:Y:S01]  /*c61f0*/  LDL.LU R61, [R1+0x90] ;  /* 0x00009000013d7983 */ /* 0x000f220000300800 */
[----:B------:R-:W-:Y:S01]  /*c6200*/  LEA.HI.X.SX32 R7, R7, R0, 0x1, P5 ;  /* 0x0000000007077211 */ /* 0x000fe200028f0eff */
[----:B------:R-:W0:Y:S02]  /*c6210*/  LDCU UR5, c[0x0][0x39c] ;  /* 0x00007380ff0577ac */ /* 0x000e240008000800 */
[----:B------:R1:W-:Y:S01]  /*c6220*/  @P6 STG.E.U8 desc[UR16][R4.64], R24 ;  /* 0x0000001804006986 */ /* 0x0003e2000c101110 */
[----:B------:R-:W-:Y:S01]  /*c6230*/  PRMT R13, R25, 0x7770, RZ ;  /* 0x00007770190d7816 */ /* 0x000fe200000000ff */
[----:B------:R-:W0:Y:S02]  /*c6240*/  LDCU UR9, c[0x0][0x39c] ;  /* 0x00007380ff0977ac */ /* 0x000e240008000800 */
[----:B------:R-:W4:Y:S01]  /*c6250*/  LDL.LU R88, [R1+0x9c] ;  /* 0x00009c0001587983 */ /* 0x000f220000300800 */
[----:B-1----:R-:W-:-:S04]  /*c6260*/  IADD3 R4, P6, PT, R3, R74, RZ ;  /* 0x0000004a03047210 */ /* 0x002fc80007fde0ff */
[----:B------:R-:W-:Y:S02]  /*c6270*/  LEA.HI.X.SX32 R5, R3, R0, 0x1, P6 ;  /* 0x0000000003057211 */ /* 0x000fe400030f0eff */
[C---:B------:R-:W-:Y:S01]  /*c6280*/  PRMT R3, R25.reuse, 0x7771, RZ ;  /* 0x0000777119037816 */ /* 0x040fe200000000ff */
[----:B------:R1:W-:Y:S04]  /*c6290*/  @P1 STG.E.U8 desc[UR16][R6.64], R13 ;  /* 0x0000000d06001986 */ /* 0x0003e8000c101110 */
[----:B------:R0:W-:Y:S01]  /*c62a0*/  @P3 STG.E.U8 desc[UR16][R4.64], R3 ;  /* 0x0000000304003986 */ /* 0x0001e2000c101110 */
[C---:B--2---:R-:W-:Y:S01]  /*c62b0*/  ISETP.LT.AND P5, PT, R62.reuse, UR4, !P0 ;  /* 0x000000043e007c0c */ /* 0x044fe2000c7a1270 */
[-C--:B------:R-:W-:Y:S01]  /*c62c0*/  IMAD R12, R62, R81.reuse, RZ ;  /* 0x000000513e0c7224 */ /* 0x080fe200078e02ff */
[----:B-1----:R-:W-:Y:S01]  /*c62d0*/  PRMT R7, R25, 0x7772, RZ ;  /* 0x0000777219077816 */ /* 0x002fe200000000ff */
[----:B------:R-:W2:Y:S01]  /*c62e0*/  LDL.LU R62, [R1+0xa0] ;  /* 0x0000a000013e7983 */ /* 0x000ea20000300800 */
[----:B------:R-:W1:Y:S01]  /*c62f0*/  LDCU UR4, c[0x0][0x39c] ;  /* 0x00007380ff0477ac */ /* 0x000e620008000800 */
[C---:B---3--:R-:W-:Y:S01]  /*c6300*/  ISETP.LT.AND P3, PT, R63.reuse, UR6, !P0 ;  /* 0x000000063f007c0c */ /* 0x048fe2000c761270 */
[-C--:B0-----:R-:W-:Y:S01]  /*c6310*/  IMAD R3, R63, R81.reuse, RZ ;  /* 0x000000513f037224 */ /* 0x081fe200078e02ff */
[C---:B------:R-:W-:Y:S01]  /*c6320*/  IADD3 R4, P1, PT, R12.reuse, R74, RZ ;  /* 0x0000004a0c047210 */ /* 0x040fe20007f3e0ff */
[----:B------:R-:W3:Y:S01]  /*c6330*/  LDL.LU R63, [R1+0xa4] ;  /* 0x0000a400013f7983 */ /* 0x000ee20000300800 */
[----:B------:R-:W-:Y:S01]  /*c6340*/  PRMT R25, R25, 0x7773, RZ ;  /* 0x0000777319197816 */ /* 0x000fe200000000ff */
[----:B------:R-:W3:Y:S01]  /*c6350*/  LDCU UR6, c[0x0][0x39c] ;  /* 0x00007380ff0677ac */ /* 0x000ee20008000800 */
[----:B------:R-:W-:Y:S01]  /*c6360*/  LEA.HI.X.SX32 R5, R12, R0, 0x1, P1 ;  /* 0x000000000c057211 */ /* 0x000fe200008f0eff */
[C---:B----4-:R-:W-:Y:S01]  /*c6370*/  IMAD R12, R89.reuse, R81, RZ ;  /* 0x00000051590c7224 */ /* 0x050fe200078e02ff */
[----:B------:R-:W-:Y:S01]  /*c6380*/  ISETP.LT.AND P1, PT, R89, UR8, !P0 ;  /* 0x0000000859007c0c */ /* 0x000fe2000c721270 */
[----:B------:R-:W0:Y:S01]  /*c6390*/  LDCU UR8, c[0x0][0x39c] ;  /* 0x00007380ff0877ac */ /* 0x000e220008000800 */
[-C--:B------:R-:W-:Y:S01]  /*c63a0*/  IADD3 R6, P6, PT, R3, R74.reuse, RZ ;  /* 0x0000004a03067210 */ /* 0x080fe20007fde0ff */
[----:B------:R4:W-:Y:S04]  /*c63b0*/  @P5 STG.E.U8 desc[UR16][R4.64], R7 ;  /* 0x0000000704005986 */ /* 0x0009e8000c101110 */
[----:B------:R-:W3:Y:S01]  /*c63c0*/  LDL.LU R89, [R1+0xa8] ;  /* 0x0000a80001597983 */ /* 0x000ee20000300800 */
[----:B----4-:R-:W-:-:S02]  /*c63d0*/  IADD3 R4, P5, PT, R12, R74, RZ ;  /* 0x0000004a0c047210 */ /* 0x010fc40007fbe0ff */
[-C--:B------:R-:W-:Y:S02]  /*c63e0*/  LEA.HI.X.SX32 R7, R3, R0.reuse, 0x1, P6 ;  /* 0x0000000003077211 */ /* 0x080fe400030f0eff */
[----:B------:R-:W-:Y:S02]  /*c63f0*/  LEA.HI.X.SX32 R5, R12, R0, 0x1, P5 ;  /* 0x000000000c057211 */ /* 0x000fe400028f0eff */
[----:B------:R-:W-:Y:S01]  /*c6400*/  PRMT R12, R26, 0x7770, RZ ;  /* 0x000077701a0c7816 */ /* 0x000fe200000000ff */
[----:B------:R-:W-:Y:S04]  /*c6410*/  @P3 STG.E.U8 desc[UR16][R6.64], R25 ;  /* 0x0000001906003986 */ /* 0x000fe8000c101110 */
[----:B------:R4:W-:Y:S01]  /*c6420*/  @P1 STG.E.U8 desc[UR16][R4.64], R12 ;  /* 0x0000000c04001986 */ /* 0x0009e2000c101110 */
[C---:B------:R-:W-:Y:S01]  /*c6430*/  ISETP.LT.AND P6, PT, R61.reuse, UR5, !P0 ;  /* 0x000000053d007c0c */ /* 0x040fe2000c7c1270 */
[-C--:B------:R-:W-:Y:S01]  /*c6440*/  IMAD R3, R61, R81.reuse, RZ ;  /* 0x000000513d037224 */ /* 0x080fe200078e02ff */
[----:B------:R-:W0:Y:S01]  /*c6450*/  LDCU UR5, c[0x0][0x39c] ;  /* 0x00007380ff0577ac */ /* 0x000e220008000800 */
[----:B------:R-:W3:Y:S03]  /*c6460*/  LDL.LU R61, [R1+0xac] ;  /* 0x0000ac00013d7983 */ /* 0x000ee60000300800 */
[----:B----4-:R-:W-:Y:S01]  /*c6470*/  IADD3 R4, P1, PT, R3, R74, RZ ;  /* 0x0000004a03047210 */ /* 0x010fe20007f3e0ff */
[----:B------:R-:W-:-:S03]  /*c6480*/  IMAD R7, R88, R81, RZ ;  /* 0x0000005158077224 */ /* 0x000fc600078e02ff */
[----:B------:R-:W-:Y:S02]  /*c6490*/  LEA.HI.X.SX32 R5, R3, R0, 0x1, P1 ;  /* 0x0000000003057211 */ /* 0x000fe400008f0eff */
[----:B------:R-:W-:Y:S02]  /*c64a0*/  PRMT R12, R26, 0x7771, RZ ;  /* 0x000077711a0c7816 */ /* 0x000fe400000000ff */
[----:B------:R-:W-:-:S03]  /*c64b0*/  IADD3 R6, P5, PT, R7, R74, RZ ;  /* 0x0000004a07067210 */ /* 0x000fc60007fbe0ff */
[----:B------:R4:W-:Y:S01]  /*c64c0*/  @P6 STG.E.U8 desc[UR16][R4.64], R12 ;  /* 0x0000000c04006986 */ /* 0x0009e2000c101110 */
[----:B------:R-:W-:Y:S02]  /*c64d0*/  LEA.HI.X.SX32 R7, R7, R0, 0x1, P5 ;  /* 0x0000000007077211 */ /* 0x000fe400028f0eff */
[C---:B--2---:R-:W-:Y:S01]  /*c64e0*/  ISETP.LT.AND P1, PT, R62.reuse, UR9, !P0 ;  /* 0x000000093e007c0c */ /* 0x044fe2000c721270 */
[-C--:B------:R-:W-:Y:S01]  /*c64f0*/  IMAD R3, R62, R81.reuse, RZ ;  /* 0x000000513e037224 */ /* 0x080fe200078e02ff */
[----:B-1----:R-:W-:Y:S01]  /*c6500*/  ISETP.LT.AND P3, PT, R88, UR4, !P0 ;  /* 0x0000000458007c0c */ /* 0x002fe2000c761270 */
[----:B------:R-:W2:Y:S01]  /*c6510*/  LDL.LU R62, [R1+0xb4] ;  /* 0x0000b400013e7983 */ /* 0x000ea20000300800 */
[----:B------:R-:W1:Y:S01]  /*c6520*/  LDCU UR4, c[0x0][0x39c] ;  /* 0x00007380ff0477ac */ /* 0x000e620008000800 */
[C---:B---3--:R-:W-:Y:S01]  /*c6530*/  ISETP.LT.AND P5, PT, R63.reuse, UR6, !P0 ;  /* 0x000000063f007c0c */ /* 0x048fe2000c7a1270 */
[----:B----4-:R-:W-:Y:S01]  /*c6540*/  IMAD R12, R63, R81, RZ ;  /* 0x000000513f0c7224 */ /* 0x010fe200078e02ff */
[C---:B------:R-:W-:Y:S01]  /*c6550*/  PRMT R13, R26.reuse, 0x7772, RZ ;  /* 0x000077721a0d7816 */ /* 0x040fe200000000ff */
[----:B------:R-:W3:Y:S01]  /*c6560*/  LDL.LU R63, [R1+0xb8] ;  /* 0x0000b800013f7983 */ /* 0x000ee20000300800 */
[C---:B------:R-:W-:Y:S01]  /*c6570*/  IADD3 R4, P6, PT, R3.reuse, R74, RZ ;  /* 0x0000004a03047210 */ /* 0x040fe20007fde0ff */
[----:B------:R-:W2:Y:S02]  /*c6580*/  LDCU UR6, c[0x0][0x39c] ;  /* 0x00007380ff0677ac */ /* 0x000ea40008000800 */
[----:B------:R-:W4:Y:S01]  /*c6590*/  LDL.LU R88, [R1+0xc0] ;  /* 0x0000c00001587983 */ /* 0x000f220000300800 */
[----:B------:R-:W-:Y:S01]  /*c65a0*/  LEA.HI.X.SX32 R5, R3, R0, 0x1, P6 ;  /* 0x0000000003057211 */ /* 0x000fe200030f0eff */
[----:B------:R-:W0:Y:S01]  /*c65b0*/  LDCU UR9, c[0x0][0x39c] ;  /* 0x00007380ff0977ac */ /* 0x000e220008000800 */
[----:B------:R-:W-:Y:S01]  /*c65c0*/  PRMT R26, R26, 0x7773, RZ ;  /* 0x000077731a1a7816 */ /* 0x000fe200000000ff */
[----:B------:R1:W-:Y:S01]  /*c65d0*/  @P3 STG.E.U8 desc[UR16][R6.64], R13 ;  /* 0x0000000d06003986 */ /* 0x0003e2000c101110 */
[----:B------:R-:W-:-:S03]  /*c65e0*/  PRMT R3, R27, 0x7770, RZ ;  /* 0x000077701b037816 */ /* 0x000fc600000000ff */
[----:B------:R0:W-:Y:S01]  /*c65f0*/  @P1 STG.E.U8 desc[UR16][R4.64], R26 ;  /* 0x0000001a04001986 */ /* 0x0001e2000c101110 */
[----:B-1----:R-:W-:-:S04]  /*c6600*/  IADD3 R6, P3, PT, R12, R74, RZ ;  /* 0x0000004a0c067210 */ /* 0x002fc80007f7e0ff */
[----:B------:R-:W-:Y:S01]  /*c6610*/  LEA.HI.X.SX32 R7, R12, R0, 0x1, P3 ;  /* 0x000000000c077211 */ /* 0x000fe200018f0eff */
[CC--:B0-----:R-:W-:Y:S01]  /*c6620*/  IMAD R5, R89.reuse, R81.reuse, RZ ;  /* 0x0000005159057224 */ /* 0x0c1fe200078e02ff */
[----:B------:R-:W-:Y:S01]  /*c6630*/  ISETP.LT.AND P1, PT, R89, UR5, !P0 ;  /* 0x0000000559007c0c */ /* 0x000fe2000c721270 */
[----:B------:R-:W0:Y:S02]  /*c6640*/  LDCU UR5, c[0x0][0x39c] ;  /* 0x00007380ff0577ac */ /* 0x000e240008000800 */
[----:B------:R1:W-:Y:S01]  /*c6650*/  @P5 STG.E.U8 desc[UR16][R6.64], R3 ;  /* 0x0000000306005986 */ /* 0x0003e2000c101110 */
[----:B------:R-:W-:Y:S02]  /*c6660*/  IADD3 R4, P5, PT, R5, R74, RZ ;  /* 0x0000004a05047210 */ /* 0x000fe40007fbe0ff */
[C---:B------:R-:W-:Y:S01]  /*c6670*/  ISETP.LT.AND P3, PT, R61.reuse, UR4, !P0 ;  /* 0x000000043d007c0c */ /* 0x040fe2000c761270 */
[----:B------:R-:W-:Y:S01]  /*c6680*/  IMAD R12, R61, R81, RZ ;  /* 0x000000513d0c7224 */ /* 0x000fe200078e02ff */
[----:B------:R-:W-:Y:S01]  /*c6690*/  LEA.HI.X.SX32 R5, R5, R0, 0x1, P5 ;  /* 0x0000000005057211 */ /* 0x000fe200028f0eff */
[----:B------:R-:W0:Y:S01]  /*c66a0*/  LDL.LU R61, [R1+0xc4] ;  /* 0x0000c400013d7983 */ /* 0x000e220000300800 */
[----:B-1----:R-:W-:Y:S01]  /*c66b0*/  PRMT R3, R27, 0x7773, RZ ;  /* 0x000077731b037816 */ /* 0x002fe200000000ff */
[----:B------:R-:W1:Y:S01]  /*c66c0*/  LDCU UR4, c[0x0][0x39c] ;  /* 0x00007380ff0477ac */ /* 0x000e620008000800 */
[C---:B------:R-:W-:Y:S01]  /*c66d0*/  IADD3 R6, P6, PT, R12.reuse, R74, RZ ;  /* 0x0000004a0c067210 */ /* 0x040fe20007fde0ff */
[----:B------:R-:W4:Y:S03]  /*c66e0*/  LDL.LU R89, [R1+0xc8] ;  /* 0x0000c80001597983 */ /* 0x000f260000300800 */
[----:B------:R-:W-:-:S02]  /*c66f0*/  LEA.HI.X.SX32 R7, R12, R0, 0x1, P6 ;  /* 0x000000000c077211 */ /* 0x000fc400030f0eff */
[C---:B------:R-:W-:Y:S02]  /*c6700*/  PRMT R13, R27.reuse, 0x7772, RZ ;  /* 0x000077721b0d7816 */ /* 0x040fe400000000ff */
[----:B------:R-:W-:-:S05]  /*c6710*/  PRMT R27, R27, 0x7771, RZ ;  /* 0x000077711b1b7816 */ /* 0x000fca00000000ff */
[----:B------:R-:W-:Y:S04]  /*c6720*/  @P1 STG.E.U8 desc[UR16][R4.64], R27 ;  /* 0x0000001b04001986 */ /* 0x000fe8000c101110 */
[----:B------:R1:W-:Y:S01]  /*c6730*/  @P3 STG.E.U8 desc[UR16][R6.64], R13 ;  /* 0x0000000d06003986 */ /* 0x0003e2000c101110 */
[C---:B--2---:R-:W-:Y:S01]  /*c6740*/  ISETP.LT.AND P5, PT, R62.reuse, UR6, !P0 ;  /* 0x000000063e007c0c */ /* 0x044fe2000c7a1270 */
[-C--:B------:R-:W-:Y:S01]  /*c6750*/  IMAD R12, R62, R81.reuse, RZ ;  /* 0x000000513e0c7224 */ /* 0x080fe200078e02ff */
[----:B-1----:R-:W-:Y:S01]  /*c6760*/  PRMT R13, R32, 0x7770, RZ ;  /* 0x00007770200d7816 */ /* 0x002fe200000000ff */
[----:B------:R-:W2:Y:S01]  /*c6770*/  LDL.LU R62, [R1+0xcc] ;  /* 0x0000cc00013e7983 */ /* 0x000ea20000300800 */
[----:B------:R-:W1:Y:S01]  /*c6780*/  LDCU UR6, c[0x0][0x39c] ;  /* 0x00007380ff0677ac */ /* 0x000e620008000800 */
[C---:B---3--:R-:W-:Y:S01]  /*c6790*/  ISETP.LT.AND P3, PT, R63.reuse, UR8, !P0 ;  /* 0x000000083f007c0c */ /* 0x048fe2000c761270 */
[-C--:B------:R-:W-:Y:S01]  /*c67a0*/  IMAD R7, R63, R81.reuse, RZ ;  /* 0x000000513f077224 */ /* 0x080fe200078e02ff */
[C---:B------:R-:W-:Y:S01]  /*c67b0*/  IADD3 R4, P1, PT, R12.reuse, R74, RZ ;  /* 0x0000004a0c047210 */ /* 0x040fe20007f3e0ff */
[----:B------:R-:W3:Y:S01]  /*c67c0*/  LDL.LU R63, [R1+0xd0] ;  /* 0x0000d000013f7983 */ /* 0x000ee20000300800 */
[----:B------:R-:W2:Y:S02]  /*c67d0*/  LDCU UR8, c[0x0][0x39c] ;  /* 0x00007380ff0877ac */ /* 0x000ea40008000800 */
[----:B------:R-:W-:Y:S01]  /*c67e0*/  LEA.HI.X.SX32 R5, R12, R0, 0x1, P1 ;  /* 0x000000000c057211 */ /* 0x000fe200008f0eff */
[C---:B----4-:R-:W-:Y:S01]  /*c67f0*/  IMAD R12, R88.reuse, R81, RZ ;  /* 0x00000051580c7224 */ /* 0x050fe200078e02ff */
[----:B------:R-:W-:Y:S01]  /*c6800*/  ISETP.LT.AND P1, PT, R88, UR4, !P0 ;  /* 0x0000000458007c0c */ /* 0x000fe2000c721270 */
[----:B------:R-:W3:Y:S01]  /*c6810*/  LDCU UR4, c[0x0][0x39c] ;  /* 0x00007380ff0477ac */ /* 0x000ee20008000800 */
[C---:B------:R-:W-:Y:S01]  /*c6820*/  IADD3 R6, P6, PT, R7.reuse, R74, RZ ;  /* 0x0000004a07067210 */ /* 0x040fe20007fde0ff */
[----:B------:R4:W-:Y:S03]  /*c6830*/  @P5 STG.E.U8 desc[UR16][R4.64], R3 ;  /* 0x0000000304005986 */ /* 0x0009e6000c101110 */
[----:B------:R-:W-:-:S02]  /*c6840*/  LEA.HI.X.SX32 R7, R7, R0, 0x1, P6 ;  /* 0x0000000007077211 */ /* 0x000fc400030f0eff */
[----:B----4-:R-:W-:-:S04]  /*c6850*/  IADD3 R4, P5, PT, R12, R74, RZ ;  /* 0x0000004a0c047210 */ /* 0x010fc80007fbe0ff */
[----:B------:R-:W-:Y:S02]  /*c6860*/  LEA.HI.X.SX32 R5, R12, R0, 0x1, P5 ;  /* 0x000000000c057211 */ /* 0x000fe400028f0eff */
[----:B------:R-:W-:Y:S01]  /*c6870*/  PRMT R12, R32, 0x7771, RZ ;  /* 0x00007771200c7816 */ /* 0x000fe200000000ff */
[----:B------:R-:W-:Y:S04]  /*c6880*/  @P3 STG.E.U8 desc[UR16][R6.64], R13 ;  /* 0x0000000d06003986 */ /* 0x000fe8000c101110 */
[----:B------:R4:W-:Y:S01]  /*c6890*/  @P1 STG.E.U8 desc[UR16][R4.64], R12 ;  /* 0x0000000c04001986 */ /* 0x0009e2000c101110 */
[C---:B0-----:R-:W-:Y:S01]  /*c68a0*/  ISETP.LT.AND P6, PT, R61.reuse, UR5, !P0 ;  /* 0x000000053d007c0c */ /* 0x041fe2000c7c1270 */
[-C--:B------:R-:W-:Y:S01]  /*c68b0*/  IMAD R3, R61, R81.reuse, RZ ;  /* 0x000000513d037224 */ /* 0x080fe200078e02ff */
[----:B------:R-:W0:Y:S01]  /*c68c0*/  LDCU UR5, c[0x0][0x39c] ;  /* 0x00007380ff0577ac */ /* 0x000e220008000800 */
[----:B------:R-:W3:Y:S04]  /*c68d0*/  LDL.LU R61, [R1+0xd4] ;  /* 0x0000d400013d7983 */ /* 0x000ee80000300800 */
[----:B------:R-:W3:Y:S01]  /*c68e0*/  LDL.LU R88, [R1+0xd8] ;  /* 0x0000d80001587983 */ /* 0x000ee20000300800 */
[----:B----4-:R-:W-:Y:S01]  /*c68f0*/  IADD3 R4, P1, PT, R3, R74, RZ ;  /* 0x0000004a03047210 */ /* 0x010fe20007f3e0ff */
[----:B------:R-:W-:-:S03]  /*c6900*/  IMAD R7, R89, R81, RZ ;  /* 0x0000005159077224 */ /* 0x000fc600078e02ff */
[----:B------:R-:W-:Y:S02]  /*c6910*/  LEA.HI.X.SX32 R5, R3, R0, 0x1, P1 ;  /* 0x0000000003057211 */ /* 0x000fe400008f0eff */
[----:B------:R-:W-:Y:S02]  /*c6920*/  PRMT R12, R32, 0x7772, RZ ;  /* 0x00007772200c7816 */ /* 0x000fe400000000ff */
[----:B------:R-:W-:Y:S02]  /*c6930*/  IADD3 R6, P1, PT, R7, R74, RZ ;  /* 0x0000004a07067210 */ /* 0x000fe40007f3e0ff */
[----:B-1----:R-:W-:Y:S01]  /*c6940*/  ISETP.LT.AND P5, PT, R89, UR6, !P0 ;  /* 0x0000000659007c0c */ /* 0x002fe2000c7a1270 */
[----:B------:R1:W-:Y:S01]  /*c6950*/  @P6 STG.E.U8 desc[UR16][R4.64], R12 ;  /* 0x0000000c04006986 */ /* 0x0003e2000c101110 */
[----:B------:R-:W-:Y:S01]  /*c6960*/  LEA.HI.X.SX32 R7, R7, R0, 0x1, P1 ;  /* 0x0000000007077211 */ /* 0x000fe200008f0eff */
[----:B------:R-:W4:Y:S01]  /*c6970*/  LDCU UR6, c[0x0][0x39c] ;  /* 0x00007380ff0677ac */ /* 0x000f220008000800 */
[C---:B--2---:R-:W-:Y:S01]  /*c6980*/  ISETP.LT.AND P3, PT, R62.reuse, UR8, !P0 ;  /* 0x000000083e007c0c */ /* 0x044fe2000c761270 */
[-C--:B------:R-:W-:Y:S01]  /*c6990*/  IMAD R3, R62, R81.reuse, RZ ;  /* 0x000000513e037224 */ /* 0x080fe200078e02ff */
[----:B------:R-:W-:Y:S01]  /*c69a0*/  PRMT R32, R32, 0x7773, RZ ;  /* 0x0000777320207816 */ /* 0x000fe200000000ff */
[----:B------:R-:W4:Y:S01]  /*c69b0*/  LDL.LU R62, [R1+0xdc] ;  /* 0x0000dc00013e7983 */ /* 0x000f220000300800 */
[----:B------:R-:W2:Y:S03]  /*c69c0*/  LDCU UR8, c[0x0][0x39c] ;  /* 0x00007380ff0877ac */ /* 0x000ea60008000800 */
[----:B------:R-:W2:Y:S01]  /*c69d0*/  LDL.LU R89, [R1+0xe0] ;  /* 0x0000e00001597983 */ /* 0x000ea20000300800 */
[C---:B---3--:R-:W-:Y:S01]  /*c69e0*/  ISETP.LT.AND P1, PT, R63.reuse, UR4, !P0 ;  /* 0x000000043f007c0c */ /* 0x048fe2000c721270 */
[----:B-1----:R-:W-:Y:S01]  /*c69f0*/  IMAD R12, R63, R81, RZ ;  /* 0x000000513f0c7224 */ /* 0x002fe200078e02ff */
[C---:B------:R-:W-:Y:S01]  /*c6a00*/  IADD3 R4, P6, PT, R3.reuse, R74, RZ ;  /* 0x0000004a03047210 */ /* 0x040fe20007fde0ff */
[----:B------:R-:W3:Y:S01]  /*c6a10*/  LDL.LU R63, [R1+0xe4] ;  /* 0x0000e400013f7983 */ /* 0x000ee20000300800 */
[----:B------:R-:W1:Y:S02]  /*c6a20*/  LDCU UR4, c[0x0][0x39c] ;  /* 0x00007380ff0477ac */ /* 0x000e640008000800 */
[----:B------:R-:W-:-:S02]  /*c6a30*/  LEA.HI.X.SX32 R5, R3, R0, 0x1, P6 ;  /* 0x0000000003057211 */ /* 0x000fc400030f0eff */
[C---:B------:R-:W-:Y:S01]  /*c6a40*/  PRMT R3, R33.reuse, 0x7770, RZ ;  /* 0x0000777021037816 */ /* 0x040fe200000000ff */
[----:B------:R0:W-:Y:S04]  /*c6a50*/  @P5 STG.E.U8 desc[UR16][R6.64], R32 ;  /* 0x0000002006005986 */ /* 0x0001e8000c101110 */
[----:B------:R1:W-:Y:S01]  /*c6a60*/  @P3 STG.E.U8 desc[UR16][R4.64], R3 ;  /* 0x0000000304003986 */ /* 0x0003e2000c101110 */
[----:B0-----:R-:W-:Y:S02]  /*c6a70*/  PRMT R7, R33, 0x7771, RZ ;  /* 0x0000777121077816 */ /* 0x001fe400000000ff */
[----:B-1----:R-:W-:-:S04]  /*c6a80*/  IADD3 R4, P3, PT, R12, R74, RZ ;  /* 0x0000004a0c047210 */ /* 0x002fc80007f7e0ff */
[----:B------:R-:W-:-:S05]  /*c6a90*/  LEA.HI.X.SX32 R5, R12, R0, 0x1, P3 ;  /* 0x000000000c057211 */ /* 0x000fca00018f0eff */
[----:B------:R0:W-:Y:S01]  /*c6aa0*/  @P1 STG.E.U8 desc[UR16][R4.64], R7 ;  /* 0x0000000704001986 */ /* 0x0001e2000c101110 */
[CC--:B------:R-:W-:Y:S01]  /*c6ab0*/  IMAD R3, R61.reuse, R81.reuse, RZ ;  /* 0x000000513d037224 */ /* 0x0c0fe200078e02ff */
[----:B------:R-:W-:Y:S01]  /*c6ac0*/  ISETP.LT.AND P5, PT, R61, UR5, !P0 ;  /* 0x000000053d007c0c */ /* 0x000fe2000c7a1270 */
[----:B------:R-:W1:Y:S01]  /*c6ad0*/  LDCU UR5, c[0x0][0x39c] ;  /* 0x00007380ff0577ac */ /* 0x000e620008000800 */
[----:B------:R-:W1:Y:S01]  /*c6ae0*/  LDL.LU R61, [R1+0xe8] ;  /* 0x0000e800013d7983 */ /* 0x000e620000300800 */
[C---:B------:R-:W-:Y:S01]  /*c6af0*/  IMAD R12, R88.reuse, R81, RZ ;  /* 0x00000051580c7224 */ /* 0x040fe200078e02ff */
[----:B------:R-:W-:Y:S01]  /*c6b00*/  ISETP.LT.AND P3, PT, R88, UR9, !P0 ;  /* 0x0000000958007c0c */ /* 0x000fe2000c761270 */
[----:B------:R-:W1:Y:S01]  /*c6b10*/  LDCU UR9, c[0x0][0x39c] ;  /* 0x00007380ff0977ac */ /* 0x000e620008000800 */
[-C--:B------:R-:W-:Y:S01]  /*c6b20*/  IADD3 R6, P6, PT, R3, R74.reuse, RZ ;  /* 0x0000004a03067210 */ /* 0x080fe20007fde0ff */
[----:B------:R-:W3:Y:S01]  /*c6b30*/  LDL.LU R88, [R1+0xec] ;  /* 0x0000ec0001587983 */ /* 0x000ee20000300800 */
[----:B0-----:R-:W-:-:S02]  /*c6b40*/  IADD3 R4, P1, PT, R12, R74, RZ ;  /* 0x0000004a0c047210 */ /* 0x001fc40007f3e0ff */
[-C--:B------:R-:W-:Y:S02]  /*c6b50*/  LEA.HI.X.SX32 R7, R3, R0.reuse, 0x1, P6 ;  /* 0x0000000003077211 */ /* 0x080fe400030f0eff */
[C---:B------:R-:W-:Y:S02]  /*c6b60*/  PRMT R3, R33.reuse, 0x7772, RZ ;  /* 0x0000777221037816 */ /* 0x040fe400000000ff */
[----:B------:R-:W-:Y:S02]  /*c6b70*/  LEA.HI.X.SX32 R5, R12, R0, 0x1, P1 ;  /* 0x000000000c057211 */ /* 0x000fe400008f0eff */
[----:B------:R-:W-:Y:S01]  /*c6b80*/  PRMT R33, R33, 0x7773, RZ ;  /* 0x0000777321217816 */ /* 0x000fe200000000ff */
[----:B------:R2:W-:Y:S04]  /*c6b90*/  @P5 STG.E.U8 desc[UR16][R6.64], R3 ;  /* 0x0000000306005986 */ /* 0x0005e8000c101110 */
[----:B------:R0:W-:Y:S01]  /*c6ba0*/  @P3 STG.E.U8 desc[UR16][R4.64], R33 ;  /* 0x0000002104003986 */ /* 0x0001e2000c101110 */
[C---:B----4-:R-:W-:Y:S01]  /*c6bb0*/  ISETP.LT.AND P6, PT, R62.reuse, UR6, !P0 ;  /* 0x000000063e007c0c */ /* 0x050fe2000c7c1270 */
[----:B------:R-:W-:-:S02]  /*c6bc0*/  IMAD R12, R62, R81, RZ ;  /* 0x000000513e0c7224 */ /* 0x000fc400078e02ff */
[-C--:B--2---:R-:W-:Y:S01]  /*c6bd0*/  IMAD R3, R89, R81.reuse, RZ ;  /* 0x0000005159037224 */ /* 0x084fe200078e02ff */
[----:B------:R-:W2:Y:S02]  /*c6be0*/  LDL.LU R62, [R1+0xf0] ;  /* 0x0000f000013e7983 */ /* 0x000ea40000300800 */
[C---:B0-----:R-:W-:Y:S01]  /*c6bf0*/  IADD3 R4, P1, PT, R12.reuse, R74, RZ ;  /* 0x0000004a0c047210 */ /* 0x041fe20007f3e0ff */
[----:B------:R-:W0:Y:S03]  /*c6c00*/  LDCU UR6, c[0x0][0x39c] ;  /* 0x00007380ff0677ac */ /* 0x000e260008000800 */
[----:B------:R-:W-:Y:S02]  /*c6c10*/  LEA.HI.X.SX32 R5, R12, R0, 0x1, P1 ;  /* 0x000000000c057211 */ /* 0x000fe400008f0eff */
[C---:B---3--:R-:W-:Y:S01]  /*c6c20*/  ISETP.LT.AND P1, PT, R63.reuse, UR8, !P0 ;  /* 0x000000083f007c0c */ /* 0x048fe2000c721270 */
[----:B------:R-:W-:Y:S01]  /*c6c30*/  IMAD R12, R63, R81, RZ ;  /* 0x000000513f0c7224 */ /* 0x000fe200078e02ff */
[----:B------:R-:W-:Y:S01]  /*c6c40*/  ISETP.LT.AND P3, PT, R89, UR4, !P0 ;  /* 0x0000000459007c0c */ /* 0x000fe2000c761270 */
[----:B------:R-:W3:Y:S01]  /*c6c50*/  LDL.LU R63, [R1+0xf4] ;  /* 0x0000f400013f7983 */ /* 0x000ee20000300800 */
[----:B------:R-:W2:Y:S01]  /*c6c60*/  LDCU UR4, c[0x0][0x39c] ;  /* 0x00007380ff0477ac */ /* 0x000ea20008000800 */
[----:B------:R-:W-:-:S02]  /*c6c70*/  PRMT R7, R34, 0x7770, RZ ;  /* 0x0000777022077816 */ /* 0x000fc400000000ff */
[C---:B------:R-:W-:Y:S01]  /*c6c80*/  IADD3 R6, P5, PT, R3.reuse, R74, RZ ;  /* 0x0000004a03067210 */ /* 0x040fe20007fbe0ff */
[----:B------:R-:W4:Y:S01]  /*c6c90*/  LDL.LU R89, [R1+0xf8] ;  /* 0x0000f80001597983 */ /* 0x000f220000300800 */
[----:B------:R-:W-:Y:S01]  /*c6ca0*/  PRMT R13, R34, 0x7771, RZ ;  /* 0x00007771220d7816 */ /* 0x000fe200000000ff */
[----:B------:R-:W4:Y:S02]  /*c6cb0*/  LDCU UR8, c[0x0][0x39c] ;  /* 0x00007380ff0877ac */ /* 0x000f240008000800 */
[----:B------:R0:W-:Y:S02]  /*c6cc0*/  @P6 STG.E.U8 desc[UR16][R4.64], R7 ;  /* 0x0000000704006986 */ /* 0x0001e4000c101110 */
[----:B0-----:R-:W-:Y:S02]  /*c6cd0*/  LEA.HI.X.SX32 R7, R3, R0, 0x1, P5 ;  /* 0x0000000003077211 */ /* 0x001fe400028f0eff */
[----:B------:R-:W-:-:S03]  /*c6ce0*/  IADD3 R4, P6, PT, R12, R74, RZ ;  /* 0x0000004a0c047210 */ /* 0x000fc60007fde0ff */
[----:B------:R0:W-:Y:S01]  /*c6cf0*/  @P3 STG.E.U8 desc[UR16][R6.64], R13 ;  /* 0x0000000d06003986 */ /* 0x0001e2000c101110 */
[----:B------:R-:W-:Y:S02]  /*c6d00*/  LEA.HI.X.SX32 R5, R12, R0, 0x1, P6 ;  /* 0x000000000c057211 */ /* 0x000fe400030f0eff */
[C---:B------:R-:W-:Y:S02]  /*c6d10*/  PRMT R12, R34.reuse, 0x7772, RZ ;  /* 0x00007772220c7816 */ /* 0x040fe400000000ff */
[C---:B-1----:R-:W-:Y:S01]  /*c6d20*/  ISETP.LT.AND P5, PT, R61.reuse, UR5, !P0 ;  /* 0x000000053d007c0c */ /* 0x042fe2000c7a1270 */
[----:B------:R-:W-:Y:S01]  /*c6d30*/  IMAD R3, R61, R81, RZ ;  /* 0x000000513d037224 */ /* 0x000fe200078e02ff */
[----:B------:R-:W3:Y:S01]  /*c6d40*/  LDCU UR5, c[0x0][0x39c] ;  /* 0x00007380ff0577ac */ /* 0x000ee20008000800 */
[----:B------:R-:W4:Y:S03]  /*c6d50*/  LDL.LU R61, [R1+0xfc] ;  /* 0x0000fc00013d7983 */ /* 0x000f260000300800 */
[----:B0-----:R-:W-:Y:S01]  /*c6d60*/  IADD3 R6, P3, PT, R3, R74, RZ ;  /* 0x0000004a03067210 */ /* 0x001fe20007f7e0ff */
[----:B------:R0:W-:Y:S01]  /*c6d70*/  @P1 STG.E.U8 desc[UR16][R4.64], R12 ;  /* 0x0000000c04001986 */ /* 0x0001e2000c101110 */
[----:B------:R-:W-:-:S02]  /*c6d80*/  PRMT R34, R34, 0x7773, RZ ;  /* 0x0000777322227816 */ /* 0x000fc400000000ff */
[----:B------:R-:W-:-:S05]  /*c6d90*/  LEA.HI.X.SX32 R7, R3, R0, 0x1, P3 ;  /* 0x0000000003077211 */ /* 0x000fca00018f0eff */
[----:B------:R1:W-:Y:S01]  /*c6da0*/  @P5 STG.E.U8 desc[UR16][R6.64], R34 ;  /* 0x0000002206005986 */ /* 0x0003e2000c101110 */
[C---:B0-----:R-:W-:Y:S01]  /*c6db0*/  IMAD R5, R88.reuse, R81, RZ ;  /* 0x0000005158057224 */ /* 0x041fe200078e02ff */
[----:B------:R-:W-:Y:S01]  /*c6dc0*/  ISETP.LT.AND P1, PT, R88, UR6, !P0 ;  /* 0x0000000658007c0c */ /* 0x000fe2000c721270 */
[----:B------:R-:W0:Y:S03]  /*c6dd0*/  LDCU UR6, c[0x0][0x39c] ;  /* 0x00007380ff0677ac */ /* 0x000e260008000800 */
[----:B------:R-:W-:-:S04]  /*c6de0*/  IADD3 R4, P5, PT, R5, R74, RZ ;  /* 0x0000004a05047210 */ /* 0x000fc80007fbe0ff */
[----:B------:R-:W-:Y:S02]  /*c6df0*/  LEA.HI.X.SX32 R5, R5, R0, 0x1, P5 ;  /* 0x0000000005057211 */ /* 0x000fe400028f0eff */
[C---:B--2---:R-:W-:Y:S01]  /*c6e00*/  ISETP.LT.AND P3, PT, R62.reuse, UR4, !P0 ;  /* 0x000000043e007c0c */ /* 0x044fe2000c761270 */
[----:B------:R-:W-:Y:S01]  /*c6e10*/  IMAD R13, R62, R81, RZ ;  /* 0x000000513e0d7224 */ /* 0x000fe200078e02ff */
[----:B------:R-:W2:Y:S01]  /*c6e20*/  LDCU UR4, c[0x0][0x39c] ;  /* 0x00007380ff0477ac */ /* 0x000ea20008000800 */
[----:B------:R-:W0:Y:S03]  /*c6e30*/  LDL.LU R62, [R1+0x100] ;  /* 0x00010000013e7983 */ /* 0x000e260000300800 */
[C---:B-1----:R-:W-:Y:S01]  /*c6e40*/  IADD3 R6, P6, PT, R13.reuse, R74, RZ ;  /* 0x0000004a0d067210 */ /* 0x042fe20007fde0ff */
[----:B------:R-:W2:Y:S03]  /*c6e50*/  LDL.LU R88, [R1+0x104] ;  /* 0x0001040001587983 */ /* 0x000ea60000300800 */
[----:B------:R-:W-:-:S02]  /*c6e60*/  LEA.HI.X.SX32 R7, R13, R0, 0x1, P6 ;  /* 0x000000000d077211 */ /* 0x000fc400030f0eff */
[C---:B---3--:R-:W-:Y:S01]  /*c6e70*/  ISETP.LT.AND P5, PT, R63.reuse, UR5, !P0 ;  /* 0x000000053f007c0c */ /* 0x048fe2000c7a1270 */
[----:B------:R-:W-:Y:S01]  /*c6e80*/  IMAD R13, R63, R81, RZ ;  /* 0x000000513f0d7224 */ /* 0x000fe200078e02ff */
[C---:B------:R-:W-:Y:S01]  /*c6e90*/  PRMT R3, R35.reuse, 0x7773, RZ ;  /* 0x0000777323037816 */ /* 0x040fe200000000ff */
[----:B------:R-:W3:Y:S01]  /*c6ea0*/  LDL.LU R63, [R1+0x108] ;  /* 0x00010800013f7983 */ /* 0x000ee20000300800 */
[C---:B------:R-:W-:Y:S01]  /*c6eb0*/  PRMT R12, R35.reuse, 0x7772, RZ ;  /* 0x00007772230c7816 */ /* 0x040fe200000000ff */
[----:B------:R-:W1:Y:S01]  /*c6ec0*/  LDCU UR5, c[0x0][0x39c] ;  /* 0x00007380ff0577ac */ /* 0x000e620008000800 */
[C---:B------:R-:W-:Y:S02]  /*c6ed0*/  PRMT R14, R35.reuse, 0x7771, RZ ;  /* 0x00007771230e7816 */ /* 0x040fe400000000ff */
[----:B------:R-:W-:-:S05]  /*c6ee0*/  PRMT R35, R35, 0x7770, RZ ;  /* 0x0000777023237816 */ /* 0x000fca00000000ff */
[----:B------:R1:W-:Y:S04]  /*c6ef0*/  @P1 STG.E.U8 desc[UR16][R4.64], R35 ;  /* 0x0000002304001986 */ /* 0x0003e8000c101110 */
[----:B------:R4:W-:Y:S02]  /*c6f00*/  @P3 STG.E.U8 desc[UR16][R6.64], R14 ;  /* 0x0000000e06003986 */ /* 0x0009e4000c101110 */
[----:B----4-:R-:W-:Y:S01]  /*c6f10*/  ISETP.LT.AND P3, PT, R89, UR8, !P0 ;  /* 0x0000000859007c0c */ /* 0x010fe2000c761270 */
[----:B------:R-:W3:Y:S01]  /*c6f20*/  LDCU UR8, c[0x0][0x39c] ;  /* 0x00007380ff0877ac */ /* 0x000ee20008000800 */
[----:B-1----:R-:W-:-:S04]  /*c6f30*/  IADD3 R4, P1, PT, R13, R74, RZ ;  /* 0x0000004a0d047210 */ /* 0x002fc80007f3e0ff */
[----:B------:R-:W-:Y:S01]  /*c6f40*/  LEA.HI.X.SX32 R5, R13, R0, 0x1, P1 ;  /* 0x000000000d057211 */ /* 0x000fe200008f0eff */
[-C--:B------:R-:W-:Y:S02]  /*c6f50*/  IMAD R7, R89, R81.reuse, RZ ;  /* 0x0000005159077224 */ /* 0x080fe400078e02ff */
[----:B------:R-:W4:Y:S03]  /*c6f60*/  LDL.LU R89, [R1+0x10c] ;  /* 0x00010c0001597983 */ /* 0x000f260000300800 */
[-C--:B------:R-:W-:Y:S01]  /*c6f70*/  IADD3 R6, P6, PT, R7, R74.reuse, RZ ;  /* 0x0000004a07067210 */ /* 0x080fe20007fde0ff */
[----:B------:R1:W-:Y:S01]  /*c6f80*/  @P5 STG.E.U8 desc[UR16][R4.64], R12 ;  /* 0x0000000c04005986 */ /* 0x0003e2000c101110 */
[C---:B------:R-:W-:Y:S01]  /*c6f90*/  IMAD R13, R61.reuse, R81, RZ ;  /* 0x000000513d0d7224 */ /* 0x040fe200078e02ff */
[----:B--2---:R-:W-:Y:S01]  /*c6fa0*/  ISETP.LT.AND P1, PT, R61, UR4, !P0 ;  /* 0x000000043d007c0c */ /* 0x004fe2000c721270 */
[----:B------:R-:W2:Y:S03]  /*c6fb0*/  LDCU UR4, c[0x0][0x39c] ;  /* 0x00007380ff0477ac */ /* 0x000ea60008000800 */
[----:B-1----:R-:W-:-:S02]  /*c6fc0*/  IADD3 R4, P5, PT, R13, R74, RZ ;  /* 0x0000004a0d047210 */ /* 0x002fc40007fbe0ff */
[-C--:B------:R-:W-:Y:S02]  /*c6fd0*/  LEA.HI.X.SX32 R7, R7, R0.reuse, 0x1, P6 ;  /* 0x0000000007077211 */ /* 0x080fe400030f0eff */
[----:B------:R-:W-:Y:S02]  /*c6fe0*/  LEA.HI.X.SX32 R5, R13, R0, 0x1, P5 ;  /* 0x000000000d057211 */ /* 0x000fe400028f0eff */
[----:B------:R-:W-:Y:S01]  /*c6ff0*/  PRMT R13, R40, 0x7770, RZ ;  /* 0x00007770280d7816 */ /* 0x000fe200000000ff */
[----:B------:R1:W-:Y:S04]  /*c7000*/  @P3 STG.E.U8 desc[UR16][R6.64], R3 ;  /* 0x0000000306003986 */ /* 0x0003e8000c101110 */
[----:B------:R0:W-:Y:S02]  /*c7010*/  @P1 STG.E.U8 desc[UR16][R4.64], R13 ;  /* 0x0000000d04001986 */ /* 0x0001e4000c101110 */
[C---:B0-----:R-:W-:Y:S01]  /*c7020*/  ISETP.LT.AND P6, PT, R62.reuse, UR6, !P0 ;  /* 0x000000063e007c0c */ /* 0x041fe2000c7c1270 */
[-C--:B------:R-:W-:Y:S01]  /*c7030*/  IMAD R12, R62, R81.reuse, RZ ;  /* 0x000000513e0c7224 */ /* 0x080fe200078e02ff */
[----:B-1----:R-:W-:Y:S01]  /*c7040*/  PRMT R7, R40, 0x7771, RZ ;  /* 0x0000777128077816 */ /* 0x002fe200000000ff */
[----:B------:R-:W2:Y:S01]  /*c7050*/  LDL.LU R62, [R1+0x110] ;  /* 0x00011000013e7983 */ /* 0x000ea20000300800 */
[C---:B------:R-:W-:Y:S01]  /*c7060*/  IMAD R3, R88.reuse, R81, RZ ;  /* 0x0000005158037224 */ /* 0x040fe200078e02ff */
[----:B------:R-:W-:Y:S01]  /*c7070*/  ISETP.LT.AND P5, PT, R88, UR5, !P0 ;  /* 0x0000000558007c0c */ /* 0x000fe2000c7a1270 */
[----:B------:R-:W0:Y:S01]  /*c7080*/  LDCU UR6, c[0x0][0x39c] ;  /* 0x00007380ff0677ac */ /* 0x000e220008000800 */
[----:B------:R-:W2:Y:S01]  /*c7090*/  LDL.LU R61, [R1+0x114] ;  /* 0x00011400013d7983 */ /* 0x000ea20000300800 */
[----:B------:R-:W-:-:S02]  /*c70a0*/  IADD3 R4, P1, PT, R12, R74, RZ ;  /* 0x0000004a0c047210 */ /* 0x000fc40007f3e0ff */
[C---:B---3--:R-:W-:Y:S01]  /*c70b0*/  ISETP.LT.AND P3, PT, R63.reuse, UR8, !P0 ;  /* 0x000000083f007c0c */ /* 0x048fe2000c761270 */
[----:B------:R-:W1:Y:S01]  /*c70c0*/  LDCU UR5, c[0x0][0x39c] ;  /* 0x00007380ff0577ac */ /* 0x000e620008000800 */
[----:B------:R-:W-:Y:S01]  /*c70d0*/  LEA.HI.X.SX32 R5, R12, R0, 0x1, P1 ;  /* 0x000000000c057211 */ /* 0x000fe200008f0eff */
[----:B------:R-:W-:Y:S02]  /*c70e0*/  IMAD R12, R63, R81, RZ ;  /* 0x000000513f0c7224 */ /* 0x000fe400078e02ff */
[----:B------:R-:W1:Y:S01]  /*c70f0*/  LDL.LU R63, [R1+0x118] ;  /* 0x00011800013f7983 */ /* 0x000e620000300800 */
[----:B------:R-:W-:Y:S01]  /*c7100*/  IADD3 R6, P1, PT, R3, R74, RZ ;  /* 0x0000004a03067210 */ /* 0x000fe20007f3e0ff */
[----:B------:R-:W3:Y:S02]  /*c7110*/  LDCU UR8, c[0x0][0x39c] ;  /* 0x00007380ff0877ac */ /* 0x000ee40008000800 */
[----:B------:R0:W-:Y:S01]  /*c7120*/  @P6 STG.E.U8 desc[UR16][R4.64], R7 ;  /* 0x0000000704006986 */ /* 0x0001e2000c101110 */
[----:B------:R-:W-:-:S02]  /*c7130*/  PRMT R13, R40, 0x7772, RZ ;  /* 0x00007772280d7816 */ /* 0x000fc400000000ff */
[----:B------:R-:W-:Y:S01]  /*c7140*/  PRMT R40, R40, 0x7773, RZ ;  /* 0x0000777328287816 */ /* 0x000fe200000000ff */
[----:B------:R-:W3:Y:S01]  /*c7150*/  LDL.LU R88, [R1+0x11c] ;  /* 0x00011c0001587983 */ /* 0x000ee20000300800 */
[C---:B0-----:R-:W-:Y:S02]  /*c7160*/  IADD3 R4, P6, PT, R12.reuse, R74, RZ ;  /* 0x0000004a0c047210 */ /* 0x041fe40007fde0ff */
[-C--:B------:R-:W-:Y:S02]  /*c7170*/  LEA.HI.X.SX32 R7, R3, R0.reuse, 0x1, P1 ;  /* 0x0000000003077211 */ /* 0x080fe400008f0eff */
[----:B------:R-:W-:Y:S01]  /*c7180*/  LEA.HI.X.SX32 R5, R12, R0, 0x1, P6 ;  /* 0x000000000c057211 */ /* 0x000fe200030f0eff */
[C---:B----4-:R-:W-:Y:S01]  /*c7190*/  IMAD R3, R89.reuse, R81, RZ ;  /* 0x0000005159037224 */ /* 0x050fe200078e02ff */
[----:B--2---:R-:W-:Y:S01]  /*c71a0*/  ISETP.LT.AND P1, PT, R89, UR4, !P0 ;  /* 0x0000000459007c0c */ /* 0x004fe2000c721270 */
[----:B------:R-:W-:Y:S01]  /*c71b0*/  @P5 STG.E.U8 desc[UR16][R6.64], R13 ;  /* 0x0000000d06005986 */ /* 0x000fe2000c101110 */
[----:B------:R-:W-:Y:S01]  /*c71c0*/  PRMT R12, R41, 0x7770, RZ ;  /* 0x00007770290c7816 */ /* 0x000fe200000000ff */
[----:B------:R-:W3:Y:S02]  /*c71d0*/  LDCU UR4, c[0x0][0x39c] ;  /* 0x00007380ff0477ac */ /* 0x000ee40008000800 */
[----:B------:R0:W-:Y:S04]  /*c71e0*/  @P3 STG.E.U8 desc[UR16][R4.64], R40 ;  /* 0x0000002804003986 */ /* 0x0001e8000c101110 */
[----:B------:R-:W2:Y:S01]  /*c71f0*/  LDL.LU R89, [R1+0x120] ;  /* 0x0001200001597983 */ /* 0x000ea20000300800 */
[----:B0-----:R-:W-:-:S04]  /*c7200*/  IADD3 R4, P3, PT, R3, R74, RZ ;  /* 0x0000004a03047210 */ /* 0x001fc80007f7e0ff */
[----:B------:R-:W-:-:S05]  /*c7210*/  LEA.HI.X.SX32 R5, R3, R0, 0x1, P3 ;  /* 0x0000000003057211 */ /* 0x000fca00018f0eff */
[----:B------:R0:W-:Y:S01]  /*c7220*/  @P1 STG.E.U8 desc[UR16][R4.64], R12 ;  /* 0x0000000c04001986 */ /* 0x0001e2000c101110 */
[C---:B------:R-:W-:Y:S01]  /*c7230*/  ISETP.LT.AND P5, PT, R62.reuse, UR6, !P0 ;  /* 0x000000063e007c0c */ /* 0x040fe2000c7a1270 */
[-C--:B------:R-:W-:Y:S01]  /*c7240*/  IMAD R7, R62, R81.reuse, RZ ;  /* 0x000000513e077224 */ /* 0x080fe200078e02ff */
[----:B------:R-:W4:Y:S01]  /*c7250*/  LDCU UR6, c[0x0][0x39c] ;  /* 0x00007380ff0677ac */ /* 0x000f220008000800 */
[----:B------:R-:W4:Y:S01]  /*c7260*/  LDL.LU R62, [R1+0x124] ;  /* 0x00012400013e7983 */ /* 0x000f220000300800 */
[----:B------:R-:W-:Y:S02]  /*c7270*/  IMAD R3, R61, R81, RZ ;  /* 0x000000513d037224 */ /* 0x000fe400078e02ff */
[----:B------:R-:W-:-:S03]  /*c7280*/  IADD3 R6, P6, PT, R7, R74, RZ ;  /* 0x0000004a07067210 */ /* 0x000fc60007fde0ff */
[----:B0-----:R-:W-:Y:S02]  /*c7290*/  IADD3 R4, P1, PT, R3, R74, RZ ;  /* 0x0000004a03047210 */ /* 0x001fe40007f3e0ff */
[----:B------:R-:W-:Y:S01]  /*c72a0*/  ISETP.LT.AND P3, PT, R61, UR9, !P0 ;  /* 0x000000093d007c0c */ /* 0x000fe2000c761270 */
[----:B------:R-:W0:Y:S01]  /*c72b0*/  LDCU UR9, c[0x0][0x39c] ;  /* 0x00007380ff0977ac */ /* 0x000e220008000800 */
[-C--:B------:R-:W-:Y:S01]  /*c72c0*/  LEA.HI.X.SX32 R7, R7, R0.reuse, 0x1, P6 ;  /* 0x0000000007077211 */ /* 0x080fe200030f0eff */
[----:B------:R-:W4:Y:S01]  /*c72d0*/  LDL.LU R61, [R1+0x128] ;  /* 0x00012800013d7983 */ /* 0x000f220000300800 */
[----:B------:R-:W-:Y:S02]  /*c72e0*/  LEA.HI.X.SX32 R5, R3, R0, 0x1, P1 ;  /* 0x0000000003057211 */ /* 0x000fe400008f0eff */
[C---:B-1----:R-:W-:Y:S01]  /*c72f0*/  ISETP.LT.AND P6, PT, R63.reuse, UR5, !P0 ;  /* 0x000000053f007c0c */ /* 0x042fe2000c7c1270 */
[-C--:B------:R-:W-:Y:S01]  /*c7300*/  IMAD R3, R63, R81.reuse, RZ ;  /* 0x000000513f037224 */ /* 0x080fe200078e02ff */
[C---:B------:R-:W-:Y:S01]  /*c7310*/  PRMT R12, R41.reuse, 0x7771, RZ ;  /* 0x00007771290c7816 */ /* 0x040fe200000000ff */
[----:B------:R-:W4:Y:S01]  /*c7320*/  LDL.LU R63, [R1+0x12c] ;  /* 0x00012c00013f7983 */ /* 0x000f220000300800 */
[----:B------:R-:W-:Y:S01]  /*c7330*/  PRMT R13, R41, 0x7772, RZ ;  /* 0x00007772290d7816 */ /* 0x000fe200000000ff */
[----:B------:R-:W1:Y:S02]  /*c7340*/  LDCU UR5, c[0x0][0x39c] ;  /* 0x00007380ff0577ac */ /* 0x000e640008000800 */
[----:B------:R0:W-:Y:S04]  /*c7350*/  @P5 STG.E.U8 desc[UR16][R6.64], R12 ;  /* 0x0000000c06005986 */ /* 0x0001e8000c101110 */
[----:B------:R1:W-:Y:S01]  /*c7360*/  @P3 STG.E.U8 desc[UR16][R4.64], R13 ;  /* 0x0000000d04003986 */ /* 0x0003e2000c101110 */
[C---:B---3--:R-:W-:Y:S01]  /*c7370*/  ISETP.LT.AND P3, PT, R88.reuse, UR4, !P0 ;  /* 0x0000000458007c0c */ /* 0x048fe2000c761270 */
[----:B------:R-:W3:Y:S01]  /*c7380*/  LDCU UR4, c[0x0][0x39c] ;  /* 0x00007380ff0477ac */ /* 0x000ee20008000800 */
[----:B0-----:R-:W-:-:S02]  /*c7390*/  IMAD R7, R88, R81, RZ ;  /* 0x0000005158077224 */ /* 0x001fc400078e02ff */
[----:B------:R-:W3:Y:S01]  /*c73a0*/  LDL.LU R88, [R1+0x130] ;  /* 0x0001300001587983 */ /* 0x000ee20000300800 */
[-C--:B-1----:R-:W-:Y:S02]  /*c73b0*/  IADD3 R4, P1, PT, R3, R74.reuse, RZ ;  /* 0x0000004a03047210 */ /* 0x082fe40007f3e0ff */
[----:B------:R-:W-:Y:S02]  /*c73c0*/  IADD3 R6, P5, PT, R7, R74, RZ ;  /* 0x0000004a07067210 */ /* 0x000fe40007fbe0ff */
[-C--:B------:R-:W-:Y:S02]  /*c73d0*/  LEA.HI.X.SX32 R5, R3, R0.reuse, 0x1, P1 ;  /* 0x0000000003057211 */ /* 0x080fe400008f0eff */
[----:B------:R-:W-:Y:S02]  /*c73e0*/  PRMT R41, R41, 0x7773, RZ ;  /* 0x0000777329297816 */ /* 0x000fe400000000ff */
[----:B------:R-:W-:Y:S02]  /*c73f0*/  LEA.HI.X.SX32 R7, R7, R0, 0x1, P5 ;  /* 0x0000000007077211 */ /* 0x000fe400028f0eff */
[----:B------:R-:W-:Y:S01]  /*c7400*/  PRMT R13, R42, 0x7770, RZ ;  /* 0x000077702a0d7816 */ /* 0x000fe200000000ff */
[----:B------:R-:W-:Y:S04]  /*c7410*/  @P6 STG.E.U8 desc[UR16][R4.64], R41 ;  /* 0x0000002904006986 */ /* 0x000fe8000c101110 */
[----:B------:R0:W-:Y:S01]  /*c7420*/  @P3 STG.E.U8 desc[UR16][R6.64], R13 ;  /* 0x0000000d06003986 */ /* 0x0001e2000c101110 */
[C---:B--2---:R-:W-:Y:S01]  /*c7430*/  ISETP.LT.AND P1, PT, R89.reuse, UR8, !P0 ;  /* 0x0000000859007c0c */ /* 0x044fe2000c721270 */
[-C--:B------:R-:W-:Y:S01]  /*c7440*/  IMAD R3, R89, R81.reuse, RZ ;  /* 0x0000005159037224 */ /* 0x080fe200078e02ff */
[----:B------:R-:W1:Y:S01]  /*c7450*/  LDCU UR8, c[0x0][0x39c] ;  /* 0x00007380ff0877ac */ /* 0x000e620008000800 */
[C---:B----4-:R-:W-:Y:S01]  /*c7460*/  ISETP.LT.AND P5, PT, R62.reuse, UR6, !P0 ;  /* 0x000000063e007c0c */ /* 0x050fe2000c7a1270 */
[----:B------:R-:W-:-:S02]  /*c7470*/  IMAD R12, R62, R81, RZ ;  /* 0x000000513e0c7224 */ /* 0x000fc400078e02ff */
[C---:B------:R-:W-:Y:S01]  /*c7480*/  IMAD R14, R63.reuse, R81, RZ ;  /* 0x000000513f0e7224 */ /* 0x040fe200078e02ff */
[----:B------:R-:W1:Y:S02]  /*c7490*/  LDL.LU R62, [R1+0x134] ;  /* 0x00013400013e7983 */ /* 0x000e640000300800 */
[C---:B0-----:R-:W-:Y:S01]  /*c74a0*/  IADD3 R6, P3, PT, R12.reuse, R74, RZ ;  /* 0x0000004a0c067210 */ /* 0x041fe20007f7e0ff */
[----:B------:R-:W0:Y:S01]  /*c74b0*/  LDCU UR6, c[0x0][0x39c] ;  /* 0x00007380ff0677ac */ /* 0x000e220008000800 */
[----:B------:R-:W2:Y:S02]  /*c74c0*/  LDL.LU R89, [R1+0x138] ;  /* 0x0001380001597983 */ /* 0x000ea40000300800 */
[----:B------:R-:W-:Y:S02]  /*c74d0*/  LEA.HI.X.SX32 R7, R12, R0, 0x1, P3 ;  /* 0x000000000c077211 */ /* 0x000fe400018f0eff */
[----:B---3--:R-:W-:Y:S01]  /*c74e0*/  ISETP.LT.AND P3, PT, R63, UR4, !P0 ;  /* 0x000000043f007c0c */ /* 0x008fe2000c761270 */
[----:B------:R-:W3:Y:S01]  /*c74f0*/  LDCU UR4, c[0x0][0x39c] ;  /* 0x00007380ff0477ac */ /* 0x000ee20008000800 */
[----:B------:R-:W4:Y:S01]  /*c7500*/  LDL.LU R63, [R1+0x13c] ;  /* 0x00013c00013f7983 */ /* 0x000f220000300800 */
[----:B------:R-:W-:-:S04]  /*c7510*/  IADD3 R4, P6, PT, R3, R74, RZ ;  /* 0x0000004a03047210 */ /* 0x000fc80007fde0ff */
[----:B------:R-:W-:Y:S02]  /*c7520*/  LEA.HI.X.SX32 R5, R3, R0, 0x1, P6 ;  /* 0x0000000003057211 */ /* 0x000fe400030f0eff */
[----:B------:R-:W-:-:S05]  /*c7530*/  PRMT R3, R42, 0x7771, RZ ;  /* 0x000077712a037816 */ /* 0x000fca00000000ff */
[----:B------:R0:W-:Y:S01]  /*c7540*/  @P1 STG.E.U8 desc[UR16][R4.64], R3 ;  /* 0x0000000304001986 */ /* 0x0001e2000c101110 */
[C---:B------:R-:W-:Y:S01]  /*c7550*/  ISETP.LT.AND P1, PT, R61.reuse, UR5, !P0 ;  /* 0x000000053d007c0c */ /* 0x040fe2000c721270 */
[----:B------:R-:W1:Y:S01]  /*c7560*/  LDCU UR5, c[0x0][0x39c] ;  /* 0x00007380ff0577ac */ /* 0x000e620008000800 */
[----:B0-----:R-:W-:Y:S01]  /*c7570*/  PRMT R3, R42, 0x7772, RZ ;  /* 0x000077722a037816 */ /* 0x001fe200000000ff */
[----:B------:R-:W-:Y:S02]  /*c7580*/  IMAD R5, R61, R81, RZ ;  /* 0x000000513d057224 */ /* 0x000fe400078e02ff */
[----:B------:R-:W4:Y:S04]  /*c7590*/  LDL.LU R61, [R1+0x140] ;  /* 0x00014000013d7983 */ /* 0x000f280000300800 */
[----:B------:R0:W-:Y:S01]  /*c75a0*/  @P5 STG.E.U8 desc[UR16][R6.64], R3 ;  /* 0x0000000306005986 */ /* 0x0001e2000c101110 */
[----:B------:R-:W-:-:S02]  /*c75b0*/  IADD3 R4, P5, PT, R5, R74, RZ ;  /* 0x0000004a05047210 */ /* 0x000fc40007fbe0ff */
[----:B------:R-:W-:Y:S02]  /*c75c0*/  PRMT R42, R42, 0x7773, RZ ;  /* 0x000077732a2a7816 */ /* 0x000fe400000000ff */
[----:B0-----:R-:W-:-:S04]  /*c75d0*/  IADD3 R6, P6, PT, R14, R74, RZ ;  /* 0x0000004a0e067210 */ /* 0x001fc80007fde0ff */
[-C--:B------:R-:W-:Y:S01]  /*c75e0*/  LEA.HI.X.SX32 R7, R14, R0.reuse, 0x1, P6 ;  /* 0x000000000e077211 */ /* 0x080fe200030f0eff */
[C---:B------:R-:W-:Y:S01]  /*c75f0*/  IMAD R14, R88.reuse, R81, RZ ;  /* 0x00000051580e7224 */ /* 0x040fe200078e02ff */
[----:B------:R-:W-:Y:S01]  /*c7600*/  ISETP.LT.AND P6, PT, R88, UR6, !P0 ;  /* 0x0000000658007c0c */ /* 0x000fe2000c7c1270 */
[----:B------:R-:W0:Y:S01]  /*c7610*/  LDCU UR6, c[0x0][0x39c] ;  /* 0x00007380ff0677ac */ /* 0x000e220008000800 */
[----:B------:R-:W4:Y:S01]  /*c7620*/  LDL.LU R88, [R1+0x144] ;  /* 0x0001440001587983 */ /* 0x000f220000300800 */
[C---:B------:R-:W-:Y:S02]  /*c7630*/  PRMT R3, R43.reuse, 0x7773, RZ ;  /* 0x000077732b037816 */ /* 0x040fe400000000ff */
[C---:B------:R-:W-:Y:S02]  /*c7640*/  PRMT R12, R43.reuse, 0x7772, RZ ;  /* 0x000077722b0c7816 */ /* 0x040fe400000000ff */
[----:B------:R-:W-:Y:S02]  /*c7650*/  PRMT R13, R43, 0x7771, RZ ;  /* 0x000077712b0d7816 */ /* 0x000fe400000000ff */
[----:B------:R-:W-:-:S02]  /*c7660*/  LEA.HI.X.SX32 R5, R5, R0, 0x1, P5 ;  /* 0x0000000005057211 */ /* 0x000fc400028f0eff */
[----:B------:R-:W-:-:S03]  /*c7670*/  PRMT R43, R43, 0x7770, RZ ;  /* 0x000077702b2b7816 */ /* 0x000fc600000000ff */
[----:B------:R0:W-:Y:S04]  /*c7680*/  @P1 STG.E.U8 desc[UR16][R4.64], R42 ;  /* 0x0000002a04001986 */ /* 0x0001e8000c101110 */
[----:B------:R1:W-:Y:S01]  /*c7690*/  @P3 STG.E.U8 desc[UR16][R6.64], R43 ;  /* 0x0000002b06003986 */ /* 0x0003e2000c101110 */
[----:B0-----:R-:W-:-:S04]  /*c76a0*/  IADD3 R4, P1, PT, R14, R74, RZ ;  /* 0x0000004a0e047210 */ /* 0x001fc80007f3e0ff */
[----:B------:R-:W-:-:S05]  /*c76b0*/  LEA.HI.X.SX32 R5, R14, R0, 0x1, P1 ;  /* 0x000000000e057211 */ /* 0x000fca00008f0eff */
[----:B------:R4:W-:Y:S01]  /*c76c0*/  @P6 STG.E.U8 desc[UR16][R4.64], R13 ;  /* 0x0000000d04006986 */ /* 0x0009e2000c101110 */
[C---:B-1----:R-:W-:Y:S01]  /*c76d0*/  ISETP.LT.AND P3, PT, R62.reuse, UR8, !P0 ;  /* 0x000000083e007c0c */ /* 0x042fe2000c761270 */
[-C--:B------:R-:W-:Y:S01]  /*c76e0*/  IMAD R7, R62, R81.reuse, RZ ;  /* 0x000000513e077224 */ /* 0x080fe200078e02ff */
[----:B------:R-:W0:Y:S01]  /*c76f0*/  LDCU UR8, c[0x0][0x39c] ;  /* 0x00007380ff0877ac */ /* 0x000e220008000800 */
[----:B------:R-:W0:Y:S03]  /*c7700*/  LDL.LU R62, [R1+0x148] ;  /* 0x00014800013e7983 */ /* 0x000e260000300800 */
[----:B------:R-:W-:Y:S01]  /*c7710*/  IADD3 R6, P5, PT, R7, R74, RZ ;  /* 0x0000004a07067210 */ /* 0x000fe20007fbe0ff */
[CC--:B--2---:R-:W-:Y:S01]  /*c7720*/  IMAD R14, R89.reuse, R81.reuse, RZ ;  /* 0x00000051590e7224 */ /* 0x0c4fe200078e02ff */
[----:B---3--:R-:W-:Y:S01]  /*c7730*/  ISETP.LT.AND P1, PT, R89, UR4, !P0 ;  /* 0x0000000459007c0c */ /* 0x008fe2000c721270 */
[----:B----4-:R-:W-:Y:S01]  /*c7740*/  IMAD R13, R63, R81, RZ ;  /* 0x000000513f0d7224 */ /* 0x010fe200078e02ff */
[----:B------:R-:W-:Y:S01]  /*c7750*/  LEA.HI.X.SX32 R7, R7, R0, 0x1, P5 ;  /* 0x0000000007077211 */ /* 0x000fe200028f0eff */
[----:B------:R-:W2:Y:S01]  /*c7760*/  LDL.LU R89, [R1+0x14c] ;  /* 0x00014c0001597983 */ /* 0x000ea20000300800 */
[----:B------:R-:W-:Y:S01]  /*c7770*/  ISETP.LT.AND P5, PT, R63, UR5, !P0 ;  /* 0x000000053f007c0c */ /* 0x000fe2000c7a1270 */
[----:B------:R-:W1:Y:S02]  /*c7780*/  LDCU UR4, c[0x0][0x39c] ;  /* 0x00007380ff0477ac */ /* 0x000e640008000800 */
[----:B------:R-:W3:Y:S01]  /*c7790*/  LDL.LU R63, [R1+0x150] ;  /* 0x00015000013f7983 */ /* 0x000ee20000300800 */
[C---:B------:R-:W-:Y:S01]  /*c77a0*/  IADD3 R4, P6, PT, R14.reuse, R74, RZ ;  /* 0x0000004a0e047210 */ /* 0x040fe20007fde0ff */
[----:B------:R-:W2:Y:S03]  /*c77b0*/  LDCU UR5, c[0x0][0x39c] ;  /* 0x00007380ff0577ac */ /* 0x000ea60008000800 */
[----:B------:R-:W-:Y:S01]  /*c77c0*/  LEA.HI.X.SX32 R5, R14, R0, 0x1, P6 ;  /* 0x000000000e057211 */ /* 0x000fe200030f0eff */
[----:B------:R4:W-:Y:S04]  /*c77d0*/  @P3 STG.E.U8 desc[UR16][R6.64], R12 ;  /* 0x0000000c06003986 */ /* 0x0009e8000c101110 */
[----:B------:R1:W-:Y:S01]  /*c77e0*/  @P1 STG.E.U8 desc[UR16][R4.64], R3 ;  /* 0x0000000304001986 */ /* 0x0003e2000c101110 */
[----:B----4-:R-:W-:-:S02]  /*c77f0*/  PRMT R7, R48, 0x7770, RZ ;  /* 0x0000777030077816 */ /* 0x010fc400000000ff */
[----:B-1----:R-:W-:Y:S01]  /*c7800*/  IADD3 R4, P1, PT, R13, R74, RZ ;  /* 0x0000004a0d047210 */ /* 0x002fe20007f3e0ff */
[C---:B------:R-:W-:Y:S01]  /*c7810*/  IMAD R3, R61.reuse, R81, RZ ;  /* 0x000000513d037224 */ /* 0x040fe200078e02ff */
[----:B------:R-:W-:Y:S01]  /*c7820*/  ISETP.LT.AND P3, PT, R61, UR6, !P0 ;  /* 0x000000063d007c0c */ /* 0x000fe2000c761270 */
[----:B------:R-:W1:Y:S01]  /*c7830*/  LDCU UR6, c[0x0][0x39c] ;  /* 0x00007380ff0677ac */ /* 0x000e620008000800 */
[----:B------:R-:W-:Y:S01]  /*c7840*/  LEA.HI.X.SX32 R5, R13, R0, 0x1, P1 ;  /* 0x000000000d057211 */ /* 0x000fe200008f0eff */
[----:B------:R-:W4:Y:S01]  /*c7850*/  LDL.LU R61, [R1+0x154] ;  /* 0x00015400013d7983 */ /* 0x000f220000300800 */
[----:B------:R-:W-:-:S03]  /*c7860*/  IADD3 R6, P6, PT, R3, R74, RZ ;  /* 0x0000004a03067210 */ /* 0x000fc60007fde0ff */
[----:B------:R1:W-:Y:S01]  /*c7870*/  @P5 STG.E.U8 desc[UR16][R4.64], R7 ;  /* 0x0000000704005986 */ /* 0x0003e2000c101110 */
[----:B------:R-:W-:Y:S01]  /*c7880*/  PRMT R13, R48, 0x7771, RZ ;  /* 0x00007771300d7816 */ /* 0x000fe200000000ff */
[C---:B------:R-:W-:Y:S01]  /*c7890*/  IMAD R12, R88.reuse, R81, RZ ;  /* 0x00000051580c7224 */ /* 0x040fe200078e02ff */
[----:B------:R-:W-:Y:S01]  /*c78a0*/  ISETP.LT.AND P1, PT, R88, UR4, !P0 ;  /* 0x0000000458007c0c */ /* 0x000fe2000c721270 */
[----:B------:R-:W0:Y:S03]  /*c78b0*/  LDCU UR4, c[0x0][0x39c] ;  /* 0x00007380ff0477ac */ /* 0x000e260008000800 */
[C---:B-1----:R-:W-:Y:S02]  /*c78c0*/  IADD3 R4, P5, PT, R12.reuse, R74, RZ ;  /* 0x0000004a0c047210 */ /* 0x042fe40007fbe0ff */
[-C--:B------:R-:W-:Y:S02]  /*c78d0*/  LEA.HI.X.SX32 R7, R3, R0.reuse, 0x1, P6 ;  /* 0x0000000003077211 */ /* 0x080fe400030f0eff */
[----:B------:R-:W-:-:S02]  /*c78e0*/  LEA.HI.X.SX32 R5, R12, R0, 0x1, P5 ;  /* 0x000000000c057211 */ /* 0x000fc400028f0eff */
[----:B------:R-:W-:Y:S01]  /*c78f0*/  PRMT R12, R48, 0x7772, RZ ;  /* 0x00007772300c7816 */ /* 0x000fe200000000ff */
[----:B------:R-:W-:Y:S04]  /*c7900*/  @P3 STG.E.U8 desc[UR16][R6.64], R13 ;  /* 0x0000000d06003986 */ /* 0x000fe8000c101110 */
[----:B------:R1:W-:Y:S01]  /*c7910*/  @P1 STG.E.U8 desc[UR16][R4.64], R12 ;  /* 0x0000000c04001986 */ /* 0x0003e2000c101110 */
[C---:B0-----:R-:W-:Y:S01]  /*c7920*/  ISETP.LT.AND P6, PT, R62.reuse, UR8, !P0 ;  /* 0x000000083e007c0c */ /* 0x041fe2000c7c1270 */
[----:B------:R-:W-:Y:S01]  /*c7930*/  IMAD R3, R62, R81, RZ ;  /* 0x000000513e037224 */ /* 0x000fe200078e02ff */
[----:B------:R-:W-:Y:S01]  /*c7940*/  PRMT R48, R48, 0x7773, RZ ;  /* 0x0000777330307816 */ /* 0x000fe200000000ff */
[----:B------:R-:W4:Y:S01]  /*c7950*/  LDL.LU R62, [R1+0x158] ;  /* 0x00015800013e7983 */ /* 0x000f220000300800 */
[----:B------:R-:W0:Y:S02]  /*c7960*/  LDCU UR8, c[0x0][0x39c] ;  /* 0x00007380ff0877ac */ /* 0x000e240008000800 */
[C---:B-1----:R-:W-:Y:S01]  /*c7970*/  IADD3 R4, P3, PT, R3.reuse, R74, RZ ;  /* 0x0000004a03047210 */ /* 0x042fe20007f7e0ff */
[----:B------:R-:W0:Y:S03]  /*c7980*/  LDL.LU R88, [R1+0x15c] ;  /* 0x00015c0001587983 */ /* 0x000e260000300800 */
[----:B------:R-:W-:-:S02]  /*c7990*/  LEA.HI.X.SX32 R5, R3, R0, 0x1, P3 ;  /* 0x0000000003057211 */ /* 0x000fc400018f0eff */
[C---:B---3--:R-:W-:Y:S01]  /*c79a0*/  ISETP.LT.AND P3, PT, R63.reuse, UR9, !P0 ;  /* 0x000000093f007c0c */ /* 0x048fe2000c761270 */
[-C--:B------:R-:W-:Y:S01]  /*c79b0*/  IMAD R3, R63, R81.reuse, RZ ;  /* 0x000000513f037224 */ /* 0x080fe200078e02ff */
[C---:B--2---:R-:W-:Y:S01]  /*c79c0*/  ISETP.LT.AND P1, PT, R89.reuse, UR5, !P0 ;  /* 0x0000000559007c0c */ /* 0x044fe2000c721270 */
[----:B------:R-:W2:Y:S01]  /*c79d0*/  LDL.LU R63, [R1+0x160] ;  /* 0x00016000013f7983 */ /* 0x000ea20000300800 */
[----:B------:R-:W-:Y:S01]  /*c79e0*/  IMAD R7, R89, R81, RZ ;  /* 0x0000005159077224 */ /* 0x000fe200078e02ff */
[----:B------:R-:W2:Y:S02]  /*c79f0*/  LDCU UR5, c[0x0][0x39c] ;  /* 0x00007380ff0577ac */ /* 0x000ea40008000800 */
[----:B------:R1:W-:Y:S02]  /*c7a00*/  @P6 STG.E.U8 desc[UR16][R4.64], R48 ;  /* 0x0000003004006986 */ /* 0x0003e4000c101110 */
[----:B------:R-:W-:Y:S01]  /*c7a10*/  IADD3 R6, P5, PT, R7, R74, RZ ;  /* 0x0000004a07067210 */ /* 0x000fe20007fbe0ff */
[----:B------:R-:W3:Y:S01]  /*c7a20*/  LDCU UR9, c[0x0][0x39c] ;  /* 0x00007380ff0977ac */ /* 0x000ee20008000800 */
[----:B------:R-:W3:Y:S01]  /*c7a30*/  LDL.LU R89, [R1+0x164] ;  /* 0x0001640001597983 */ /* 0x000ee20000300800 */
[----:B------:R-:W-:-:S02]  /*c7a40*/  PRMT R13, R49, 0x7770, RZ ;  /* 0x00007770310d7816 */ /* 0x000fc400000000ff */
[----:B------:R-:W-:Y:S02]  /*c7a50*/  LEA.HI.X.SX32 R7, R7, R0, 0x1, P5 ;  /* 0x0000000007077211 */ /* 0x000fe400028f0eff */
[----:B-1----:R-:W-:-:S04]  /*c7a60*/  IADD3 R4, P6, PT, R3, R74, RZ ;  /* 0x0000004a03047210 */ /* 0x002fc80007fde0ff */
[----:B------:R-:W-:Y:S02]  /*c7a70*/  LEA.HI.X.SX32 R5, R3, R0, 0x1, P6 ;  /* 0x0000000003057211 */ /* 0x000fe400030f0eff */
[----:B------:R-:W-:Y:S01]  /*c7a80*/  PRMT R3, R49, 0x7771, RZ ;  /* 0x0000777131037816 */ /* 0x000fe200000000ff */
[C---:B----4-:R-:W-:Y:S01]  /*c7a90*/  IMAD R12, R61.reuse, R81, RZ ;  /* 0x000000513d0c7224 */ /* 0x050fe200078e02ff */
[----:B------:R-:W-:Y:S01]  /*c7aa0*/  ISETP.LT.AND P5, PT, R61, UR4, !P0 ;  /* 0x000000043d007c0c */ /* 0x000fe2000c7a1270 */
[----:B------:R1:W-:Y:S01]  /*c7ab0*/  @P1 STG.E.U8 desc[UR16][R6.64], R13 ;  /* 0x0000000d06001986 */ /* 0x0003e2000c101110 */
[----:B------:R-:W3:Y:S03]  /*c7ac0*/  LDCU UR4, c[0x0][0x39c] ;  /* 0x00007380ff0477ac */ /* 0x000ee60008000800 */
[----:B------:R4:W-:Y:S04]  /*c7ad0*/  @P3 STG.E.U8 desc[UR16][R4.64], R3 ;  /* 0x0000000304003986 */ /* 0x0009e8000c101110 */
[----:B------:R-:W3:Y:S01]  /*c7ae0*/  LDL.LU R61, [R1+0x168] ;  /* 0x00016800013d7983 */ /* 0x000ee20000300800 */
[----:B-1----:R-:W-:-:S02]  /*c7af0*/  PRMT R7, R49, 0x7772, RZ ;  /* 0x0000777231077816 */ /* 0x002fc400000000ff */
[----:B----4-:R-:W-:-:S04]  /*c7b00*/  IADD3 R4, P1, PT, R12, R74, RZ ;  /* 0x0000004a0c047210 */ /* 0x010fc80007f3e0ff */
[----:B------:R-:W-:-:S05]  /*c7b10*/  LEA.HI.X.SX32 R5, R12, R0, 0x1, P1 ;  /* 0x000000000c057211 */ /* 0x000fca00008f0eff */
[----:B------:R1:W-:Y:S01]  /*c7b20*/  @P5 STG.E.U8 desc[UR16][R4.64], R7 ;  /* 0x0000000704005986 */ /* 0x0003e2000c101110 */
[C---:B------:R-:W-:Y:S01]  /*c7b30*/  ISETP.LT.AND P3, PT, R62.reuse, UR6, !P0 ;  /* 0x000000063e007c0c */ /* 0x040fe2000c761270 */
[-C--:B------:R-:W-:Y:S01]  /*c7b40*/  IMAD R3, R62, R81.reuse, RZ ;  /* 0x000000513e037224 */ /* 0x080fe200078e02ff */
[----:B------:R-:W-:Y:S01]  /*c7b50*/  PRMT R49, R49, 0x7773, RZ ;  /* 0x0000777331317816 */ /* 0x000fe200000000ff */
[----:B------:R-:W4:Y:S01]  /*c7b60*/  LDL.LU R62, [R1+0x16c] ;  /* 0x00016c00013e7983 */ /* 0x000f220000300800 */
[C---:B0-----:R-:W-:Y:S01]  /*c7b70*/  ISETP.LT.AND P1, PT, R88.reuse, UR8, !P0 ;  /* 0x0000000858007c0c */ /* 0x041fe2000c721270 */
[----:B------:R-:W-:Y:S01]  /*c7b80*/  IMAD R12, R88, R81, RZ ;  /* 0x00000051580c7224 */ /* 0x000fe200078e02ff */
[C---:B------:R-:W-:Y:S01]  /*c7b90*/  IADD3 R6, P6, PT, R3.reuse, R74, RZ ;  /* 0x0000004a03067210 */ /* 0x040fe20007fde0ff */
[----:B------:R-:W4:Y:S01]  /*c7ba0*/  LDL.LU R88, [R1+0x170] ;  /* 0x0001700001587983 */ /* 0x000f220000300800 */
[----:B------:R-:W0:Y:S02]  /*c7bb0*/  LDCU UR6, c[0x0][0x39c] ;  /* 0x00007380ff0677ac */ /* 0x000e240008000800 */
[----:B-1----:R-:W-:-:S02]  /*c7bc0*/  LEA.HI.X.SX32 R7, R3, R0, 0x1, P6 ;  /* 0x0000000003077211 */ /* 0x002fc400030f0eff */
[C---:B--2---:R-:W-:Y:S01]  /*c7bd0*/  ISETP.LT.AND P6, PT, R63.reuse, UR5, !P0 ;  /* 0x000000053f007c0c */ /* 0x044fe2000c7c1270 */
[-C--:B------:R-:W-:Y:S01]  /*c7be0*/  IMAD R3, R63, R81.reuse, RZ ;  /* 0x000000513f037224 */ /* 0x080fe200078e02ff */
[----:B------:R-:W-:Y:S01]  /*c7bf0*/  IADD3 R4, P5, PT, R12, R74, RZ ;  /* 0x0000004a0c047210 */ /* 0x000fe20007fbe0ff */
[----:B------:R-:W2:Y:S01]  /*c7c00*/  LDL.LU R63, [R1+0x174] ;  /* 0x00017400013f7983 */ /* 0x000ea20000300800 */
[----:B------:R-:W-:Y:S01]  /*c7c10*/  PRMT R13, R50, 0x7772, RZ ;  /* 0x00007772320d7816 */ /* 0x000fe200000000ff */
[----:B------:R-:W1:Y:S01]  /*c7c20*/  LDCU UR5, c[0x0][0x39c] ;  /* 0x00007380ff0577ac */ /* 0x000e620008000800 */
[----:B------:R-:W-:Y:S02]  /*c7c30*/  LEA.HI.X.SX32 R5, R12, R0, 0x1, P5 ;  /* 0x000000000c057211 */ /* 0x000fe400028f0eff */
[----:B------:R-:W-:Y:S01]  /*c7c40*/  PRMT R12, R50, 0x7770, RZ ;  /* 0x00007770320c7816 */ /* 0x000fe200000000ff */
[----:B------:R0:W-:Y:S01]  /*c7c50*/  @P3 STG.E.U8 desc[UR16][R6.64], R49 ;  /* 0x0000003106003986 */ /* 0x0001e2000c101110 */
[C---:B---3--:R-:W-:Y:S01]  /*c7c60*/  ISETP.LT.AND P3, PT, R89.reuse, UR4, !P0 ;  /* 0x0000000459007c0c */ /* 0x048fe2000c761270 */
[----:B------:R-:W2:Y:S02]  /*c7c70*/  LDCU UR4, c[0x0][0x39c] ;  /* 0x00007380ff0477ac */ /* 0x000ea40008000800 */
[----:B------:R3:W-:Y:S01]  /*c7c80*/  @P1 STG.E.U8 desc[UR16][R4.64], R12 ;  /* 0x0000000c04001986 */ /* 0x0007e2000c101110 */
[----:B------:R-:W1:Y:S01]  /*c7c90*/  LDCU UR8, c[0x0][0x39c] ;  /* 0x00007380ff0877ac */ /* 0x000e620008000800 */
[----:B0-----:R-:W-:-:S02]  /*c7ca0*/  IMAD R7, R89, R81, RZ ;  /* 0x0000005159077224 */ /* 0x001fc400078e02ff */
[----:B------:R-:W2:Y:S01]  /*c7cb0*/  LDL.LU R89, [R1+0x178] ;  /* 0x0001780001597983 */ /* 0x000ea20000300800 */
[C---:B---3--:R-:W-:Y:S02]  /*c7cc0*/  IADD3 R4, P1, PT, R3.reuse, R74, RZ ;  /* 0x0000004a03047210 */ /* 0x048fe40007f3e0ff */
[----:B------:R-:W-:Y:S02]  /*c7cd0*/  PRMT R12, R50, 0x7771, RZ ;  /* 0x00007771320c7816 */ /* 0x000fe400000000ff */
[----:B------:R-:W-:Y:S02]  /*c7ce0*/  LEA.HI.X.SX32 R5, R3, R0, 0x1, P1 ;  /* 0x0000000003057211 */ /* 0x000fe400008f0eff */
[----:B------:R-:W-:Y:S02]  /*c7cf0*/  IADD3 R6, P5, PT, R7, R74, RZ ;  /* 0x0000004a07067210 */ /* 0x000fe40007fbe0ff */
[C---:B------:R-:W-:Y:S01]  /*c7d00*/  ISETP.LT.AND P1, PT, R61.reuse, UR9, !P0 ;  /* 0x000000093d007c0c */ /* 0x040fe2000c721270 */
[-C--:B------:R-:W-:Y:S01]  /*c7d10*/  IMAD R3, R61, R81.reuse, RZ ;  /* 0x000000513d037224 */ /* 0x080fe200078e02ff */
[----:B------:R4:W-:Y:S01]  /*c7d20*/  @P6 STG.E.U8 desc[UR16][R4.64], R12 ;  /* 0x0000000c04006986 */ /* 0x0009e2000c101110 */
[----:B------:R-:W-:Y:S01]  /*c7d30*/  LEA.HI.X.SX32 R7, R7, R0, 0x1, P5 ;  /* 0x0000000007077211 */ /* 0x000fe200028f0eff */
[----:B------:R-:W0:Y:S02]  /*c7d40*/  LDCU UR9, c[0x0][0x39c] ;  /* 0x00007380ff0977ac */ /* 0x000e240008000800 */
[----:B------:R-:W3:Y:S04]  /*c7d50*/  LDL.LU R61, [R1+0x17c] ;  /* 0x00017c00013d7983 */ /* 0x000ee80000300800 */
[----:B------:R0:W-:Y:S01]  /*c7d60*/  @P3 STG.E.U8 desc[UR16][R6.64], R13 ;  /* 0x0000000d06003986 */ /* 0x0001e2000c101110 */
[C---:B----4-:R-:W-:Y:S01]  /*c7d70*/  IMAD R12, R62.reuse, R81, RZ ;  /* 0x000000513e0c7224 */ /* 0x050fe200078e02ff */
[----:B------:R-:W-:Y:S01]  /*c7d80*/  ISETP.LT.AND P5, PT, R62, UR6, !P0 ;  /* 0x000000063e007c0c */ /* 0x000fe2000c7a1270 */
[----:B------:R-:W4:Y:S01]  /*c7d90*/  LDCU UR6, c[0x0][0x39c] ;  /* 0x00007380ff0677ac */ /* 0x000f220008000800 */
[----:B------:R-:W3:Y:S02]  /*c7da0*/  LDL.LU R62, [R1+0x180] ;  /* 0x00018000013e7983 */ /* 0x000ee40000300800 */
[----:B0-----:R-:W-:-:S04]  /*c7db0*/  IADD3 R6, P3, PT, R12, R74, RZ ;  /* 0x0000004a0c067210 */ /* 0x001fc80007f7e0ff */
[----:B------:R-:W-:Y:S02]  /*c7dc0*/  LEA.HI.X.SX32 R7, R12, R0, 0x1, P3 ;  /* 0x000000000c077211 */ /* 0x000fe400018f0eff */
[C---:B--2---:R-:W-:Y:S01]  /*c7dd0*/  ISETP.LT.AND P3, PT, R63.reuse, UR4, !P0 ;  /* 0x000000043f007c0c */ /* 0x044fe2000c761270 */
[----:B------:R-:W-:Y:S01]  /*c7de0*/  IMAD R12, R63, R81, RZ ;  /* 0x000000513f0c7224 */ /* 0x000fe200078e02ff */
[C---:B------:R-:W-:Y:S01]  /*c7df0*/  IADD3 R4, P6, PT, R3.reuse, R74, RZ ;  /* 0x0000004a03047210 */ /* 0x040fe20007fde0ff */
[----:B------:R-:W2:Y:S01]  /*c7e00*/  LDL.LU R63, [R1+0x184] ;  /* 0x00018400013f7983 */ /* 0x000ea20000300800 */
[----:B------:R-:W-:Y:S01]  /*c7e10*/  PRMT R50, R50, 0x7773, RZ ;  /* 0x0000777332327816 */ /* 0x000fe200000000ff */
[----:B------:R-:W0:Y:S01]  /*c7e20*/  LDCU UR4, c[0x0][0x39c] ;  /* 0x00007380ff0477ac */ /* 0x000e220008000800 */
[----:B------:R-:W-:Y:S02]  /*c7e30*/  LEA.HI.X.SX32 R5, R3, R0, 0x1, P6 ;  /* 0x0000000003057211 */ /* 0x000fe400030f0eff */
[----:B------:R-:W-:-:S03]  /*c7e40*/  PRMT R3, R51, 0x7770, RZ ;  /* 0x0000777033037816 */ /* 0x000fc600000000ff */
[----:B------:R0:W-:Y:S01]  /*c7e50*/  @P1 STG.E.U8 desc[UR16][R4.64], R50 ;  /* 0x0000003204001986 */ /* 0x0001e2000c101110 */
[C---:B-1----:R-:W-:Y:S01]  /*c7e60*/  ISETP.LT.AND P1, PT, R88.reuse, UR5, !P0 ;  /* 0x0000000558007c0c */ /* 0x042fe2000c721270 */
[----:B------:R-:W2:Y:S02]  /*c7e70*/  LDCU UR5, c[0x0][0x39c] ;  /* 0x00007380ff0577ac */ /* 0x000ea40008000800 */
[----:B------:R1:W-:Y:S01]  /*c7e80*/  @P5 STG.E.U8 desc[UR16][R6.64], R3 ;  /* 0x0000000306005986 */ /* 0x0003e2000c101110 */
[----:B0-----:R-:W-:-:S03]  /*c7e90*/  IMAD R5, R88, R81, RZ ;  /* 0x0000005158057224 */ /* 0x001fc600078e02ff */
[----:B------:R-:W2:Y:S01]  /*c7ea0*/  LDL.LU R88, [R1+0x188] ;  /* 0x0001880001587983 */ /* 0x000ea20000300800 */
[CC--:B-1----:R-:W-:Y:S02]  /*c7eb0*/  IADD3 R6, P6, PT, R12.reuse, R74.reuse, RZ ;  /* 0x0000004a0c067210 */ /* 0x0c2fe40007fde0ff */
[----:B------:R-:W-:Y:S02]  /*c7ec0*/  IADD3 R4, P5, PT, R5, R74, RZ ;  /* 0x0000004a05047210 */ /* 0x000fe40007fbe0ff */
[-C--:B------:R-:W-:Y:S01]  /*c7ed0*/  LEA.HI.X.SX32 R7, R12, R0.reuse, 0x1, P6 ;  /* 0x000000000c077211 */ /* 0x080fe200030f0eff */
[----:B------:R-:W-:Y:S01]  /*c7ee0*/  IMAD R12, R89, R81, RZ ;  /* 0x00000051590c7224 */ /* 0x000fe200078e02ff */
[----:B------:R-:W-:Y:S02]  /*c7ef0*/  LEA.HI.X.SX32 R5, R5, R0, 0x1, P5 ;  /* 0x0000000005057211 */ /* 0x000fe400028f0eff */
[----:B----4-:R-:W-:Y:S01]  /*c7f00*/  ISETP.LT.AND P5, PT, R89, UR6, !P0 ;  /* 0x0000000659007c0c */ /* 0x010fe2000c7a1270 */
[----:B------:R-:W0:Y:S01]  /*c7f10*/  LDCU UR6, c[0x0][0x39c] ;  /* 0x00007380ff0677ac */ /* 0x000e220008000800 */
[----:B------:R-:W4:Y:S01]  /*c7f20*/  LDL.LU R89, [R1+0x18c] ;  /* 0x00018c0001597983 */ /* 0x000f220000300800 */
[----:B------:R-:W-:-:S02]  /*c7f30*/  PRMT R3, R51, 0x7773, RZ ;  /* 0x0000777333037816 */ /* 0x000fc400000000ff */
[C---:B------:R-:W-:Y:S02]  /*c7f40*/  PRMT R13, R51.reuse, 0x7772, RZ ;  /* 0x00007772330d7816 */ /* 0x040fe400000000ff */
[----:B------:R-:W-:Y:S01]  /*c7f50*/  PRMT R51, R51, 0x7771, RZ ;  /* 0x0000777133337816 */ /* 0x000fe200000000ff */
[----:B---3--:R-:W-:-:S04]  /*c7f60*/  IMAD R15, R61, R81, RZ ;  /* 0x000000513d0f7224 */ /* 0x008fc800078e02ff */
[----:B------:R-:W-:Y:S04]  /*c7f70*/  @P1 STG.E.U8 desc[UR16][R4.64], R51 ;  /* 0x0000003304001986 */ /* 0x000fe8000c101110 */
[----:B------:R1:W-:Y:S01]  /*c7f80*/  @P3 STG.E.U8 desc[UR16][R6.64], R13 ;  /* 0x0000000d06003986 */ /* 0x0003e2000c101110 */
[----:B------:R-:W-:Y:S01]  /*c7f90*/  ISETP.LT.AND P3, PT, R61, UR8, !P0 ;  /* 0x000000083d007c0c */ /* 0x000fe2000c761270 */
[----:B------:R-:W4:Y:S02]  /*c7fa0*/  LDCU UR8, c[0x0][0x39c] ;  /* 0x00007380ff0877ac */ /* 0x000f240008000800 */
[----:B------:R-:W3:Y:S01]  /*c7fb0*/  LDL.LU R61, [R1+0x190] ;  /* 0x00019000013d7983 */ /* 0x000ee20000300800 */
[----:B-1----:R-:W-:-:S04]  /*c7fc0*/  IADD3 R6, P6, PT, R15, R74, RZ ;  /* 0x0000004a0f067210 */ /* 0x002fc80007fde0ff */
[----:B------:R-:W-:Y:S02]  /*c7fd0*/  LEA.HI.X.SX32 R7, R15, R0, 0x1, P6 ;  /* 0x000000000f077211 */ /* 0x000fe400030f0eff */
[C---:B--2---:R-:W-:Y:S01]  /*c7fe0*/  ISETP.LT.AND P6, PT, R63.reuse, UR5, !P0 ;  /* 0x000000053f007c0c */ /* 0x044fe2000c7c1270 */
[-C--:B------:R-:W-:Y:S01]  /*c7ff0*/  IMAD R13, R63, R81.reuse, RZ ;  /* 0x000000513f0d7224 */ /* 0x080fe200078e02ff */
[----:B------:R-:W-:Y:S01]  /*c8000*/  IADD3 R4, P1, PT, R12, R74, RZ ;  /* 0x0000004a0c047210 */ /* 0x000fe20007f3e0ff */
[----:B------:R-:W2:Y:S01]  /*c8010*/  LDL.LU R63, [R1+0x194] ;  /* 0x00019400013f7983 */ /* 0x000ea20000300800 */
[----:B------:R-:W-:Y:S01]  /*c8020*/  IMAD R17, R62, R81, RZ ;  /* 0x000000513e117224 */ /* 0x000fe200078e02ff */
[----:B------:R-:W-:Y:S01]  /*c8030*/  PRMT R19, R64, 0x7770, RZ ;  /* 0x0000777040137816 */ /* 0x000fe200000000ff */
[----:B------:R-:W2:Y:S01]  /*c8040*/  LDCU UR5, c[0x0][0x39c] ;  /* 0x00007380ff0577ac */ /* 0x000ea20008000800 */
[----:B------:R-:W-:Y:S02]  /*c8050*/  LEA.HI.X.SX32 R5, R12, R0, 0x1, P1 ;  /* 0x000000000c057211 */ /* 0x000fe400008f0eff */
[----:B------:R-:W-:Y:S01]  /*c8060*/  ISETP.LT.AND P1, PT, R62, UR4, !P0 ;  /* 0x000000043e007c0c */ /* 0x000fe2000c721270 */
[----:B------:R-:W1:Y:S01]  /*c8070*/  LDCU UR4, c[0x0][0x39c] ;  /* 0x00007380ff0477ac */ /* 0x000e620008000800 */
[----:B------:R-:W-:Y:S01]  /*c8080*/  PRMT R15, R64, 0x7771, RZ ;  /* 0x00007771400f7816 */ /* 0x000fe200000000ff */
[----:B------:R0:W-:Y:S04]  /*c8090*/  @P5 STG.E.U8 desc[UR16][R4.64], R3 ;  /* 0x0000000304005986 */ /* 0x0001e8000c101110 */
[----:B------:R-:W2:Y:S01]  /*c80a0*/  LDL.LU R62, [R1+0x198] ;  /* 0x00019800013e7983 */ /* 0x000ea20000300800 */
[----:B0-----:R-:W-:-:S04]  /*c80b0*/  IADD3 R4, P5, PT, R17, R74, RZ ;  /* 0x0000004a11047210 */ /* 0x001fc80007fbe0ff */
[----:B------:R-:W-:Y:S01]  /*c80c0*/  LEA.HI.X.SX32 R5, R17, R0, 0x1, P5 ;  /* 0x0000000011057211 */ /* 0x000fe200028f0eff */
[----:B------:R-:W-:Y:S04]  /*c80d0*/  @P3 STG.E.U8 desc[UR16][R6.64], R19 ;  /* 0x0000001306003986 */ /* 0x000fe8000c101110 */
[----:B------:R0:W-:Y:S01]  /*c80e0*/  @P1 STG.E.U8 desc[UR16][R4.64], R15 ;  /* 0x0000000f04001986 */ /* 0x0001e2000c101110 */
[----:B------:R-:W-:Y:S01]  /*c80f0*/  IMAD R3, R88, R81, RZ ;  /* 0x0000005158037224 */ /* 0x000fe200078e02ff */
[----:B----4-:R-:W-:Y:S01]  /*c8100*/  ISETP.LT.AND P3, PT, R89, UR8, !P0 ;  /* 0x0000000859007c0c */ /* 0x010fe2000c761270 */
[----:B------:R-:W4:Y:S01]  /*c8110*/  LDCU UR8, c[0x0][0x39c] ;  /* 0x00007380ff0877ac */ /* 0x000f220008000800 */
[----:B0-----:R-:W-:-:S04]  /*c8120*/  IADD3 R4, P1, PT, R13, R74, RZ ;  /* 0x0000004a0d047210 */ /* 0x001fc80007f3e0ff */
[----:B------:R-:W-:Y:S01]  /*c8130*/  LEA.HI.X.SX32 R5, R13, R0, 0x1, P1 ;  /* 0x000000000d057211 */ /* 0x000fe200008f0eff */
[-C--:B------:R-:W-:Y:S02]  /*c8140*/  IMAD R13, R89, R81.reuse, RZ ;  /* 0x00000051590d7224 */ /* 0x080fe400078e02ff */
[----:B------:R-:W4:Y:S01]  /*c8150*/  LDL.LU R89, [R1+0x19c] ;  /* 0x00019c0001597983 */ /* 0x000f220000300800 */
[C---:B------:R-:W-:Y:S02]  /*c8160*/  IADD3 R6, P1, PT, R3.reuse, R74, RZ ;  /* 0x0000004a03067210 */ /* 0x040fe40007f3e0ff */
[----:B------:R-:W-:Y:S01]  /*c8170*/  ISETP.LT.AND P5, PT, R88, UR6, !P0 ;  /* 0x0000000658007c0c */ /* 0x000fe2000c7a1270 */
[----:B------:R-:W4:Y:S01]  /*c8180*/  LDL.LU R60, [R1+0x4] ;  /* 0x00000400013c7983 */ /* 0x000f220000300800 */
[----:B------:R-:W-:Y:S01]  /*c8190*/  LEA.HI.X.SX32 R7, R3, R0, 0x1, P1 ;  /* 0x0000000003077211 */ /* 0x000fe200008f0eff */
[C---:B---3--:R-:W-:Y:S01]  /*c81a0*/  IMAD R3, R61.reuse, R81, RZ ;  /* 0x000000513d037224 */ /* 0x048fe200078e02ff */
[----:B------:R-:W-:Y:S01]  /*c81b0*/  PRMT R17, R64, 0x7772, RZ ;  /* 0x0000777240117816 */ /* 0x000fe200000000ff */
[----:B------:R-:W0:Y:S01]  /*c81c0*/  LDCU UR6, c[0x0][0x39c] ;  /* 0x00007380ff0677ac */ /* 0x000e220008000800 */
[----:B-1----:R-:W-:-:S02]  /*c81d0*/  ISETP.LT.AND P1, PT, R61, UR4, !P0 ;  /* 0x000000043d007c0c */ /* 0x002fc4000c721270 */
[----:B------:R-:W3:Y:S01]  /*c81e0*/  LDL.LU R61, [R1+0x8] ;  /* 0x00000800013d7983 */ /* 0x000ee20000300800 */
[----:B------:R-:W-:Y:S01]  /*c81f0*/  PRMT R19, R64, 0x7773, RZ ;  /* 0x0000777340137816 */ /* 0x000fe200000000ff */
[----:B------:R-:W1:Y:S02]  /*c8200*/  LDCU UR4, c[0x0][0x39c] ;  /* 0x00007380ff0477ac */ /* 0x000e640008000800 */
[----:B------:R0:W-:Y:S04]  /*c8210*/  @P6 STG.E.U8 desc[UR16][R4.64], R17 ;  /* 0x0000001104006986 */ /* 0x0001e8000c101110 */
[----:B------:R1:W-:Y:S01]  /*c8220*/  @P5 STG.E.U8 desc[UR16][R6.64], R19 ;  /* 0x0000001306005986 */ /* 0x0003e2000c101110 */
[----:B0-----:R-:W-:-:S04]  /*c8230*/  IADD3 R4, P6, PT, R13, R74, RZ ;  /* 0x0000004a0d047210 */ /* 0x001fc80007fde0ff */
[----:B------:R-:W-:Y:S02]  /*c8240*/  LEA.HI.X.SX32 R5, R13, R0, 0x1, P6 ;  /* 0x000000000d057211 */ /* 0x000fe400030f0eff */
[C---:B--2---:R-:W-:Y:S01]  /*c8250*/  ISETP.LT.AND P5, PT, R63.reuse, UR5, !P0 ;  /* 0x000000053f007c0c */ /* 0x044fe2000c7a1270 */
[----:B------:R-:W-:Y:S01]  /*c8260*/  IMAD R13, R63, R81, RZ ;  /* 0x000000513f0d7224 */ /* 0x000fe200078e02ff */
[C---:B------:R-:W-:Y:S01]  /*c8270*/  PRMT R15, R65.reuse, 0x7770, RZ ;  /* 0x00007770410f7816 */ /* 0x040fe200000000ff */
[----:B------:R-:W2:Y:S01]  /*c8280*/  LDL.LU R63, [R1+0xc] ;  /* 0x00000c00013f7983 */ /* 0x000ea20000300800 */
[----:B------:R-:W-:Y:S01]  /*c8290*/  PRMT R17, R65, 0x7771, RZ ;  /* 0x0000777141117816 */ /* 0x000fe200000000ff */
[----:B------:R-:W2:Y:S02]  /*c82a0*/  LDCU UR5, c[0x0][0x39c] ;  /* 0x00007380ff0577ac */ /* 0x000ea40008000800 */
[----:B------:R0:W-:Y:S01]  /*c82b0*/  @P3 STG.E.U8 desc[UR16][R4.64], R15 ;  /* 0x0000000f04003986 */ /* 0x0001e2000c101110 */
[----:B-1----:R-:W-:-:S03]  /*c82c0*/  IADD3 R6, P6, PT, R13, R74, RZ ;  /* 0x0000004a0d067210 */ /* 0x002fc60007fde0ff */
[----:B------:R-:W2:Y:S01]  /*c82d0*/  LDL.LU R88, [R1+0x10] ;  /* 0x0000100001587983 */ /* 0x000ea20000300800 */
[----:B0-----:R-:W-:-:S04]  /*c82e0*/  IADD3 R4, P3, PT, R3, R74, RZ ;  /* 0x0000004a03047210 */ /* 0x001fc80007f7e0ff */
[-C--:B------:R-:W-:Y:S01]  /*c82f0*/  LEA.HI.X.SX32 R5, R3, R0.reuse, 0x1, P3 ;  /* 0x0000000003057211 */ /* 0x080fe200018f0eff */
[C---:B------:R-:W-:Y:S01]  /*c8300*/  IMAD R3, R62.reuse, R81, RZ ;  /* 0x000000513e037224 */ /* 0x040fe200078e02ff */
[----:B------:R-:W-:Y:S01]  /*c8310*/  ISETP.LT.AND P3, PT, R62, UR9, !P0 ;  /* 0x000000093e007c0c */ /* 0x000fe2000c761270 */
[----:B------:R-:W0:Y:S01]  /*c8320*/  LDCU UR9, c[0x0][0x39c] ;  /* 0x00007380ff0977ac */ /* 0x000e220008000800 */
[----:B------:R-:W-:Y:S01]  /*c8330*/  LEA.HI.X.SX32 R7, R13, R0, 0x1, P6 ;  /* 0x000000000d077211 */ /* 0x000fe200030f0eff */
[----:B------:R1:W-:Y:S01]  /*c8340*/  @P1 STG.E.U8 desc[UR16][R4.64], R17 ;  /* 0x0000001104001986 */ /* 0x0003e2000c101110 */
[C---:B------:R-:W-:Y:S02]  /*c8350*/  PRMT R15, R65.reuse, 0x7772, RZ ;  /* 0x00007772410f7816 */ /* 0x040fe400000000ff */
[----:B------:R-:W-:Y:S01]  /*c8360*/  PRMT R65, R65, 0x7773, RZ ;  /* 0x0000777341417816 */ /* 0x000fe200000000ff */
[----:B------:R-:W2:Y:S01]  /*c8370*/  LDL.LU R62, [R1+0x220] ;  /* 0x00022000013e7983 */ /* 0x000ea20000300800 */
[----:B-1----:R-:W-:-:S04]  /*c8380*/  IADD3 R4, P1, PT, R3, R74, RZ ;  /* 0x0000004a03047210 */ /* 0x002fc80007f3e0ff */
[----:B------:R-:W-:Y:S01]  /*c8390*/  LEA.HI.X.SX32 R5, R3, R0, 0x1, P1 ;  /* 0x0000000003057211 */ /* 0x000fe200008f0eff */
[----:B------:R-:W-:Y:S01]  /*c83a0*/  @P5 STG.E.U8 desc[UR16][R6.64], R15 ;  /* 0x0000000f06005986 */ /* 0x000fe2000c101110 */
[----:B----4-:R-:W-:-:S03]  /*c83b0*/  IMAD R3, R89, R81, RZ ;  /* 0x0000005159037224 */ /* 0x010fc600078e02ff */
[----:B------:R1:W-:Y:S01]  /*c83c0*/  @P3 STG.E.U8 desc[UR16][R4.64], R65 ;  /* 0x0000004104003986 */ /* 0x0003e2000c101110 */
[----:B------:R-:W-:Y:S01]  /*c83d0*/  ISETP.LT.AND P6, PT, R89, UR6, !P0 ;  /* 0x0000000659007c0c */ /* 0x000fe2000c7c1270 */
[----:B------:R-:W4:Y:S02]  /*c83e0*/  LDCU UR6, c[0x0][0x39c] ;  /* 0x00007380ff0677ac */ /* 0x000f240008000800 */
[----:B------:R-:W4:Y:S01]  /*c83f0*/  LDL.LU R89, [R1+0x14] ;  /* 0x0000140001597983 */ /* 0x000f220000300800 */
[----:B------:R-:W-:Y:S01]  /*c8400*/  IMAD R13, R60, R81, RZ ;  /* 0x000000513c0d7224 */ /* 0x000fe200078e02ff */
[----:B-1----:R-:W-:-:S04]  /*c8410*/  IADD3 R4, P1, PT, R3, R74, RZ ;  /* 0x0000004a03047210 */ /* 0x002fc80007f3e0ff */
[----:B------:R-:W-:Y:S01]  /*c8420*/  LEA.HI.X.SX32 R5, R3, R0, 0x1, P1 ;  /* 0x0000000003057211 */ /* 0x000fe200008f0eff */
[C---:B---3--:R-:W-:Y:S01]  /*c8430*/  IMAD R3, R61.reuse, R81, RZ ;  /* 0x000000513d037224 */ /* 0x048fe200078e02ff */
[----:B------:R-:W-:Y:S01]  /*c8440*/  ISETP.LT.AND P1, PT, R61, UR8, !P0 ;  /* 0x000000083d007c0c */ /* 0x000fe2000c721270 */
[----:B------:R-:W1:Y:S01]  /*c8450*/  LDCU UR8, c[0x0][0x39c] ;  /* 0x00007380ff0877ac */ /* 0x000e620008000800 */
[----:B------:R-:W3:Y:S01]  /*c8460*/  LDL.LU R61, [R1+0x18] ;  /* 0x00001800013d7983 */ /* 0x000ee20000300800 */
[----:B------:R-:W-:-:S04]  /*c8470*/  IADD3 R6, P5, PT, R13, R74, RZ ;  /* 0x0000004a0d067210 */ /* 0x000fc80007fbe0ff */
[----:B------:R-:W-:Y:S02]  /*c8480*/  LEA.HI.X.SX32 R7, R13, R0, 0x1, P5 ;  /* 0x000000000d077211 */ /* 0x000fe400028f0eff */
[C---:B--2---:R-:W-:Y:S01]  /*c8490*/  ISETP.LT.AND P5, PT, R63.reuse, UR5, !P0 ;  /* 0x000000053f007c0c */ /* 0x044fe2000c7a1270 */
[----:B------:R-:W-:Y:S01]  /*c84a0*/  IMAD R13, R63, R81, RZ ;  /* 0x000000513f0d7224 */ /* 0x000fe200078e02ff */
[----:B------:R-:W-:Y:S01]  /*c84b0*/  ISETP.LT.AND P3, PT, R60, UR4, !P0 ;  /* 0x000000043c007c0c */ /* 0x000fe2000c761270 */
[----:B------:R-:W1:Y:S01]  /*c84c0*/  LDL.LU R63, [R1+0x1c0] ;  /* 0x0001c000013f7983 */ /* 0x000e620000300800 */
[C---:B------:R-:W-:Y:S01]  /*c84d0*/  PRMT R17, R66.reuse, 0x7770, RZ ;  /* 0x0000777042117816 */ /* 0x040fe200000000ff */
[----:B------:R-:W2:Y:S01]  /*c84e0*/  LDCU UR4, c[0x0][0x39c] ;  /* 0x00007380ff0477ac */ /* 0x000ea20008000800 */
[C---:B------:R-:W-:Y:S01]  /*c84f0*/  PRMT R15, R66.reuse, 0x7771, RZ ;  /* 0x00007771420f7816 */ /* 0x040fe200000000ff */
[----:B------:R-:W3:Y:S01]  /*c8500*/  LDL.LU R60, [R1+0x1c] ;  /* 0x00001c00013c7983 */ /* 0x000ee20000300800 */
[----:B------:R-:W3:Y:S03]  /*c8510*/  LDCU UR5, c[0x0][0x39c] ;  /* 0x00007380ff0577ac */ /* 0x000ee60008000800 */
[----:B------:R0:W-:Y:S01]  /*c8520*/  @P6 STG.E.U8 desc[UR16][R4.64], R17 ;  /* 0x0000001104006986 */ /* 0x0001e2000c101110 */
[----:B------:R-:W-:-:S03]  /*c8530*/  PRMT R19, R66, 0x7772, RZ ;  /* 0x0000777242137816 */ /* 0x000fc600000000ff */
[----:B------:R2:W-:Y:S01]  /*c8540*/  @P3 STG.E.U8 desc[UR16][R6.64], R15 ;  /* 0x0000000f06003986 */ /* 0x0005e2000c101110 */
[-C--:B------:R-:W-:Y:S02]  /*c8550*/  IADD3 R12, P3, PT, R13, R74.reuse, RZ ;  /* 0x0000004a0d0c7210 */ /* 0x080fe40007f7e0ff */
[----:B0-----:R-:W-:-:S04]  /*c8560*/  IADD3 R4, P6, PT, R3, R74, RZ ;  /* 0x0000004a03047210 */ /* 0x001fc80007fde0ff */
[-C--:B------:R-:W-:Y:S01]  /*c8570*/  LEA.HI.X.SX32 R5, R3, R0.reuse, 0x1, P6 ;  /* 0x0000000003057211 */ /* 0x080fe200030f0eff */
[----:B------:R-:W-:Y:S01]  /*c8580*/  IMAD R3, R88, R81, RZ ;  /* 0x0000005158037224 */ /* 0x000fe200078e02ff */
[----:B------:R-:W-:Y:S02]  /*c8590*/  LEA.HI.X.SX32 R13, R13, R0, 0x1, P3 ;  /* 0x000000000d0d7211 */ /* 0x000fe400018f0eff */
[----:B------:R-:W-:Y:S01]  /*c85a0*/  PRMT R17, R66, 0x7773, RZ ;  /* 0x0000777342117816 */ /* 0x000fe200000000ff */
[----:B------:R-:W-:Y:S01]  /*c85b0*/  @P1 STG.E.U8 desc[UR16][R4.64], R19 ;  /* 0x0000001304001986 */ /* 0x000fe2000c101110 */
[----:B----4-:R-:W-:Y:S01]  /*c85c0*/  ISETP.LT.AND P1, PT, R88, UR6, !P0 ;  /* 0x0000000658007c0c */ /* 0x010fe2000c721270 */
[----:B------:R-:W0:Y:S02]  /*c85d0*/  LDCU UR6, c[0x0][0x39c] ;  /* 0x00007380ff0677ac */ /* 0x000e240008000800 */
[----:B------:R-:W4:Y:S04]  /*c85e0*/  LDL.LU R88, [R1+0x20] ;  /* 0x0000200001587983 */ /* 0x000f280000300800 */
[----:B------:R0:W-:Y:S01]  /*c85f0*/  @P5 STG.E.U8 desc[UR16][R12.64], R17 ;  /* 0x000000110c005986 */ /* 0x0001e2000c101110 */
[----:B------:R-:W-:-:S02]  /*c8600*/  PRMT R25, R67, 0x7772, RZ ;  /* 0x0000777243197816 */ /* 0x000fc400000000ff */
[----:B------:R-:W-:Y:S01]  /*c8610*/  PRMT R27, R67, 0x7771, RZ ;  /* 0x00007771431b7816 */ /* 0x000fe200000000ff */
[----:B------:R-:W1:Y:S01]  /*c8620*/  LDS.128 R4, [R62] ;  /* 0x000000003e047984 */ /* 0x000e620000000c00 */
[----:B--2---:R-:W-:Y:S01]  /*c8630*/  IMAD R15, R89, R81, RZ ;  /* 0x00000051590f7224 */ /* 0x004fe200078e02ff */
[----:B0-----:R-:W-:Y:S02]  /*c8640*/  IADD3 R12, P5, PT, R3, R74, RZ ;  /* 0x0000004a030c7210 */ /* 0x001fe40007fbe0ff */
[----:B------:R-:W-:Y:S01]  /*c8650*/  ISETP.LT.AND P3, PT, R89, UR4, !P0 ;  /* 0x0000000459007c0c */ /* 0x000fe2000c761270 */
[----:B------:R-:W0:Y:S01]  /*c8660*/  LDCU UR4, c[0x0][0x39c] ;  /* 0x00007380ff0477ac */ /* 0x000e220008000800 */
[----:B------:R-:W-:Y:S01]  /*c8670*/  LEA.HI.X.SX32 R13, R3, R0, 0x1, P5 ;  /* 0x00000000030d7211 */ /* 0x000fe200028f0eff */
[----:B------:R-:W2:Y:S01]  /*c8680*/  LDL.LU R89, [R1+0x24] ;  /* 0x0000240001597983 */ /* 0x000ea20000300800 */
[----:B------:R-:W-:Y:S02]  /*c8690*/  IADD3 R14, P6, PT, R15, R74, RZ ;  /* 0x0000004a0f0e7210 */ /* 0x000fe40007fde0ff */
[----:B------:R-:W-:-:S02]  /*c86a0*/  PRMT R19, R67, 0x7773, RZ ;  /* 0x0000777343137816 */ /* 0x000fc400000000ff */
[----:B------:R-:W-:Y:S02]  /*c86b0*/  PRMT R67, R67, 0x7770, RZ ;  /* 0x0000777043437816 */ /* 0x000fe400000000ff */
[C---:B---3--:R-:W-:Y:S01]  /*c86c0*/  ISETP.LT.AND P5, PT, R61.reuse, UR5, !P0 ;  /* 0x000000053d007c0c */ /* 0x048fe2000c7a1270 */
[-C--:B------:R-:W-:Y:S01]  /*c86d0*/  IMAD R3, R61, R81.reuse, RZ ;  /* 0x000000513d037224 */ /* 0x080fe200078e02ff */
[----:B------:R-:W-:Y:S01]  /*c86e0*/  LEA.HI.X.SX32 R15, R15, R0, 0x1, P6 ;  /* 0x000000000f0f7211 */ /* 0x000fe200030f0eff */
[----:B------:R-:W3:Y:S01]  /*c86f0*/  LDL.LU R61, [R1+0x28] ;  /* 0x00002800013d7983 */ /* 0x000ee20000300800 */
[----:B------:R-:W2:Y:S03]  /*c8700*/  LDCU UR5, c[0x0][0x39c] ;  /* 0x00007380ff0577ac */ /* 0x000ea60008000800 */
[----:B------:R0:W-:Y:S04]  /*c8710*/  @P1 STG.E.U8 desc[UR16][R12.64], R67 ;  /* 0x000000430c001986 */ /* 0x0001e8000c101110 */
[----:B------:R0:W-:Y:S01]  /*c8720*/  @P3 STG.E.U8 desc[UR16][R14.64], R27 ;  /* 0x0000001b0e003986 */ /* 0x0001e2000c101110 */
[C---:B-1----:R-:W-:Y:S01]  /*c8730*/  ISETP.LT.AND P3, PT, R63.reuse, UR8, !P0 ;  /* 0x000000083f007c0c */ /* 0x042fe2000c761270 */
[-C--:B------:R-:W-:Y:S01]  /*c8740*/  IMAD R17, R63, R81.reuse, RZ ;  /* 0x000000513f117224 */ /* 0x080fe200078e02ff */
[C---:B0-----:R-:W-:Y:S01]  /*c8750*/  IADD3 R12, P1, PT, R3.reuse, R74, RZ ;  /* 0x0000004a030c7210 */ /* 0x041fe20007f3e0ff */
[----:B------:R-:W3:Y:S01]  /*c8760*/  LDL.LU R63, [R1+0x2c] ;  /* 0x00002c00013f7983 */ /* 0x000ee20000300800 */
[----:B------:R-:W3:Y:S02]  /*c8770*/  LDCU UR8, c[0x0][0x39c] ;  /* 0x00007380ff0877ac */ /* 0x000ee40008000800 */
[----:B------:R-:W-:Y:S01]  /*c8780*/  LEA.HI.X.SX32 R13, R3, R0, 0x1, P1 ;  /* 0x00000000030d7211 */ /* 0x000fe200008f0eff */
[C---:B------:R-:W-:Y:S01]  /*c8790*/  IMAD R3, R60.reuse, R81, RZ ;  /* 0x000000513c037224 */ /* 0x040fe200078e02ff */
[----:B------:R-:W-:Y:S01]  /*c87a0*/  ISETP.LT.AND P1, PT, R60, UR4, !P0 ;  /* 0x000000043c007c0c */ /* 0x000fe2000c721270 */
[----:B------:R-:W0:Y:S01]  /*c87b0*/  LDCU UR4, c[0x0][0x39c] ;  /* 0x00007380ff0477ac */ /* 0x000e220008000800 */
[----:B------:R-:W-:Y:S01]  /*c87c0*/  IADD3 R14, P6, PT, R17, R74, RZ ;  /* 0x0000004a110e7210 */ /* 0x000fe20007fde0ff */
[----:B------:R1:W-:Y:S01]  /*c87d0*/  @P5 STG.E.U8 desc[UR16][R12.64], R25 ;  /* 0x000000190c005986 */ /* 0x0003e2000c101110 */
[----:B------:R-:W-:-:S02]  /*c87e0*/  PRMT R27, R4, 0x7770, RZ ;  /* 0x00007770041b7816 */ /* 0x000fc400000000ff */
[----:B------:R-:W-:Y:S01]  /*c87f0*/  LEA.HI.X.SX32 R15, R17, R0, 0x1, P6 ;  /* 0x00000000110f7211 */ /* 0x000fe200030f0eff */
[----:B------:R-:W3:Y:S01]  /*c8800*/  LDL.LU R60, [R1+0x1a0] ;  /* 0x0001a000013c7983 */ /* 0x000ee20000300800 */
[----:B-1----:R-:W-:-:S04]  /*c8810*/  IADD3 R12, P5, PT, R3, R74, RZ ;  /* 0x0000004a030c7210 */ /* 0x002fc80007fbe0ff */
[----:B------:R-:W-:Y:S01]  /*c8820*/  LEA.HI.X.SX32 R13, R3, R0, 0x1, P5 ;  /* 0x00000000030d7211 */ /* 0x000fe200028f0eff */
[----:B------:R-:W-:Y:S01]  /*c8830*/  @P3 STG.E.U8 desc[UR16][R14.64], R19 ;  /* 0x000000130e003986 */ /* 0x000fe2000c101110 */
[C---:B----4-:R-:W-:Y:S01]  /*c8840*/  IMAD R17, R88.reuse, R81, RZ ;  /* 0x0000005158117224 */ /* 0x050fe200078e02ff */
[----:B------:R-:W-:Y:S02]  /*c8850*/  ISETP.LT.AND P6, PT, R88, UR6, !P0 ;  /* 0x0000000658007c0c */ /* 0x000fe4000c7c1270 */
[----:B------:R1:W-:Y:S01]  /*c8860*/  @P1 STG.E.U8 desc[UR16][R12.64], R27 ;  /* 0x0000001b0c001986 */ /* 0x0003e2000c101110 */
[----:B------:R-:W-:Y:S01]  /*c8870*/  PRMT R33, R4, 0x7771, RZ ;  /* 0x0000777104217816 */ /* 0x000fe200000000ff */
[----:B------:R-:W4:Y:S02]  /*c8880*/  LDCU UR6, c[0x0][0x39c] ;  /* 0x00007380ff0677ac */ /* 0x000f240008000800 */
[----:B------:R-:W4:Y:S01]  /*c8890*/  LDL.LU R88, [R1+0x1a4] ;  /* 0x0001a40001587983 */ /* 0x000f220000300800 */
[----:B-1----:R-:W-:-:S04]  /*c88a0*/  IADD3 R12, P1, PT, R17, R74, RZ ;  /* 0x0000004a110c7210 */ /* 0x002fc80007f3e0ff */
[----:B------:R-:W-:Y:S02]  /*c88b0*/  LEA.HI.X.SX32 R13, R17, R0, 0x1, P1 ;  /* 0x00000000110d7211 */ /* 0x000fe400008f0eff */
[C---:B--2---:R-:W-:Y:S01]  /*c88c0*/  ISETP.LT.AND P3, PT, R89.reuse, UR5, !P0 ;  /* 0x0000000559007c0c */ /* 0x044fe2000c761270 */
[-C--:B------:R-:W-:Y:S01]  /*c88d0*/  IMAD R3, R89, R81.reuse, RZ ;  /* 0x0000005159037224 */ /* 0x080fe200078e02ff */
[C---:B---3--:R-:W-:Y:S01]  /*c88e0*/  ISETP.LT.AND P1, PT, R61.reuse, UR8, !P0 ;  /* 0x000000083d007c0c */ /* 0x048fe2000c721270 */
[----:B------:R-:W2:Y:S01]  /*c88f0*/  LDL.LU R89, [R1+0x1c4] ;  /* 0x0001c40001597983 */ /* 0x000ea20000300800 */
[-C--:B------:R-:W-:Y:S02]  /*c8900*/  IMAD R17, R61, R81.reuse, RZ ;  /* 0x000000513d117224 */ /* 0x080fe400078e02ff */
[C---:B------:R-:W-:Y:S01]  /*c8910*/  IADD3 R14, P5, PT, R3.reuse, R74, RZ ;  /* 0x0000004a030e7210 */ /* 0x040fe20007fbe0ff */
[----:B------:R-:W1:Y:S01]  /*c8920*/  LDCU UR8, c[0x0][0x39c] ;  /* 0x00007380ff0877ac */ /* 0x000e620008000800 */
[----:B------:R-:W3:Y:S02]  /*c8930*/  LDL.LU R61, [R1+0x1a8] ;  /* 0x0001a800013d7983 */ /* 0x000ee40000300800 */
[----:B------:R-:W-:Y:S01]  /*c8940*/  LEA.HI.X.SX32 R15, R3, R0, 0x1, P5 ;  /* 0x00000000030f7211 */ /* 0x000fe200028f0eff */
[----:B------:R-:W0:Y:S02]  /*c8950*/  LDCU UR5, c[0x0][0x39c] ;  /* 0x00007380ff0577ac */ /* 0x000e240008000800 */
[C---:B0-----:R-:W-:Y:S01]  /*c8960*/  ISETP.LT.AND P5, PT, R63.reuse, UR4, !P0 ;  /* 0x000000043f007c0c */ /* 0x041fe2000c7a1270 */
[----:B------:R-:W-:Y:S01]  /*c8970*/  IMAD R3, R63, R81, RZ ;  /* 0x000000513f037224 */ /* 0x000fe200078e02ff */
[----:B------:R0:W-:Y:S01]  /*c8980*/  @P6 STG.E.U8 desc[UR16][R12.64], R33 ;  /* 0x000000210c006986 */ /* 0x0001e2000c101110 */
[C---:B------:R-:W-:Y:S01]  /*c8990*/  PRMT R27, R4.reuse, 0x7772, RZ ;  /* 0x00007772041b7816 */ /* 0x040fe200000000ff */
[----:B------:R-:W1:Y:S02]  /*c89a0*/  LDCU UR4, c[0x0][0x39c] ;  /* 0x00007380ff0477ac */ /* 0x000e640008000800 */
[----:B------:R-:W3:Y:S01]  /*c89b0*/  LDL.LU R63, [R1+0x1ac] ;  /* 0x0001ac00013f7983 */ /* 0x000ee20000300800 */
[----:B------:R-:W-:-:S02]  /*c89c0*/  PRMT R25, R4, 0x7773, RZ ;  /* 0x0000777304197816 */ /* 0x000fc400000000ff */
[----:B0-----:R-:W-:-:S04]  /*c89d0*/  IADD3 R12, P6, PT, R17, R74, RZ ;  /* 0x0000004a110c7210 */ /* 0x001fc80007fde0ff */
[----:B------:R-:W-:Y:S01]  /*c89e0*/  LEA.HI.X.SX32 R13, R17, R0, 0x1, P6 ;  /* 0x00000000110d7211 */ /* 0x000fe200030f0eff */
[----:B------:R-:W-:Y:S04]  /*c89f0*/  @P3 STG.E.U8 desc[UR16][R14.64], R27 ;  /* 0x0000001b0e003986 */ /* 0x000fe8000c101110 */
[----:B------:R0:W-:Y:S01]  /*c8a00*/  @P1 STG.E.U8 desc[UR16][R12.64], R25 ;  /* 0x000000190c001986 */ /* 0x0001e2000c101110 */
[C---:B------:R-:W-:Y:S01]  /*c8a10*/  IMAD R17, R60.reuse, R81, RZ ;  /* 0x000000513c117224 */ /* 0x040fe200078e02ff */
[----:B------:R-:W-:Y:S02]  /*c8a20*/  PRMT R19, R5, 0x7770, RZ ;  /* 0x0000777005137816 */ /* 0x000fe400000000ff */
[----:B----4-:R-:W-:Y:S01]  /*c8a30*/  ISETP.LT.AND P3, PT, R60, UR6, !P0 ;  /* 0x000000063c007c0c */ /* 0x010fe2000c761270 */
[----:B------:R-:W4:Y:S01]  /*c8a40*/  LDCU UR6, c[0x0][0x39c] ;  /* 0x00007380ff0677ac */ /* 0x000f220008000800 */
[----:B0-----:R-:W-:-:S04]  /*c8a50*/  IADD3 R12, P1, PT, R3, R74, RZ ;  /* 0x0000004a030c7210 */ /* 0x001fc80007f3e0ff */
[----:B------:R-:W-:Y:S01]  /*c8a60*/  LEA.HI.X.SX32 R13, R3, R0, 0x1, P1 ;  /* 0x00000000030d7211 */ /* 0x000fe200008f0eff */
[C---:B------:R-:W-:Y:S01]  /*c8a70*/  IMAD R3, R88.reuse, R81, RZ ;  /* 0x0000005158037224 */ /* 0x040fe200078e02ff */
[----:B------:R-:W-:Y:S02]  /*c8a80*/  ISETP.LT.AND P1, PT, R88, UR9, !P0 ;  /* 0x0000000958007c0c */ /* 0x000fe4000c721270 */
[----:B------:R-:W-:Y:S01]  /*c8a90*/  IADD3 R14, P6, PT, R17, R74, RZ ;  /* 0x0000004a110e7210 */ /* 0x000fe20007fde0ff */
[----:B------:R0:W-:Y:S01]  /*c8aa0*/  @P5 STG.E.U8 desc[UR16][R12.64], R19 ;  /* 0x000000130c005986 */ /* 0x0001e2000c101110 */
[----:B------:R-:W-:Y:S02]  /*c8ab0*/  PRMT R27, R5, 0x7771, RZ ;  /* 0x00007771051b7816 */ /* 0x000fe400000000ff */
[----:B------:R-:W-:Y:S02]  /*c8ac0*/  LEA.HI.X.SX32 R15, R17, R0, 0x1, P6 ;  /* 0x00000000110f7211 */ /* 0x000fe400030f0eff */
[----:B------:R-:W-:-:S02]  /*c8ad0*/  PRMT R25, R5, 0x7772, RZ ;  /* 0x0000777205197816 */ /* 0x000fc400000000ff */
[----:B0-----:R-:W-:-:S04]  /*c8ae0*/  IADD3 R12, P5, PT, R3, R74, RZ ;  /* 0x0000004a030c7210 */ /* 0x001fc80007fbe0ff */
[----:B------:R-:W-:Y:S01]  /*c8af0*/  LEA.HI.X.SX32 R13, R3, R0, 0x1, P5 ;  /* 0x00000000030d7211 */ /* 0x000fe200028f0eff */
[----:B------:R0:W-:Y:S01]  /*c8b00*/  @P3 STG.E.U8 desc[UR16][R14.64], R27 ;  /* 0x0000001b0e003986 */ /* 0x0001e2000c101110 */
[-C--:B--2---:R-:W-:Y:S02]  /*c8b10*/  IMAD R3, R89, R81.reuse, RZ ;  /* 0x0000005159037224 */ /* 0x084fe400078e02ff */
[-C--:B---3--:R-:W-:Y:S01]  /*c8b20*/  IMAD R19, R61, R81.reuse, RZ ;  /* 0x000000513d137224 */ /* 0x088fe200078e02ff */
[----:B------:R2:W-:Y:S02]  /*c8b30*/  @P1 STG.E.U8 desc[UR16][R12.64], R25 ;  /* 0x000000190c001986 */ /* 0x0005e4000c101110 */
[-C--:B------:R-:W-:Y:S02]  /*c8b40*/  IADD3 R16, P1, PT, R3, R74.reuse, RZ ;  /* 0x0000004a03107210 */ /* 0x080fe40007f3e0ff */
[----:B------:R-:W-:Y:S02]  /*c8b50*/  IADD3 R4, P5, PT, R19, R74, RZ ;  /* 0x0000004a13047210 */ /* 0x000fe40007fbe0ff */
[----:B------:R-:W-:Y:S01]  /*c8b60*/  PRMT R33, R5, 0x7773, RZ ;  /* 0x0000777305217816 */ /* 0x000fe200000000ff */
[----:B0-----:R-:W-:Y:S01]  /*c8b70*/  IMAD R15, R11, R81, RZ ;  /* 0x000000510b0f7224 */ /* 0x001fe200078e02ff */
[----:B------:R-:W-:-:S02]  /*c8b80*/  LEA.HI.X.SX32 R5, R19, R0, 0x1, P5 ;  /* 0x0000000013057211 */ /* 0x000fc400028f0eff */
[----:B------:R-:W-:Y:S02]  /*c8b90*/  LEA.HI.X.SX32 R17, R3, R0, 0x1, P1 ;  /* 0x0000000003117211 */ /* 0x000fe400008f0eff */
[----:B----4-:R-:W-:Y:S02]  /*c8ba0*/  ISETP.LT.AND P5, PT, R11, UR6, !P0 ;  /* 0x000000060b007c0c */ /* 0x010fe4000c7a1270 */
[----:B------:R-:W-:Y:S01]  /*c8bb0*/  ISETP.LT.AND P6, PT, R89, UR5, !P0 ;  /* 0x0000000559007c0c */ /* 0x000fe2000c7c1270 */
[----:B------:R-:W3:Y:S01]  /*c8bc0*/  LDL.LU R11, [R1+0x3610] ;  /* 0x00361000010b7983 */ /* 0x000ee20000300800 */
[----:B------:R-:W0:Y:S01]  /*c8bd0*/  LDCU UR5, c[0x0][0x39c] ;  /* 0x00007380ff0577ac */ /* 0x000e220008000800 */
[----:B-1----:R-:W-:Y:S02]  /*c8be0*/  ISETP.LT.AND P3, PT, R61, UR4, !P0 ;  /* 0x000000043d007c0c */ /* 0x002fe4000c761270 */
[C---:B------:R-:W-:Y:S01]  /*c8bf0*/  PRMT R27, R6.reuse, 0x7770, RZ ;  /* 0x00007770061b7816 */ /* 0x040fe200000000ff */
[----:B------:R-:W1:Y:S01]  /*c8c00*/  LDCU UR4, c[0x0][0x39c] ;  /* 0x00007380ff0477ac */ /* 0x000e620008000800 */
[----:B--2---:R-:W-:Y:S01]  /*c8c10*/  PRMT R25, R6, 0x7771, RZ ;  /* 0x0000777106197816 */ /* 0x004fe200000000ff */
[-C--:B------:R-:W-:Y:S01]  /*c8c20*/  IMAD R19, R9, R81.reuse, RZ ;  /* 0x0000005109137224 */ /* 0x080fe200078e02ff */
[----:B------:R-:W2:Y:S04]  /*c8c30*/  LDCU UR6, c[0x0][0x39c] ;  /* 0x00007380ff0677ac */ /* 0x000ea80008000800 */
[----:B------:R4:W-:Y:S04]  /*c8c40*/  @P6 STG.E.U8 desc[UR16][R16.64], R33 ;  /* 0x0000002110006986 */ /* 0x0009e8000c101110 */
[----:B------:R-:W-:Y:S01]  /*c8c50*/  @P3 STG.E.U8 desc[UR16][R4.64], R27 ;  /* 0x0000001b04003986 */ /* 0x000fe2000c101110 */
[----:B0-----:R-:W-:Y:S01]  /*c8c60*/  ISETP.LT.AND P3, PT, R8, UR5, !P0 ;  /* 0x0000000508007c0c */ /* 0x001fe2000c761270 */
[----:B------:R-:W0:Y:S01]  /*c8c70*/  LDCU UR5, c[0x0][0x39c] ;  /* 0x00007380ff0577ac */ /* 0x000e220008000800 */
[C---:B------:R-:W-:Y:S01]  /*c8c80*/  ISETP.LT.AND P1, PT, R63.reuse, UR8, !P0 ;  /* 0x000000083f007c0c */ /* 0x040fe2000c721270 */
[----:B------:R-:W-:Y:S01]  /*c8c90*/  IMAD R3, R63, R81, RZ ;  /* 0x000000513f037224 */ /* 0x000fe200078e02ff */
[----:B------:R-:W0:Y:S01]  /*c8ca0*/  LDCU UR8, c[0x0][0x39c] ;  /* 0x00007380ff0877ac */ /* 0x000e220008000800 */
[----:B------:R-:W3:Y:S03]  /*c8cb0*/  LDL.LU R63, [R1+0x1c8] ;  /* 0x0001c800013f7983 */ /* 0x000ee60000300800 */
[----:B------:R-:W-:-:S04]  /*c8cc0*/  IADD3 R12, P6, PT, R3, R74, RZ ;  /* 0x0000004a030c7210 */ /* 0x000fc80007fde0ff */
[----:B------:R-:W-:Y:S01]  /*c8cd0*/  LEA.HI.X.SX32 R13, R3, R0, 0x1, P6 ;  /* 0x00000000030d7211 */ /* 0x000fe200030f0eff */
[----:B------:R-:W-:Y:S02]  /*c8ce0*/  IMAD R3, R8, R81, RZ ;  /* 0x0000005108037224 */ /* 0x000fe400078e02ff */
[----:B------:R-:W3:Y:S04]  /*c8cf0*/  LDL.LU R8, [R1+0x360c] ;  /* 0x00360c0001087983 */ /* 0x000ee80000300800 */
[----:B------:R0:W-:Y:S01]  /*c8d00*/  @P1 STG.E.U8 desc[UR16][R12.64], R25 ;  /* 0x000000190c001986 */ /* 0x0001e2000c101110 */
[----:B----4-:R-:W-:-:S04]  /*c8d10*/  IADD3 R16, P1, PT, R15, R74, RZ ;  /* 0x0000004a0f107210 */ /* 0x010fc80007f3e0ff */
[----:B------:R-:W-:Y:S02]  /*c8d20*/  LEA.HI.X.SX32 R17, R15, R0, 0x1, P1 ;  /* 0x000000000f117211 */ /* 0x000fe400008f0eff */
[----:B-1----:R-:W-:Y:S01]  /*c8d30*/  ISETP.LT.AND P1, PT, R9, UR4, !P0 ;  /* 0x0000000409007c0c */ /* 0x002fe2000c721270 */
[----:B------:R-:W1:Y:S01]  /*c8d40*/  LDCU UR4, c[0x0][0x39c] ;  /* 0x00007380ff0477ac */ /* 0x000e620008000800 */
[----:B------:R-:W4:Y:S01]  /*c8d50*/  LDL.LU R9, [R1+0x3608] ;  /* 0x0036080001097983 */ /* 0x000f220000300800 */
[C---:B------:R-:W-:Y:S02]  /*c8d60*/  IADD3 R14, P6, PT, R3.reuse, R74, RZ ;  /* 0x0000004a030e7210 */ /* 0x040fe40007fde0ff */
[----:B------:R-:W-:Y:S02]  /*c8d70*/  PRMT R41, R6, 0x7772, RZ ;  /* 0x0000777206297816 */ /* 0x000fe400000000ff */
[----:B------:R-:W-:Y:S01]  /*c8d80*/  LEA.HI.X.SX32 R15, R3, R0, 0x1, P6 ;  /* 0x00000000030f7211 */ /* 0x000fe200030f0eff */
[----:B------:R-:W-:Y:S01]  /*c8d90*/  IMAD R3, R10, R81, RZ ;  /* 0x000000510a037224 */ /* 0x000fe200078e02ff */
[----:B0-----:R-:W-:Y:S01]  /*c8da0*/  PRMT R13, R6, 0x7773, RZ ;  /* 0x00007773060d7816 */ /* 0x001fe200000000ff */
[----:B------:R0:W-:Y:S01]  /*c8db0*/  @P5 STG.E.U8 desc[UR16][R16.64], R41 ;  /* 0x0000002910005986 */ /* 0x0001e2000c101110 */
[----:B------:R-:W-:-:S02]  /*c8dc0*/  IADD3 R4, P5, PT, R19, R74, RZ ;  /* 0x0000004a13047210 */ /* 0x000fc40007fbe0ff */
[----:B--2---:R-:W-:Y:S01]  /*c8dd0*/  ISETP.LT.AND P6, PT, R10, UR6, !P0 ;  /* 0x000000060a007c0c */ /* 0x004fe2000c7c1270 */
[----:B------:R2:W-:Y:S01]  /*c8de0*/  @P3 STG.E.U8 desc[UR16][R14.64], R13 ;  /* 0x0000000d0e003986 */ /* 0x0005e2000c101110 */
[----:B------:R-:W-:Y:S01]  /*c8df0*/  IADD3 R6, P3, PT, R3, R74, RZ ;  /* 0x0000004a03067210 */ /* 0x000fe20007f7e0ff */
[----:B------:R-:W1:Y:S01]  /*c8e00*/  LDCU UR6, c[0x0][0x39c] ;  /* 0x00007380ff0677ac */ /* 0x000e620008000800 */
[----:B------:R-:W-:Y:S01]  /*c8e10*/  PRMT R35, R7, 0x7770, RZ ;  /* 0x0000777007237816 */ /* 0x000fe200000000ff */
[----:B------:R-:W4:Y:S01]  /*c8e20*/  LDL.LU R10, [R1+0x3604] ;  /* 0x00360400010a7983 */ /* 0x000f220000300800 */
[----:B------:R-:W-:Y:S02]  /*c8e30*/  LEA.HI.X.SX32 R5, R19, R0, 0x1, P5 ;  /* 0x0000000013057211 */ /* 0x000fe400028f0eff */
[C---:B------:R-:W-:Y:S02]  /*c8e40*/  PRMT R25, R7.reuse, 0x7773, RZ ;  /* 0x0000777307197816 */ /* 0x040fe400000000ff */
[----:B------:R-:W-:-:S02]  /*c8e50*/  PRMT R27, R7, 0x7772, RZ ;  /* 0x00007772071b7816 */ /* 0x000fc400000000ff */
[----:B------:R-:W-:Y:S02]  /*c8e60*/  PRMT R33, R7, 0x7771, RZ ;  /* 0x0000777107217816 */ /* 0x000fe400000000ff */
[----:B------:R-:W-:Y:S01]  /*c8e70*/  LEA.HI.X.SX32 R7, R3, R0, 0x1, P3 ;  /* 0x0000000003077211 */ /* 0x000fe200018f0eff */
[----:B------:R1:W-:Y:S01]  /*c8e80*/  @P1 STG.E.U8 desc[UR16][R4.64], R35 ;  /* 0x0000002304001986 */ /* 0x0003e2000c101110 */
[C---:B------:R-:W-:Y:S01]  /*c8e90*/  ISETP.LT.AND P1, PT, R75.reuse, UR8, !P0 ;  /* 0x000000084b007c0c */ /* 0x040fe2000c721270 */
[----:B------:R-:W-:Y:S01]  /*c8ea0*/  IMAD R75, R75, R81, RZ ;  /* 0x000000514b4b7224 */ /* 0x000fe200078e02ff */
[C---:B0-----:R-:W-:Y:S01]  /*c8eb0*/  LOP3.LUT R16, R2.reuse, 0x100, RZ, 0xfc, !PT ;  /* 0x0000010002107812 */ /* 0x041fe200078efcff */
[----:B------:R0:W-:Y:S01]  /*c8ec0*/  @P6 STG.E.U8 desc[UR16][R6.64], R33 ;  /* 0x0000002106006986 */ /* 0x0001e2000c101110 */
[----:B--2---:R-:W-:Y:S01]  /*c8ed0*/  LOP3.LUT R14, R2, 0x106, RZ, 0xfc, !PT ;  /* 0x00000106020e7812 */ /* 0x004fe200078efcff */
[----:B------:R-:W2:Y:S01]  /*c8ee0*/  LDCU UR8, c[0x0][0x39c] ;  /* 0x00007380ff0877ac */ /* 0x000ea20008000800 */
[----:B------:R-:W-:-:S04]  /*c8ef0*/  IADD3 R12, P6, PT, R75, R74, RZ ;  /* 0x0000004a4b0c7210 */ /* 0x000fc80007fde0ff */
[----:B------:R-:W-:Y:S02]  /*c8f00*/  LEA.HI.X.SX32 R13, R75, R0, 0x1, P6 ;  /* 0x000000004b0d7211 */ /* 0x000fe400030f0eff */
[----:B------:R-:W-:Y:S01]  /*c8f10*/  ISETP.LT.AND P6, PT, R16, UR5, !P0 ;  /* 0x0000000510007c0c */ /* 0x000fe2000c7c1270 */
[----:B------:R-:W0:Y:S02]  /*c8f20*/  LDCU UR5, c[0x0][0x39c] ;  /* 0x00007380ff0577ac */ /* 0x000e240008000800 */
[----:B------:R0:W-:Y:S01]  /*c8f30*/  @P1 STG.E.U8 desc[UR16][R12.64], R27 ;  /* 0x0000001b0c001986 */ /* 0x0001e2000c101110 */
[----:B-1----:R-:W-:Y:S01]  /*c8f40*/  ISETP.LT.AND P1, PT, R14, UR6, !P0 ;  /* 0x000000060e007c0c */ /* 0x002fe2000c721270 */
[----:B------:R-:W1:Y:S01]  /*c8f50*/  LDCU UR6, c[0x0][0x39c] ;  /* 0x00007380ff0677ac */ /* 0x000e620008000800 */
[----:B------:R-:W-:Y:S01]  /*c8f60*/  LOP3.LUT R14, R2, 0x108, RZ, 0xfc, !PT ;  /* 0x00000108020e7812 */ /* 0x000fe200078efcff */
[----:B---3--:R-:W-:-:S05]  /*c8f70*/  IMAD R3, R63, R81, RZ ;  /* 0x000000513f037224 */ /* 0x008fca00078e02ff */
[----:B------:R-:W-:-:S04]  /*c8f80*/  IADD3 R4, P5, PT, R3, R74, RZ ;  /* 0x0000004a03047210 */ /* 0x000fc80007fbe0ff */
[----:B------:R-:W-:Y:S01]  /*c8f90*/  LEA.HI.X.SX32 R5, R3, R0, 0x1, P5 ;  /* 0x0000000003057211 */ /* 0x000fe200028f0eff */
[----:B------:R-:W-:Y:S01]  /*c8fa0*/  IMAD R3, R16, R81, RZ ;  /* 0x0000005110037224 */ /* 0x000fe200078e02ff */
[----:B------:R-:W-:Y:S01]  /*c8fb0*/  ISETP.LT.AND P3, PT, R63, UR4, !P0 ;  /* 0x000000043f007c0c */ /* 0x000fe2000c761270 */
[----:B------:R-:W3:Y:S03]  /*c8fc0*/  LDCU UR4, c[0x0][0x39c] ;  /* 0x00007380ff0477ac */ /* 0x000ee60008000800 */
[----:B0-----:R-:W-:-:S04]  /*c8fd0*/  IADD3 R6, P5, PT, R3, R74, RZ ;  /* 0x0000004a03067210 */ /* 0x001fc80007fbe0ff */
[----:B------:R-:W-:Y:S01]  /*c8fe0*/  LEA.HI.X.SX32 R7, R3, R0, 0x1, P5 ;  /* 0x0000000003077211 */ /* 0x000fe200028f0eff */
[----:B------:R-:W-:Y:S01]  /*c8ff0*/  IMAD R3, R81, 0x2, R3 ;  /* 0x0000000251037824 */ /* 0x000fe200078e0203 */
[----:B------:R-:W-:-:S03]  /*c9000*/  PRMT R17, R8, 0x7770, RZ ;  /* 0x0000777008117816 */ /* 0x000fc600000000ff */
[----:B------:R-:W-:Y:S01]  /*c9010*/  IMAD R15, R81, 0x2, R3 ;  /* 0x00000002510f7824 */ /* 0x000fe200078e0203 */
[----:B------:R0:W-:Y:S01]  /*c9020*/  @P3 STG.E.U8 desc[UR16][R4.64], R25 ;  /* 0x0000001904003986 */ /* 0x0001e2000c101110 */
[----:B------:R-:W-:-:S03]  /*c9030*/  IADD3 R12, P3, PT, R3, R74, RZ ;  /* 0x0000004a030c7210 */ /* 0x000fc60007f7e0ff */
[----:B------:R1:W-:Y:S01]  /*c9040*/  @P6 STG.E.U8 desc[UR16][R6.64], R17 ;  /* 0x0000001106006986 */ /* 0x0003e2000c101110 */
[----:B------:R-:W-:Y:S02]  /*c9050*/  LEA.HI.X.SX32 R13, R3, R0, 0x1, P3 ;  /* 0x00000000030d7211 */ /* 0x000fe400018f0eff */
[----:B------:R-:W-:Y:S02]  /*c9060*/  PRMT R19, R8, 0x7771, RZ ;  /* 0x0000777108137816 */ /* 0x000fe400000000ff */
[C---:B0-----:R-:W-:Y:S02]  /*c9070*/  IADD3 R4, P6, PT, R15.reuse, R74, RZ ;  /* 0x0000004a0f047210 */ /* 0x041fe40007fde0ff */
[----:B------:R-:W-:Y:S02]  /*c9080*/  LOP3.LUT R3, R2, 0x10c, RZ, 0xfc, !PT ;  /* 0x0000010c02037812 */ /* 0x000fe400078efcff */
[----:B------:R-:W-:Y:S01]  /*c9090*/  LEA.HI.X.SX32 R5, R15, R0, 0x1, P6 ;  /* 0x000000000f057211 */ /* 0x000fe200030f0eff */
[----:B------:R-:W-:Y:S01]  /*c90a0*/  IMAD R15, R81, 0x2, R15 ;  /* 0x00000002510f7824 */ /* 0x000fe200078e020f */
[----:B-1----:R-:W-:Y:S01]  /*c90b0*/  PRMT R17, R8, 0x7772, RZ ;  /* 0x0000777208117816 */ /* 0x002fe200000000ff */
[----:B------:R0:W-:Y:S01]  /*c90c0*/  @P4 STG.E.U8 desc[UR16][R12.64], R19 ;  /* 0x000000130c004986 */ /* 0x0001e2000c101110 */
[----:B------:R-:W-:Y:S01]  /*c90d0*/  ISETP.LT.AND P4, PT, R3, UR6, !P0 ;  /* 0x0000000603007c0c */ /* 0x000fe2000c781270 */
[----:B------:R-:W-:Y:S01]  /*c90e0*/  IMAD R3, R81, 0x2, R15 ;  /* 0x0000000251037824 */ /* 0x000fe200078e020f */
[----:B------:R-:W-:-:S02]  /*c90f0*/  LOP3.LUT R7, R2, 0x110, RZ, 0xfc, !PT ;  /* 0x0000011002077812 */ /* 0x000fc400078efcff */
[----:B------:R-:W-:Y:S01]  /*c9100*/  IADD3 R6, P6, PT, R15, R74, RZ ;  /* 0x0000004a0f067210 */ /* 0x000fe20007fde0ff */
[----:B------:R4:W-:Y:S01]  /*c9110*/  @P2 STG.E.U8 desc[UR16][R4.64], R17 ;  /* 0x0000001104002986 */ /* 0x0009e2000c101110 */
[----:B---3--:R-:W-:Y:S01]  /*c9120*/  ISETP.LT.AND P5, PT, R14, UR4, !P0 ;  /* 0x000000040e007c0c */ /* 0x008fe2000c7a1270 */
[----:B------:R-:W1:Y:S01]  /*c9130*/  LDCU UR4, c[0x0][0x39c] ;  /* 0x00007380ff0477ac */ /* 0x000e620008000800 */
[----:B--2---:R-:W-:Y:S02]  /*c9140*/  ISETP.LT.AND P2, PT, R7, UR8, !P0 ;  /* 0x0000000807007c0c */ /* 0x004fe4000c741270 */
[----:B------:R-:W-:Y:S01]  /*c9150*/  LEA.HI.X.SX32 R7, R15, R0, 0x1, P6 ;  /* 0x000000000f077211 */ /* 0x000fe200030f0eff */
[----:B------:R-:W2:Y:S01]  /*c9160*/  LDCU UR6, c[0x0][0x39c] ;  /* 0x00007380ff0677ac */ /* 0x000ea20008000800 */
[C---:B0-----:R-:W-:Y:S02]  /*c9170*/  IADD3 R12, P6, PT, R3.reuse, R74, RZ ;  /* 0x0000004a030c7210 */ /* 0x041fe40007fde0ff */
[----:B------:R-:W-:Y:S01]  /*c9180*/  PRMT R25, R8, 0x7773, RZ ;  /* 0x0000777308197816 */ /* 0x000fe200000000ff */
[----:B------:R-:W0:Y:S01]  /*c9190*/  LDCU UR8, c[0x0][0x39c] ;  /* 0x00007380ff0877ac */ /* 0x000e220008000800 */
[----:B------:R-:W-:Y:S01]  /*c91a0*/  LEA.HI.X.SX32 R13, R3, R0, 0x1, P6 ;  /* 0x00000000030d7211 */ /* 0x000fe200030f0eff */
[----:B------:R-:W-:Y:S01]  /*c91b0*/  IMAD R3, R81, 0x2, R3 ;  /* 0x0000000251037824 */ /* 0x000fe200078e0203 */
[----:B----4-:R-:W-:Y:S01]  /*c91c0*/  PRMT R17, R9, 0x7770, RZ ;  /* 0x0000777009117816 */ /* 0x010fe200000000ff */
[----:B------:R3:W-:Y:S03]  /*c91d0*/  @P1 STG.E.U8 desc[UR16][R6.64], R25 ;  /* 0x0000001906001986 */ /* 0x0007e6000c101110 */
[----:B------:R-:W-:Y:S01]  /*c91e0*/  IADD3 R4, P6, PT, R3, R74, RZ ;  /* 0x0000004a03047210 */ /* 0x000fe20007fde0ff */
[----:B------:R4:W-:Y:S01]  /*c91f0*/  @P5 STG.E.U8 desc[UR16][R12.64], R17 ;  /* 0x000000110c005986 */ /* 0x0009e2000c101110 */
[----:B------:R-:W-:Y:S01]  /*c9200*/  IMAD R15, R81, 0x2, R3 ;  /* 0x00000002510f7824 */ /* 0x000fe200078e0203 */
[----:B-1----:R-:W-:Y:S01]  /*c9210*/  ISETP.LT.AND P5, PT, R11, UR4, !P0 ;  /* 0x000000040b007c0c */ /* 0x002fe2000c7a1270 */
[----:B------:R-:W1:Y:S01]  /*c9220*/  LDCU UR4, c[0x0][0x39c] ;  /* 0x00007380ff0477ac */ /* 0x000e620008000800 */
[----:B------:R-:W-:Y:S01]  /*c9230*/  LEA.HI.X.SX32 R5, R3, R0, 0x1, P6 ;  /* 0x0000000003057211 */ /* 0x000fe200030f0eff */
[----:B------:R-:W-:-:S02]  /*c9240*/  IMAD R3, R11, R81, RZ ;  /* 0x000000510b037224 */ /* 0x000fc400078e02ff */
[----:B------:R-:W4:Y:S04]  /*c9250*/  LDL.LU R11, [R1+0x3600] ;  /* 0x00360000010b7983 */ /* 0x000f280000300800 */
[----:B------:R-:W4:Y:S01]  /*c9260*/  LDL.LU R63, [R1+0x1d0] ;  /* 0x0001d000013f7983 */ /* 0x000f220000300800 */
[----:B------:R-:W-:-:S04]  /*c9270*/  LOP3.LUT R14, R2, 0x10a, RZ, 0xfc, !PT ;  /* 0x0000010a020e7812 */ /* 0x000fc800078efcff */
[----:B------:R-:W-:Y:S01]  /*c9280*/  ISETP.LT.AND P3, PT, R14, UR5, !P0 ;  /* 0x000000050e007c0c */ /* 0x000fe2000c761270 */
[----:B------:R-:W0:Y:S01]  /*c9290*/  LDCU UR5, c[0x0][0x39c] ;  /* 0x00007380ff0577ac */ /* 0x000e220008000800 */
[C---:B------:R-:W-:Y:S02]  /*c92a0*/  LOP3.LUT R8, R2.reuse, 0x112, RZ, 0xfc, !PT ;  /* 0x0000011202087812 */ /* 0x040fe400078efcff */
[----:B------:R-:W-:Y:S02]  /*c92b0*/  PRMT R19, R9, 0x7771, RZ ;  /* 0x0000777109137816 */ /* 0x000fe400000000ff */
[----:B---3--:R-:W-:Y:S02]  /*c92c0*/  LOP3.LUT R7, R2, 0x114, RZ, 0xfc, !PT ;  /* 0x0000011402077812 */ /* 0x008fe400078efcff */
[----:B------:R-:W-:-:S05]  /*c92d0*/  IADD3 R6, P6, PT, R15, R74, RZ ;  /* 0x0000004a0f067210 */ /* 0x000fca0007fde0ff */
[----:B------:R3:W-:Y:S01]  /*c92e0*/  @P3 STG.E.U8 desc[UR16][R4.64], R19 ;  /* 0x0000001304003986 */ /* 0x0007e2000c101110 */
[----:B--2---:R-:W-:Y:S01]  /*c92f0*/  ISETP.LT.AND P3, PT, R7, UR6, !P0 ;  /* 0x0000000607007c0c */ /* 0x004fe2000c761270 */
[----:B------:R-:W2:Y:S01]  /*c9300*/  LDCU UR6, c[0x0][0x39c] ;  /* 0x00007380ff0677ac */ /* 0x000ea20008000800 */
[----:B0-----:R-:W-:Y:S01]  /*c9310*/  ISETP.LT.AND P1, PT, R8, UR5, !P0 ;  /* 0x0000000508007c0c */ /* 0x001fe2000c721270 */
[----:B------:R-:W0:Y:S01]  /*c9320*/  LDCU UR5, c[0x0][0x39c] ;  /* 0x00007380ff0577ac */ /* 0x000e220008000800 */
[----:B------:R-:W-:Y:S02]  /*c9330*/  LEA.HI.X.SX32 R7, R15, R0, 0x1, P6 ;  /* 0x000000000f077211 */ /* 0x000fe400030f0eff */
[----:B----4-:R-:W-:Y:S02]  /*c9340*/  IADD3 R12, P6, PT, R3, R74, RZ ;  /* 0x0000004a030c7210 */ /* 0x010fe40007fde0ff */
[----:B------:R-:W-:Y:S01]  /*c9350*/  PRMT R17, R9, 0x7772, RZ ;  /* 0x0000777209117816 */ /* 0x000fe200000000ff */
[----:B------:R-:W-:Y:S01]  /*c9360*/  IMAD R15, R81, 0x4, R15 ;  /* 0x00000004510f7824 */ /* 0x000fe200078e020f */
[----:B------:R-:W-:-:S02]  /*c9370*/  LEA.HI.X.SX32 R13, R3, R0, 0x1, P6 ;  /* 0x00000000030d7211 */ /* 0x000fc400030f0eff */
[----:B------:R-:W-:Y:S01]  /*c9380*/  PRMT R9, R9, 0x7773, RZ ;  /* 0x0000777309097816 */ /* 0x000fe200000000ff */
[----:B------:R4:W-:Y:S01]  /*c9390*/  @P4 STG.E.U8 desc[UR16][R6.64], R17 ;  /* 0x0000001106004986 */ /* 0x0009e2000c101110 */
[----:B------:R-:W-:-:S03]  /*c93a0*/  LOP3.LUT R8, R2, 0x116, RZ, 0xfc, !PT ;  /* 0x0000011602087812 */ /* 0x000fc600078efcff */
[----:B------:R1:W-:Y:S01]  /*c93b0*/  @P5 STG.E.U8 desc[UR16][R12.64], R9 ;  /* 0x000000090c005986 */ /* 0x0003e2000c101110 */
[----:B---3--:R-:W-:Y:S01]  /*c93c0*/  IADD3 R4, P5, PT, R15, R74, RZ ;  /* 0x0000004a0f047210 */ /* 0x008fe20007fbe0ff */
[----:B------:R-:W-:Y:S01]  /*c93d0*/  IMAD R3, R81, 0x2, R15 ;  /* 0x0000000251037824 */ /* 0x000fe200078e020f */
[----:B0-----:R-:W-:Y:S01]  /*c93e0*/  ISETP.LT.AND P4, PT, R8, UR5, !P0 ;  /* 0x0000000508007c0c */ /* 0x001fe2000c781270 */
[----:B------:R-:W0:Y:S01]  /*c93f0*/  LDCU UR5, c[0x0][0x39c] ;  /* 0x00007380ff0577ac */ /* 0x000e220008000800 */
[----:B------:R-:W-:Y:S02]  /*c9400*/  LEA.HI.X.SX32 R5, R15, R0, 0x1, P5 ;  /* 0x000000000f057211 */ /* 0x000fe400028f0eff */
[----:B------:R-:W-:Y:S02]  /*c9410*/  PRMT R15, R10, 0x7770, RZ ;  /* 0x000077700a0f7816 */ /* 0x000fe400000000ff */
[C---:B----4-:R-:W-:Y:S02]  /*c9420*/  LOP3.LUT R7, R2.reuse, 0x11a, RZ, 0xfc, !PT ;  /* 0x0000011a02077812 */ /* 0x050fe400078efcff */
[----:B------:R-:W-:Y:S01]  /*c9430*/  IADD3 R6, P6, PT, R3, R74, RZ ;  /* 0x0000004a03067210 */ /* 0x000fe20007fde0ff */
[----:B------:R3:W-:Y:S01]  /*c9440*/  @P2 STG.E.U8 desc[UR16][R4.64], R15 ;  /* 0x0000000f04002986 */ /* 0x0007e2000c101110 */
[----:B--2---:R-:W-:Y:S01]  /*c9450*/  ISETP.LT.AND P2, PT, R7, UR6, !P0 ;  /* 0x0000000607007c0c */ /* 0x004fe2000c741270 */
[----:B------:R-:W2:Y:S01]  /*c9460*/  LDCU UR6, c[0x0][0x39c] ;  /* 0x00007380ff0677ac */ /* 0x000ea20008000800 */
[----:B------:R-:W-:Y:S01]  /*c9470*/  LEA.HI.X.SX32 R7, R3, R0, 0x1, P6 ;  /* 0x0000000003077211 */ /* 0x000fe200030f0eff */
[----:B------:R-:W-:Y:S01]  /*c9480*/  IMAD R3, R81, 0x2, R3 ;  /* 0x0000000251037824 */ /* 0x000fe200078e0203 */
[----:B------:R-:W-:-:S02]  /*c9490*/  LOP3.LUT R8, R2, 0x118, RZ, 0xfc, !PT ;  /* 0x0000011802087812 */ /* 0x000fc400078efcff */
[----:B-1----:R-:W-:Y:S02]  /*c94a0*/  PRMT R13, R10, 0x7771, RZ ;  /* 0x000077710a0d7816 */ /* 0x002fe400000000ff */
[----:B------:R-:W-:Y:S01]  /*c94b0*/  ISETP.LT.AND P5, PT, R8, UR4, !P0 ;  /* 0x0000000408007c0c */ /* 0x000fe2000c7a1270 */
[----:B------:R-:W1:Y:S01]  /*c94c0*/  LDCU UR4, c[0x0][0x39c] ;  /* 0x00007380ff0477ac */ /* 0x000e620008000800 */
[----:B------:R-:W-:Y:S01]  /*c94d0*/  LOP3.LUT R9, R2, 0x11c, RZ, 0xfc, !PT ;  /* 0x0000011c02097812 */ /* 0x000fe200078efcff */
[----:B---3--:R-:W-:Y:S01]  /*c94e0*/  IMAD R5, R81, 0x2, R3 ;  /* 0x0000000251057824 */ /* 0x008fe200078e0203 */
[----:B------:R-:W-:Y:S01]  /*c94f0*/  IADD3 R8, P6, PT, R3, R74, RZ ;  /* 0x0000004a03087210 */ /* 0x000fe20007fde0ff */
[----:B------:R3:W-:Y:S01]  /*c9500*/  @P1 STG.E.U8 desc[UR16][R6.64], R13 ;  /* 0x0000000d06001986 */ /* 0x0007e2000c101110 */
[----:B0-----:R-:W-:Y:S01]  /*c9510*/  ISETP.LT.AND P1, PT, R9, UR5, !P0 ;  /* 0x0000000509007c0c */ /* 0x001fe2000c721270 */
[----:B------:R-:W0:Y:S01]  /*c9520*/  LDCU UR5, c[0x0][0x39c] ;  /* 0x00007380ff0577ac */ /* 0x000e220008000800 */
[----:B------:R-:W-:Y:S01]  /*c9530*/  LEA.HI.X.SX32 R9, R3, R0, 0x1, P6 ;  /* 0x0000000003097211 */ /* 0x000fe200030f0eff */
[----:B------:R-:W-:Y:S01]  /*c9540*/  IMAD R3, R81, 0x2, R5 ;  /* 0x0000000251037824 */ /* 0x000fe200078e0205 */
[----:B------:R-:W-:-:S04]  /*c9550*/  IADD3 R4, P6, PT, R5, R74, RZ ;  /* 0x0000004a05047210 */ /* 0x000fc80007fde0ff */
[----:B------:R-:W-:Y:S02]  /*c9560*/  LEA.HI.X.SX32 R5, R5, R0, 0x1, P6 ;  /* 0x0000000005057211 */ /* 0x000fe400030f0eff */
[C---:B---3--:R-:W-:Y:S02]  /*c9570*/  IADD3 R6, P6, PT, R3.reuse, R74, RZ ;  /* 0x0000004a03067210 */ /* 0x048fe40007fde0ff */
[C---:B------:R-:W-:Y:S02]  /*c9580*/  PRMT R17, R10.reuse, 0x7772, RZ ;  /* 0x000077720a117816 */ /* 0x040fe400000000ff */
[----:B------:R-:W-:Y:S02]  /*c9590*/  PRMT R13, R10, 0x7773, RZ ;  /* 0x000077730a0d7816 */ /* 0x000fe400000000ff */
[----:B------:R-:W-:Y:S01]  /*c95a0*/  LEA.HI.X.SX32 R7, R3, R0, 0x1, P6 ;  /* 0x0000000003077211 */ /* 0x000fe200030f0eff */
[C---:B------:R-:W-:Y:S01]  /*c95b0*/  IMAD R3, R81.reuse, 0x2, R3 ;  /* 0x0000000251037824 */ /* 0x040fe200078e0203 */
[----:B------:R-:W-:Y:S04]  /*c95c0*/  @P3 STG.E.U8 desc[UR16][R8.64], R17 ;  /* 0x0000001108003986 */ /* 0x000fe8000c101110 */
[----:B------:R3:W-:Y:S02]  /*c95d0*/  @P4 STG.E.U8 desc[UR16][R4.64], R13 ;  /* 0x0000000d04004986 */ /* 0x0007e4000c101110 */
[----:B---3--:R-:W-:Y:S01]  /*c95e0*/  IMAD R13, R81, 0x2, R3 ;  /* 0x00000002510d7824 */ /* 0x008fe200078e0203 */
[----:B------:R-:W-:-:S05]  /*c95f0*/  PRMT R15, R11, 0x7770, RZ ;  /* 0x000077700b0f7816 */ /* 0x000fca00000000ff */
[----:B------:R3:W-:Y:S01]  /*c9600*/  @P5 STG.E.U8 desc[UR16][R6.64], R15 ;  /* 0x0000000f06005986 */ /* 0x0007e2000c101110 */
[----:B------:R-:W-:Y:S02]  /*c9610*/  IADD3 R8, P5, PT, R3, R74, RZ ;  /* 0x0000004a03087210 */ /* 0x000fe40007fbe0ff */
[----:B-1----:R-:W-:Y:S01]  /*c9620*/  ISETP.LT.AND P6, PT, R63, UR4, !P0 ;  /* 0x000000043f007c0c */ /* 0x002fe2000c7c1270 */
[----:B------:R-:W1:Y:S01]  /*c9630*/  LDCU UR4, c[0x0][0x39c] ;  /* 0x00007380ff0477ac */ /* 0x000e620008000800 */
[----:B------:R-:W-:Y:S01]  /*c9640*/  LEA.HI.X.SX32 R9, R3, R0, 0x1, P5 ;  /* 0x0000000003097211 */ /* 0x000fe200028f0eff */
[----:B------:R-:W-:Y:S02]  /*c9650*/  IMAD R3, R63, R81, RZ ;  /* 0x000000513f037224 */ /* 0x000fe400078e02ff */
[----:B------:R-:W4:Y:S01]  /*c9660*/  LDL.LU R63, [R1+0x1d4] ;  /* 0x0001d400013f7983 */ /* 0x000f220000300800 */
[----:B------:R-:W-:-:S04]  /*c9670*/  LOP3.LUT R12, R2, 0x120, RZ, 0xfc, !PT ;  /* 0x00000120020c7812 */ /* 0x000fc800078efcff */
[----:B--2---:R-:W-:Y:S01]  /*c9680*/  ISETP.LT.AND P3, PT, R12, UR6, !P0 ;  /* 0x000000060c007c0c */ /* 0x004fe2000c761270 */
[----:B------:R-:W2:Y:S01]  /*c9690*/  LDCU UR6, c[0x0][0x39c] ;  /* 0x00007380ff0677ac */ /* 0x000ea20008000800 */
[----:B------:R-:W-:Y:S02]  /*c96a0*/  LOP3.LUT R10, R2, 0x122, RZ, 0xfc, !PT ;  /* 0x00000122020a7812 */ /* 0x000fe400078efcff */
[----:B------:R-:W-:Y:S02]  /*c96b0*/  PRMT R17, R11, 0x7771, RZ ;  /* 0x000077710b117816 */ /* 0x000fe400000000ff */
[----:B0-----:R-:W-:Y:S01]  /*c96c0*/  ISETP.LT.AND P4, PT, R10, UR5, !P0 ;  /* 0x000000050a007c0c */ /* 0x001fe2000c781270 */
[----:B------:R-:W0:Y:S01]  /*c96d0*/  LDCU UR5, c[0x0][0x39c] ;  /* 0x00007380ff0577ac */ /* 0x000e220008000800 */
[----:B------:R-:W-:Y:S02]  /*c96e0*/  LOP3.LUT R5, R2, 0x124, RZ, 0xfc, !PT ;  /* 0x0000012402057812 */ /* 0x000fe400078efcff */
[----:B------:R-:W-:Y:S01]  /*c96f0*/  IADD3 R4, P5, PT, R13, R74, RZ ;  /* 0x0000004a0d047210 */ /* 0x000fe20007fbe0ff */
[----:B------:R0:W-:Y:S01]  /*c9700*/  @P2 STG.E.U8 desc[UR16][R8.64], R17 ;  /* 0x0000001108002986 */ /* 0x0001e2000c101110 */
[----:B---3--:R-:W-:-:S02]  /*c9710*/  PRMT R15, R11, 0x7773, RZ ;  /* 0x000077730b0f7816 */ /* 0x008fc400000000ff */
[----:B------:R-:W-:Y:S02]  /*c9720*/  PRMT R11, R11, 0x7772, RZ ;  /* 0x000077720b0b7816 */ /* 0x000fe400000000ff */
[----:B--2---:R-:W-:Y:S01]  /*c9730*/  ISETP.LT.AND P2, PT, R5, UR6, !P0 ;  /* 0x0000000605007c0c */ /* 0x004fe2000c741270 */
[----:B------:R-:W2:Y:S01]  /*c9740*/  LDCU UR6, c[0x0][0x39c] ;  /* 0x00007380ff0677ac */ /* 0x000ea20008000800 */
[----:B------:R-:W-:Y:S01]  /*c9750*/  LEA.HI.X.SX32 R5, R13, R0, 0x1, P5 ;  /* 0x000000000d057211 */ /* 0x000fe200028f0eff */
[----:B------:R-:W-:Y:S01]  /*c9760*/  IMAD R13, R81, 0x4, R13 ;  /* 0x00000004510d7824 */ /* 0x000fe200078e020d */
[----:B------:R-:W-:-:S04]  /*c9770*/  IADD3 R6, P5, PT, R3, R74, RZ ;  /* 0x0000004a03067210 */ /* 0x000fc80007fbe0ff */
[----:B------:R-:W-:Y:S02]  /*c9780*/  LEA.HI.X.SX32 R7, R3, R0, 0x1, P5 ;  /* 0x0000000003077211 */ /* 0x000fe400028f0eff */
[C---:B0-----:R-:W-:Y:S02]  /*c9790*/  IADD3 R8, P5, PT, R13.reuse, R74, RZ ;  /* 0x0000004a0d087210 */ /* 0x041fe40007fbe0ff */
[C---:B------:R-:W-:Y:S01]  /*c97a0*/  LOP3.LUT R3, R2.reuse, 0x128, RZ, 0xfc, !PT ;  /* 0x0000012802037812 */ /* 0x040fe200078efcff */
[----:B------:R0:W-:Y:S01]  /*c97b0*/  @P1 STG.E.U8 desc[UR16][R4.64], R11 ;  /* 0x0000000b04001986 */ /* 0x0001e2000c101110 */
[----:B------:R-:W-:Y:S02]  /*c97c0*/  LOP3.LUT R10, R2, 0x126, RZ, 0xfc, !PT ;  /* 0x00000126020a7812 */ /* 0x000fe400078efcff */
[----:B------:R-:W-:Y:S01]  /*c97d0*/  LEA.HI.X.SX32 R9, R13, R0, 0x1, P5 ;  /* 0x000000000d097211 */ /* 0x000fe200028f0eff */
[----:B------:R3:W-:Y:S01]  /*c97e0*/  @P6 STG.E.U8 desc[UR16][R6.64], R15 ;  /* 0x0000000f06006986 */ /* 0x0007e2000c101110 */
[----:B------:R-:W-:Y:S01]  /*c97f0*/  PRMT R17, R20, 0x7770, RZ ;  /* 0x0000777014117816 */ /* 0x000fe200000000ff */
[----:B------:R-:W-:Y:S01]  /*c9800*/  IMAD R13, R81, 0x2, R13 ;  /* 0x00000002510d7824 */ /* 0x000fe200078e020d */
[----:B------:R-:W-:Y:S01]  /*c9810*/  ISETP.LT.AND P6, PT, R3, UR8, !P0 ;  /* 0x0000000803007c0c */ /* 0x000fe2000c7c1270 */
[----:B------:R-:W2:Y:S01]  /*c9820*/  LDCU UR8, c[0x0][0x39c] ;  /* 0x00007380ff0877ac */ /* 0x000ea20008000800 */
[----:B------:R-:W-:Y:S01]  /*c9830*/  LOP3.LUT R3, R2, 0x12a, RZ, 0xfc, !PT ;  /* 0x0000012a02037812 */ /* 0x000fe200078efcff */
[----:B------:R2:W-:Y:S01]  /*c9840*/  @P3 STG.E.U8 desc[UR16][R8.64], R17 ;  /* 0x0000001108003986 */ /* 0x0005e2000c101110 */
[----:B------:R-:W-:Y:S01]  /*c9850*/  ISETP.LT.AND P1, PT, R10, UR5, !P0 ;  /* 0x000000050a007c0c */ /* 0x000fe2000c721270 */
[----:B------:R-:W2:Y:S01]  /*c9860*/  LDCU UR5, c[0x0][0x39c] ;  /* 0x00007380ff0577ac */ /* 0x000ea20008000800 */
[----:B-1----:R-:W-:Y:S01]  /*c9870*/  ISETP.LT.AND P3, PT, R3, UR4, !P0 ;  /* 0x0000000403007c0c */ /* 0x002fe2000c761270 */
[----:B------:R-:W-:Y:S01]  /*c9880*/  IMAD R3, R81, 0x2, R13 ;  /* 0x0000000251037824 */ /* 0x000fe200078e020d */
[C---:B0-----:R-:W-:Y:S01]  /*c9890*/  IADD3 R4, P5, PT, R13.reuse, R74, RZ ;  /* 0x0000004a0d047210 */ /* 0x041fe20007fbe0ff */
[----:B------:R-:W0:Y:S03]  /*c98a0*/  LDCU UR4, c[0x0][0x39c] ;  /* 0x00007380ff0477ac */ /* 0x000e260008000800 */
[----:B------:R-:W-:-:S02]  /*c98b0*/  LEA.HI.X.SX32 R5, R13, R0, 0x1, P5 ;  /* 0x000000000d057211 */ /* 0x000fc400028f0eff */
[C---:B---3--:R-:W-:Y:S02]  /*c98c0*/  IADD3 R6, P5, PT, R3.reuse, R74, RZ ;  /* 0x0000004a03067210 */ /* 0x048fe40007fbe0ff */
[C---:B------:R-:W-:Y:S02]  /*c98d0*/  PRMT R11, R20.reuse, 0x7771, RZ ;  /* 0x00007771140b7816 */ /* 0x040fe400000000ff */
[----:B------:R-:W-:Y:S01]  /*c98e0*/  LEA.HI.X.SX32 R7, R3, R0, 0x1, P5 ;  /* 0x0000000003077211 */ /* 0x000fe200028f0eff */
[----:B------:R-:W-:Y:S01]  /*c98f0*/  IMAD R3, R81, 0x2, R3 ;  /* 0x0000000251037824 */ /* 0x000fe200078e0203 */
[----:B------:R-:W-:Y:S01]  /*c9900*/  PRMT R13, R20, 0x7772, RZ ;  /* 0x00007772140d7816 */ /* 0x000fe200000000ff */
[----:B------:R1:W-:Y:S01]  /*c9910*/  @P4 STG.E.U8 desc[UR16][R4.64], R11 ;  /* 0x0000000b04004986 */ /* 0x0003e2000c101110 */
[C---:B------:R-:W-:Y:S02]  /*c9920*/  LOP3.LUT R10, R2.reuse, 0x12c, RZ, 0xfc, !PT ;  /* 0x0000012c020a7812 */ /* 0x040fe400078efcff */
[----:B--2---:R-:W-:Y:S01]  /*c9930*/  LOP3.LUT R9, R2, 0x130, RZ, 0xfc, !PT ;  /* 0x0000013002097812 */ /* 0x004fe200078efcff */
[----:B------:R2:W-:Y:S01]  /*c9940*/  @P2 STG.E.U8 desc[UR16][R6.64], R13 ;  /* 0x0000000d06002986 */ /* 0x0005e2000c101110 */
[----:B------:R-:W-:-:S02]  /*c9950*/  IADD3 R8, P2, PT, R3, R74, RZ ;  /* 0x0000004a03087210 */ /* 0x000fc40007f5e0ff */
[----:B------:R-:W-:Y:S01]  /*c9960*/  ISETP.LT.AND P4, PT, R10, UR5, !P0 ;  /* 0x000000050a007c0c */ /* 0x000fe2000c781270 */
[----:B------:R-:W3:Y:S01]  /*c9970*/  LDCU UR5, c[0x0][0x39c] ;  /* 0x00007380ff0577ac */ /* 0x000ee20008000800 */
[----:B------:R-:W-:Y:S02]  /*c9980*/  LOP3.LUT R10, R2, 0x132, RZ, 0xfc, !PT ;  /* 0x00000132020a7812 */ /* 0x000fe400078efcff */
[----:B------:R-:W-:Y:S01]  /*c9990*/  ISETP.LT.AND P5, PT, R9, UR6, !P0 ;  /* 0x0000000609007c0c */ /* 0x000fe2000c7a1270 */
[----:B------:R-:W3:Y:S01]  /*c99a0*/  LDCU UR6, c[0x0][0x39c] ;  /* 0x00007380ff0677ac */ /* 0x000ee20008000800 */
[----:B------:R-:W-:Y:S01]  /*c99b0*/  LEA.HI.X.SX32 R9, R3, R0, 0x1, P2 ;  /* 0x0000000003097211 */ /* 0x000fe200010f0eff */
[C---:B------:R-:W-:Y:S01]  /*c99c0*/  IMAD R3, R81.reuse, 0x2, R3 ;  /* 0x0000000251037824 */ /* 0x040fe200078e0203 */
[----:B-1----:R-:W-:Y:S02]  /*c99d0*/  PRMT R11, R20, 0x7773, RZ ;  /* 0x00007773140b7816 */ /* 0x002fe400000000ff */
[----:B0-----:R-:W-:Y:S01]  /*c99e0*/  ISETP.LT.AND P2, PT, R10, UR4, !P0 ;  /* 0x000000040a007c0c */ /* 0x001fe2000c741270 */
[----:B------:R-:W4:Y:S01]  /*c99f0*/  LDCU UR4, c[0x0][0x39c] ;  /* 0x00007380ff0477ac */ /* 0x000f220008000800 */
[----:B--2---:R-:W-:Y:S01]  /*c9a00*/  IMAD R7, R81, 0x2, R3 ;  /* 0x0000000251077824 */ /* 0x004fe200078e0203 */
[----:B------:R0:W-:Y:S01]  /*c9a10*/  @P1 STG.E.U8 desc[UR16][R8.64], R11 ;  /* 0x0000000b08001986 */ /* 0x0001e2000c101110 */
[----:B------:R-:W-:-:S04]  /*c9a20*/  IADD3 R4, P1, PT, R3, R74, RZ ;  /* 0x0000004a03047210 */ /* 0x000fc80007f3e0ff */
[----:B------:R-:W-:Y:S02]  /*c9a30*/  LEA.HI.X.SX32 R5, R3, R0, 0x1, P1 ;  /* 0x0000000003057211 */ /* 0x000fe400008f0eff */
[----:B------:R-:W-:Y:S01]  /*c9a40*/  IADD3 R6, P1, PT, R7, R74, RZ ;  /* 0x0000004a07067210 */ /* 0x000fe20007f3e0ff */
[----:B------:R-:W-:Y:S01]  /*c9a50*/  IMAD R3, R81, 0x2, R7 ;  /* 0x0000000251037824 */ /* 0x000fe200078e0207 */
[C---:B------:R-:W-:Y:S02]  /*c9a60*/  PRMT R17, R21.reuse, 0x7770, RZ ;  /* 0x0000777015117816 */ /* 0x040fe400000000ff */
[----:B------:R-:W-:Y:S02]  /*c9a70*/  PRMT R15, R21, 0x7771, RZ ;  /* 0x00007771150f7816 */ /* 0x000fe400000000ff */
[----:B------:R-:W-:Y:S01]  /*c9a80*/  LEA.HI.X.SX32 R7, R7, R0, 0x1, P1 ;  /* 0x0000000007077211 */ /* 0x000fe200008f0eff */
[----:B------:R1:W-:Y:S04]  /*c9a90*/  @P6 STG.E.U8 desc[UR16][R4.64], R17 ;  /* 0x0000001104006986 */ /* 0x0003e8000c101110 */
[----:B------:R2:W-:Y:S01]  /*c9aa0*/  @P3 STG.E.U8 desc[UR16][R6.64], R15 ;  /* 0x0000000f06003986 */ /* 0x0005e2000c101110 */
[C---:B----4-:R-:W-:Y:S01]  /*c9ab0*/  ISETP.LT.AND P3, PT, R63.reuse, UR4, !P0 ;  /* 0x000000043f007c0c */ /* 0x050fe2000c761270 */
[----:B0-----:R-:W-:Y:S01]  /*c9ac0*/  IMAD R11, R63, R81, RZ ;  /* 0x000000513f0b7224 */ /* 0x001fe200078e02ff */
[----:B------:R-:W0:Y:S01]  /*c9ad0*/  LDCU UR4, c[0x0][0x39c] ;  /* 0x00007380ff0477ac */ /* 0x000e220008000800 */
[----:B------:R-:W4:Y:S01]  /*c9ae0*/  LDL.LU R63, [R1+0x1d8] ;  /* 0x0001d800013f7983 */ /* 0x000f220000300800 */
[----:B------:R-:W-:-:S02]  /*c9af0*/  IADD3 R8, P6, PT, R3, R74, RZ ;  /* 0x0000004a03087210 */ /* 0x000fc40007fde0ff */
[----:B------:R-:W-:Y:S02]  /*c9b00*/  LOP3.LUT R10, R2, 0x134, RZ, 0xfc, !PT ;  /* 0x00000134020a7812 */ /* 0x000fe400078efcff */
[----:B------:R-:W-:Y:S01]  /*c9b10*/  LEA.HI.X.SX32 R9, R3, R0, 0x1, P6 ;  /* 0x0000000003097211 */ /* 0x000fe200030f0eff */
[----:B------:R-:W-:Y:S01]  /*c9b20*/  IMAD R3, R81, 0x4, R3 ;  /* 0x0000000451037824 */ /* 0x000fe200078e0203 */
[----:B---3--:R-:W-:Y:S01]  /*c9b30*/  ISETP.LT.AND P1, PT, R10, UR5, !P0 ;  /* 0x000000050a007c0c */ /* 0x008fe2000c721270 */
[----:B------:R-:W3:Y:S01]  /*c9b40*/  LDCU UR5, c[0x0][0x39c] ;  /* 0x00007380ff0577ac */ /* 0x000ee20008000800 */
[----:B------:R-:W-:Y:S02]  /*c9b50*/  PRMT R13, R21, 0x7772, RZ ;  /* 0x00007772150d7816 */ /* 0x000fe400000000ff */
[C---:B-1----:R-:W-:Y:S02]  /*c9b60*/  IADD3 R4, P6, PT, R11.reuse, R74, RZ ;  /* 0x0000004a0b047210 */ /* 0x042fe40007fde0ff */
[----:B------:R-:W-:Y:S01]  /*c9b70*/  LOP3.LUT R10, R2, 0x136, RZ, 0xfc, !PT ;  /* 0x00000136020a7812 */ /* 0x000fe200078efcff */
[----:B------:R1:W-:Y:S01]  /*c9b80*/  @P4 STG.E.U8 desc[UR16][R8.64], R13 ;  /* 0x0000000d08004986 */ /* 0x0003e2000c101110 */
[----:B------:R-:W-:Y:S01]  /*c9b90*/  LEA.HI.X.SX32 R5, R11, R0, 0x1, P6 ;  /* 0x000000000b057211 */ /* 0x000fe200030f0eff */
[----:B------:R-:W-:Y:S01]  /*c9ba0*/  IMAD R11, R81, 0x2, R3 ;  /* 0x00000002510b7824 */ /* 0x000fe200078e0203 */
[----:B--2---:R-:W-:-:S02]  /*c9bb0*/  IADD3 R6, P6, PT, R3, R74, RZ ;  /* 0x0000004a03067210 */ /* 0x004fc40007fde0ff */
[----:B------:R-:W-:Y:S02]  /*c9bc0*/  PRMT R21, R21, 0x7773, RZ ;  /* 0x0000777315157816 */ /* 0x000fe400000000ff */
[----:B------:R-:W-:Y:S01]  /*c9bd0*/  ISETP.LT.AND P4, PT, R10, UR6, !P0 ;  /* 0x000000060a007c0c */ /* 0x000fe2000c781270 */
[----:B------:R-:W2:Y:S01]  /*c9be0*/  LDCU UR6, c[0x0][0x39c] ;  /* 0x00007380ff0677ac */ /* 0x000ea20008000800 */
[----:B------:R-:W-:Y:S01]  /*c9bf0*/  LOP3.LUT R10, R2, 0x138, RZ, 0xfc, !PT ;  /* 0x00000138020a7812 */ /* 0x000fe200078efcff */
[----:B------:R2:W-:Y:S01]  /*c9c00*/  @P3 STG.E.U8 desc[UR16][R4.64], R21 ;  /* 0x0000001504003986 */ /* 0x0005e2000c101110 */
[----:B------:R-:W-:Y:S02]  /*c9c10*/  LEA.HI.X.SX32 R7, R3, R0, 0x1, P6 ;  /* 0x0000000003077211 */ /* 0x000fe400030f0eff */
[----:B-1----:R-:W-:Y:S02]  /*c9c20*/  IADD3 R8, P6, PT, R11, R74, RZ ;  /* 0x0000004a0b087210 */ /* 0x002fe40007fde0ff */
[----:B0-----:R-:W-:Y:S01]  /*c9c30*/  ISETP.LT.AND P3, PT, R10, UR4, !P0 ;  /* 0x000000040a007c0c */ /* 0x001fe2000c761270 */
[----:B------:R-:W0:Y:S01]  /*c9c40*/  LDCU UR4, c[0x0][0x39c] ;  /* 0x00007380ff0477ac */ /* 0x000e220008000800 */
[----:B------:R-:W-:-:S02]  /*c9c50*/  PRMT R15, R22, 0x7770, RZ ;  /* 0x00007770160f7816 */ /* 0x000fc400000000ff */
[----:B------:R-:W-:Y:S01]  /*c9c60*/  LEA.HI.X.SX32 R9, R11, R0, 0x1, P6 ;  /* 0x000000000b097211 */ /* 0x000fe200030f0eff */
[----:B------:R-:W-:Y:S01]  /*c9c70*/  IMAD R11, R81, 0x2, R11 ;  /* 0x00000002510b7824 */ /* 0x000fe200078e020b */
[----:B------:R-:W-:Y:S01]  /*c9c80*/  LOP3.LUT R3, R2, 0x13a, RZ, 0xfc, !PT ;  /* 0x0000013a02037812 */ /* 0x000fe200078efcff */
[----:B------:R1:W-:Y:S01]  /*c9c90*/  @P5 STG.E.U8 desc[UR16][R6.64], R15 ;  /* 0x0000000f06005986 */ /* 0x0003e2000c101110 */
[----:B------:R-:W-:Y:S02]  /*c9ca0*/  PRMT R13, R22, 0x7771, RZ ;  /* 0x00007771160d7816 */ /* 0x000fe400000000ff */
[----:B---3--:R-:W-:Y:S01]  /*c9cb0*/  ISETP.LT.AND P5, PT, R3, UR5, !P0 ;  /* 0x0000000503007c0c */ /* 0x008fe2000c7a1270 */
[----:B------:R-:W-:Y:S01]  /*c9cc0*/  IMAD R3, R81, 0x2, R11 ;  /* 0x0000000251037824 */ /* 0x000fe200078e020b */
[C---:B--2---:R-:W-:Y:S02]  /*c9cd0*/  IADD3 R4, P6, PT, R11.reuse, R74, RZ ;  /* 0x0000004a0b047210 */ /* 0x044fe40007fde0ff */
[----:B------:R-:W-:Y:S01]  /*c9ce0*/  LOP3.LUT R10, R2, 0x13c, RZ, 0xfc, !PT ;  /* 0x0000013c020a7812 */ /* 0x000fe200078efcff */
[----:B------:R2:W-:Y:S01]  /*c9cf0*/  @P2 STG.E.U8 desc[UR16][R8.64], R13 ;  /* 0x0000000d08002986 */ /* 0x0005e2000c101110 */
[----:B------:R-:W3:Y:S01]  /*c9d00*/  LDCU UR5, c[0x0][0x39c] ;  /* 0x00007380ff0577ac */ /* 0x000ee20008000800 */
[----:B------:R-:W-:-:S02]  /*c9d10*/  LEA.HI.X.SX32 R5, R11, R0, 0x1, P6 ;  /* 0x000000000b057211 */ /* 0x000fc400030f0eff */
[----:B------:R-:W-:Y:S02]  /*c9d20*/  PRMT R17, R22, 0x7772, RZ ;  /* 0x0000777216117816 */ /* 0x000fe400000000ff */
[----:B------:R-:W-:Y:S01]  /*c9d30*/  ISETP.LT.AND P2, PT, R10, UR6, !P0 ;  /* 0x000000060a007c0c */ /* 0x000fe2000c741270 */
[----:B------:R-:W3:Y:S01]  /*c9d40*/  LDCU UR6, c[0x0][0x39c] ;  /* 0x00007380ff0677ac */ /* 0x000ee20008000800 */
[C---:B-1----:R-:W-:Y:S02]  /*c9d50*/  IADD3 R6, P6, PT, R3.reuse, R74, RZ ;  /* 0x0000004a03067210 */ /* 0x042fe40007fde0ff */
[----:B------:R-:W-:Y:S01]  /*c9d60*/  LOP3.LUT R10, R2, 0x140, RZ, 0xfc, !PT ;  /* 0x00000140020a7812 */ /* 0x000fe200078efcff */
[----:B------:R1:W-:Y:S01]  /*c9d70*/  @P1 STG.E.U8 desc[UR16][R4.64], R17 ;  /* 0x0000001104001986 */ /* 0x0003e2000c101110 */
[----:B------:R-:W-:Y:S01]  /*c9d80*/  LEA.HI.X.SX32 R7, R3, R0, 0x1, P6 ;  /* 0x0000000003077211 */ /* 0x000fe200030f0eff */
[C---:B------:R-:W-:Y:S01]  /*c9d90*/  IMAD R3, R81.reuse, 0x2, R3 ;  /* 0x0000000251037824 */ /* 0x040fe200078e0203 */
[----:B0-----:R-:W-:Y:S01]  /*c9da0*/  ISETP.LT.AND P1, PT, R10, UR4, !P0 ;  /* 0x000000040a007c0c */ /* 0x001fe2000c721270 */
[----:B------:R-:W4:Y:S01]  /*c9db0*/  LDCU UR4, c[0x0][0x39c] ;  /* 0x00007380ff0477ac */ /* 0x000f220008000800 */
[----:B------:R-:W-:Y:S01]  /*c9dc0*/  PRMT R15, R22, 0x7773, RZ ;  /* 0x00007773160f7816 */ /* 0x000fe200000000ff */
[----:B--2---:R-:W-:Y:S01]  /*c9dd0*/  IMAD R13, R81, 0x2, R3 ;  /* 0x00000002510d7824 */ /* 0x004fe200078e0203 */
[----:B------:R-:W-:-:S03]  /*c9de0*/  LOP3.LUT R11, R2, 0x142, RZ, 0xfc, !PT ;  /* 0x00000142020b7812 */ /* 0x000fc600078efcff */
[----:B------:R0:W-:Y:S01]  /*c9df0*/  @P4 STG.E.U8 desc[UR16][R6.64], R15 ;  /* 0x0000000f06004986 */ /* 0x0001e2000c101110 */
[-C--:B------:R-:W-:Y:S02]  /*c9e00*/  IADD3 R8, P4, PT, R3, R74.reuse, RZ ;  /* 0x0000004a03087210 */ /* 0x080fe40007f9e0ff */
[----:B------:R-:W-:Y:S02]  /*c9e10*/  IADD3 R10, P6, PT, R13, R74, RZ ;  /* 0x0000004a0d0a7210 */ /* 0x000fe40007fde0ff */
[-C--:B------:R-:W-:Y:S02]  /*c9e20*/  LEA.HI.X.SX32 R9, R3, R0.reuse, 0x1, P4 ;  /* 0x0000000003097211 */ /* 0x080fe400020f0eff */
[----:B---3--:R-:W-:Y:S01]  /*c9e30*/  ISETP.LT.AND P4, PT, R11, UR5, !P0 ;  /* 0x000000050b007c0c */ /* 0x008fe2000c781270 */
[----:B------:R-:W2:Y:S01]  /*c9e40*/  LDCU UR5, c[0x0][0x39c] ;  /* 0x00007380ff0577ac */ /* 0x000ea20008000800 */
[----:B-1----:R-:W-:Y:S02]  /*c9e50*/  PRMT R17, R23, 0x7770, RZ ;  /* 0x0000777017117816 */ /* 0x002fe400000000ff */
[----:B------:R-:W-:-:S02]  /*c9e60*/  LEA.HI.X.SX32 R11, R13, R0, 0x1, P6 ;  /* 0x000000000d0b7211 */ /* 0x000fc400030f0eff */
[----:B0-----:R-:W-:Y:S01]  /*c9e70*/  PRMT R7, R23, 0x7771, RZ ;  /* 0x0000777117077816 */ /* 0x001fe200000000ff */
[----:B------:R-:W-:Y:S04]  /*c9e80*/  @P3 STG.E.U8 desc[UR16][R8.64], R17 ;  /* 0x0000001108003986 */ /* 0x000fe8000c101110 */
[----:B------:R0:W-:Y:S01]  /*c9e90*/  @P5 STG.E.U8 desc[UR16][R10.64], R7 ;  /* 0x000000070a005986 */ /* 0x0001e2000c101110 */
[C---:B----4-:R-:W-:Y:S01]  /*c9ea0*/  ISETP.LT.AND P5, PT, R63.reuse, UR4, !P0 ;  /* 0x000000043f007c0c */ /* 0x050fe2000c7a1270 */
[----:B------:R-:W-:Y:S01]  /*c9eb0*/  IMAD R3, R63, R81, RZ ;  /* 0x000000513f037224 */ /* 0x000fe200078e02ff */
[----:B------:R-:W-:Y:S01]  /*c9ec0*/  PRMT R15, R23, 0x7772, RZ ;  /* 0x00007772170f7816 */ /* 0x000fe200000000ff */
[----:B------:R-:W3:Y:S01]  /*c9ed0*/  LDL.LU R63, [R1+0x1dc] ;  /* 0x0001dc00013f7983 */ /* 0x000ee20000300800 */
[----:B------:R-:W-:Y:S01]  /*c9ee0*/  IMAD R13, R81, 0x2, R13 ;  /* 0x00000002510d7824 */ /* 0x000fe200078e020d */
[----:B------:R-:W-:Y:S01]  /*c9ef0*/  LOP3.LUT R6, R2, 0x144, RZ, 0xfc, !PT ;  /* 0x0000014402067812 */ /* 0x000fe200078efcff */
[----:B------:R-:W1:Y:S03]  /*c9f00*/  LDCU UR4, c[0x0][0x39c] ;  /* 0x00007380ff0477ac */ /* 0x000e660008000800 */
[----:B------:R-:W-:-:S04]  /*c9f10*/  IADD3 R4, P3, PT, R13, R74, RZ ;  /* 0x0000004a0d047210 */ /* 0x000fc80007f7e0ff */
[----:B------:R-:W-:Y:S01]  /*c9f20*/  LEA.HI.X.SX32 R5, R13, R0, 0x1, P3 ;  /* 0x000000000d057211 */ /* 0x000fe200018f0eff */
[----:B------:R-:W-:Y:S01]  /*c9f30*/  IMAD R13, R81, 0x4, R13 ;  /* 0x00000004510d7824 */ /* 0x000fe200078e020d */
[----:B------:R-:W-:Y:S01]  /*c9f40*/  ISETP.LT.AND P6, PT, R6, UR6, !P0 ;  /* 0x0000000606007c0c */ /* 0x000fe2000c7c1270 */
[----:B------:R-:W4:Y:S02]  /*c9f50*/  LDCU UR6, c[0x0][0x39c] ;  /* 0x00007380ff0677ac */ /* 0x000f240008000800 */
[----:B------:R1:W-:Y:S01]  /*c9f60*/  @P2 STG.E.U8 desc[UR16][R4.64], R15 ;  /* 0x0000000f04002986 */ /* 0x0003e2000c101110 */
[----:B------:R-:W-:-:S04]  /*c9f70*/  IADD3 R6, P2, PT, R3, R74, RZ ;  /* 0x0000004a03067210 */ /* 0x000fc80007f5e0ff */
[----:B0-----:R-:W-:Y:S02]  /*c9f80*/  LEA.HI.X.SX32 R7, R3, R0, 0x1, P2 ;  /* 0x0000000003077211 */ /* 0x001fe400010f0eff */
[----:B------:R-:W-:Y:S02]  /*c9f90*/  IADD3 R8, P2, PT, R13, R74, RZ ;  /* 0x0000004a0d087210 */ /* 0x000fe40007f5e0ff */
[----:B------:R-:W-:Y:S02]  /*c9fa0*/  PRMT R23, R23, 0x7773, RZ ;  /* 0x0000777317177816 */ /* 0x000fe400000000ff */
[----:B------:R-:W-:Y:S01]  /*c9fb0*/  LEA.HI.X.SX32 R9, R13, R0, 0x1, P2 ;  /* 0x000000000d097211 */ /* 0x000fe200010f0eff */
[----:B------:R-:W-:Y:S01]  /*c9fc0*/  IMAD R13, R81, 0x2, R13 ;  /* 0x00000002510d7824 */ /* 0x000fe200078e020d */
[----:B------:R-:W-:Y:S01]  /*c9fd0*/  PRMT R3, R28, 0x7770, RZ ;  /* 0x000077701c037816 */ /* 0x000fe200000000ff */
[----:B------:R0:W-:Y:S01]  /*c9fe0*/  @P5 STG.E.U8 desc[UR16][R6.64], R23 ;  /* 0x0000001706005986 */ /* 0x0001e2000c101110 */
[----:B-1----:R-:W-:-:S03]  /*c9ff0*/  LOP3.LUT R5, R2, 0x14a, RZ, 0xfc, !PT ;  /* 0x0000014a02057812 */ /* 0x002fc600078efcff */
[----:B------:R1:W-:Y:S01]  /*ca000*/  @P1 STG.E.U8 desc[UR16][R8.64], R3 ;  /* 0x0000000308001986 */ /* 0x0003e2000c101110 */
[----:B------:R-:W-:Y:S02]  /*ca010*/  IADD3 R4, P1, PT, R13, R74, RZ ;  /* 0x0000004a0d047210 */ /* 0x000fe40007f3e0ff */
[----:B------:R-:W-:Y:S01]  /*ca020*/  ISETP.LT.AND P2, PT, R5, UR4, !P0 ;  /* 0x0000000405007c0c */ /* 0x000fe2000c741270 */
[----:B------:R-:W3:Y:S01]  /*ca030*/  LDCU UR4, c[0x0][0x39c] ;  /* 0x00007380ff0477ac */ /* 0x000ee20008000800 */
[----:B------:R-:W-:Y:S01]  /*ca040*/  LEA.HI.X.SX32 R5, R13, R0, 0x1, P1 ;  /* 0x000000000d057211 */ /* 0x000fe200008f0eff */
[----:B------:R-:W-:Y:S01]  /*ca050*/  IMAD R13, R81, 0x2, R13 ;  /* 0x00000002510d7824 */ /* 0x000fe200078e020d */
[----:B------:R-:W-:Y:S02]  /*ca060*/  PRMT R17, R28, 0x7771, RZ ;  /* 0x000077711c117816 */ /* 0x000fe400000000ff */
[----:B------:R-:W-:-:S03]  /*ca070*/  LOP3.LUT R12, R2, 0x146, RZ, 0xfc, !PT ;  /* 0x00000146020c7812 */ /* 0x000fc600078efcff */
[----:B------:R4:W-:Y:S01]  /*ca080*/  @P4 STG.E.U8 desc[UR16][R4.64], R17 ;  /* 0x0000001104004986 */ /* 0x0009e2000c101110 */
[----:B0-----:R-:W-:Y:S01]  /*ca090*/  IADD3 R6, P4, PT, R13, R74, RZ ;  /* 0x0000004a0d067210 */ /* 0x001fe20007f9e0ff */
[----:B-1----:R-:W-:Y:S01]  /*ca0a0*/  IMAD R3, R81, 0x2, R13 ;  /* 0x0000000251037824 */ /* 0x002fe200078e020d */
[----:B--2---:R-:W-:Y:S01]  /*ca0b0*/  ISETP.LT.AND P3, PT, R12, UR5, !P0 ;  /* 0x000000050c007c0c */ /* 0x004fe2000c761270 */
[----:B------:R-:W0:Y:S01]  /*ca0c0*/  LDCU UR5, c[0x0][0x39c] ;  /* 0x00007380ff0577ac */ /* 0x000e220008000800 */
[----:B------:R-:W-:Y:S01]  /*ca0d0*/  LEA.HI.X.SX32 R7, R13, R0, 0x1, P4 ;  /* 0x000000000d077211 */ /* 0x000fe200020f0eff */
[----:B------:R-:W-:Y:S01]  /*ca0e0*/  IMAD R11, R81, 0x2, R3 ;  /* 0x00000002510b7824 */ /* 0x000fe200078e0203 */
[C---:B------:R-:W-:Y:S02]  /*ca0f0*/  PRMT R15, R28.reuse, 0x7772, RZ ;  /* 0x000077721c0f7816 */ /* 0x040fe400000000ff */
[C---:B------:R-:W-:Y:S02]  /*ca100*/  IADD3 R8, P4, PT, R3.reuse, R74, RZ ;  /* 0x0000004a03087210 */ /* 0x040fe40007f9e0ff */
[----:B------:R-:W-:Y:S01]  /*ca110*/  PRMT R13, R28, 0x7773, RZ ;  /* 0x000077731c0d7816 */ /* 0x000fe200000000ff */
[----:B------:R-:W-:Y:S01]  /*ca120*/  @P6 STG.E.U8 desc[UR16][R6.64], R15 ;  /* 0x0000000f06006986 */ /* 0x000fe2000c101110 */
[----:B------:R-:W-:-:S02]  /*ca130*/  LEA.HI.X.SX32 R9, R3, R0, 0x1, P4 ;  /* 0x0000000003097211 */ /* 0x000fc400020f0eff */
[----:B----4-:R-:W-:-:S03]  /*ca140*/  IADD3 R4, P6, PT, R11, R74, RZ ;  /* 0x0000004a0b047210 */ /* 0x010fc60007fde0ff */
[----:B------:R3:W-:Y:S01]  /*ca150*/  @P3 STG.E.U8 desc[UR16][R8.64], R13 ;  /* 0x0000000d08003986 */ /* 0x0007e2000c101110 */
[----:B------:R-:W-:Y:S02]  /*ca160*/  LEA.HI.X.SX32 R5, R11, R0, 0x1, P6 ;  /* 0x000000000b057211 */ /* 0x000fe400030f0eff */
[----:B------:R-:W-:-:S04]  /*ca170*/  LOP3.LUT R10, R2, 0x148, RZ, 0xfc, !PT ;  /* 0x00000148020a7812 */ /* 0x000fc800078efcff */
[----:B------:R-:W-:Y:S01]  /*ca180*/  ISETP.LT.AND P5, PT, R10, UR8, !P0 ;  /* 0x000000080a007c0c */ /* 0x000fe2000c7a1270 */
[C---:B---3--:R-:W-:Y:S01]  /*ca190*/  IMAD R13, R63.reuse, R81, RZ ;  /* 0x000000513f0d7224 */ /* 0x048fe200078e02ff */
[----:B------:R-:W-:Y:S01]  /*ca1a0*/  ISETP.LT.AND P6, PT, R63, UR4, !P0 ;  /* 0x000000043f007c0c */ /* 0x000fe2000c7c1270 */
[----:B------:R-:W-:Y:S01]  /*ca1b0*/  IMAD R11, R81, 0x2, R11 ;  /* 0x00000002510b7824 */ /* 0x000fe200078e020b */
[----:B------:R-:W2:Y:S01]  /*ca1c0*/  LDL.LU R63, [R1+0x1e0] ;  /* 0x0001e000013f7983 */ /* 0x000ea20000300800 */
[----:B------:R-:W-:Y:S01]  /*ca1d0*/  LOP3.LUT R10, R2, 0x14c, RZ, 0xfc, !PT ;  /* 0x0000014c020a7812 */ /* 0x000fe200078efcff */
[----:B------:R-:W1:Y:S03]  /*ca1e0*/  LDCU UR4, c[0x0][0x39c] ;  /* 0x00007380ff0477ac */ /* 0x000e660008000800 */
[----:B0-----:R-:W-:Y:S01]  /*ca1f0*/  ISETP.LT.AND P1, PT, R10, UR5, !P0 ;  /* 0x000000050a007c0c */ /* 0x001fe2000c721270 */
[----:B------:R-:W0:Y:S01]  /*ca200*/  LDCU UR5, c[0x0][0x39c] ;  /* 0x00007380ff0577ac */ /* 0x000e220008000800 */
[----:B------:R-:W-:-:S02]  /*ca210*/  LOP3.LUT R10, R2, 0x150, RZ, 0xfc, !PT ;  /* 0x00000150020a7812 */ /* 0x000fc400078efcff */
[----:B------:R-:W-:Y:S01]  /*ca220*/  PRMT R17, R29, 0x7770, RZ ;  /* 0x000077701d117816 */ /* 0x000fe200000000ff */
[----:B------:R-:W3:Y:S01]  /*ca230*/  LDCU UR8, c[0x0][0x39c] ;  /* 0x00007380ff0877ac */ /* 0x000ee20008000800 */
[----:B------:R-:W-:Y:S02]  /*ca240*/  LOP3.LUT R3, R2, 0x152, RZ, 0xfc, !PT ;  /* 0x0000015202037812 */ /* 0x000fe400078efcff */
[----:B------:R-:W-:Y:S01]  /*ca250*/  ISETP.LT.AND P4, PT, R10, UR6, !P0 ;  /* 0x000000060a007c0c */ /* 0x000fe2000c781270 */
[----:B------:R-:W4:Y:S01]  /*ca260*/  LDCU UR6, c[0x0][0x39c] ;  /* 0x00007380ff0677ac */ /* 0x000f220008000800 */
[----:B------:R1:W-:Y:S01]  /*ca270*/  @P5 STG.E.U8 desc[UR16][R4.64], R17 ;  /* 0x0000001104005986 */ /* 0x0003e2000c101110 */
[----:B------:R-:W-:Y:S02]  /*ca280*/  IADD3 R6, P5, PT, R11, R74, RZ ;  /* 0x0000004a0b067210 */ /* 0x000fe40007fbe0ff */
[----:B0-----:R-:W-:Y:S01]  /*ca290*/  ISETP.LT.AND P3, PT, R3, UR5, !P0 ;  /* 0x0000000503007c0c */ /* 0x001fe2000c761270 */
[----:B------:R-:W-:Y:S01]  /*ca2a0*/  IMAD R3, R81, 0x2, R11 ;  /* 0x0000000251037824 */ /* 0x000fe200078e020b */
[----:B------:R-:W0:Y:S01]  /*ca2b0*/  LDCU UR5, c[0x0][0x39c] ;  /* 0x00007380ff0577ac */ /* 0x000e220008000800 */
[----:B------:R-:W-:-:S03]  /*ca2c0*/  LEA.HI.X.SX32 R7, R11, R0, 0x1, P5 ;  /* 0x000000000b077211 */ /* 0x000fc600028f0eff */
[----:B------:R-:W-:Y:S02]  /*ca2d0*/  IADD3 R8, P5, PT, R3, R74, RZ ;  /* 0x0000004a03087210 */ /* 0x000fe40007fbe0ff */
[----:B------:R-:W-:Y:S02]  /*ca2e0*/  PRMT R15, R29, 0x7771, RZ ;  /* 0x000077711d0f7816 */ /* 0x000fe400000000ff */
[----:B------:R-:W-:Y:S01]  /*ca2f0*/  LEA.HI.X.SX32 R9, R3, R0, 0x1, P5 ;  /* 0x0000000003097211 */ /* 0x000fe200028f0eff */
[----:B------:R-:W-:Y:S01]  /*ca300*/  IMAD R3, R81, 0x4, R3 ;  /* 0x0000000451037824 */ /* 0x000fe200078e0203 */
[C---:B-1----:R-:W-:Y:S01]  /*ca310*/  IADD3 R4, P5, PT, R13.reuse, R74, RZ ;  /* 0x0000004a0d047210 */ /* 0x042fe20007fbe0ff */
[----:B------:R1:W-:Y:S01]  /*ca320*/  @P2 STG.E.U8 desc[UR16][R6.64], R15 ;  /* 0x0000000f06002986 */ /* 0x0003e2000c101110 */
[----:B------:R-:W-:Y:S02]  /*ca330*/  LOP3.LUT R10, R2, 0x154, RZ, 0xfc, !PT ;  /* 0x00000154020a7812 */ /* 0x000fe400078efcff */
[----:B------:R-:W-:-:S02]  /*ca340*/  LEA.HI.X.SX32 R5, R13, R0, 0x1, P5 ;  /* 0x000000000d057211 */ /* 0x000fc400028f0eff */
[----:B------:R-:W-:Y:S02]  /*ca350*/  PRMT R11, R29, 0x7772, RZ ;  /* 0x000077721d0b7816 */ /* 0x000fe400000000ff */
[----:B----4-:R-:W-:Y:S01]  /*ca360*/  ISETP.LT.AND P2, PT, R10, UR6, !P0 ;  /* 0x000000060a007c0c */ /* 0x010fe2000c741270 */
[----:B------:R-:W4:Y:S01]  /*ca370*/  LDCU UR6, c[0x0][0x39c] ;  /* 0x00007380ff0677ac */ /* 0x000f220008000800 */
[----:B------:R-:W-:Y:S02]  /*ca380*/  LOP3.LUT R10, R2, 0x156, RZ, 0xfc, !PT ;  /* 0x00000156020a7812 */ /* 0x000fe400078efcff */
[----:B-1----:R-:W-:Y:S01]  /*ca390*/  IADD3 R6, P5, PT, R3, R74, RZ ;  /* 0x0000004a03067210 */ /* 0x002fe20007fbe0ff */
[----:B------:R1:W-:Y:S01]  /*ca3a0*/  @P1 STG.E.U8 desc[UR16][R8.64], R11 ;  /* 0x0000000b08001986 */ /* 0x0003e2000c101110 */
[----:B------:R-:W-:Y:S02]  /*ca3b0*/  PRMT R29, R29, 0x7773, RZ ;  /* 0x000077731d1d7816 */ /* 0x000fe400000000ff */
[----:B------:R-:W-:Y:S01]  /*ca3c0*/  LEA.HI.X.SX32 R7, R3, R0, 0x1, P5 ;  /* 0x0000000003077211 */ /* 0x000fe200028f0eff */
[----:B------:R-:W-:Y:S01]  /*ca3d0*/  IMAD R3, R81, 0x2, R3 ;  /* 0x0000000251037824 */ /* 0x000fe200078e0203 */
[----:B------:R-:W-:-:S02]  /*ca3e0*/  PRMT R15, R30, 0x7770, RZ ;  /* 0x000077701e0f7816 */ /* 0x000fc400000000ff */
[----:B0-----:R-:W-:Y:S01]  /*ca3f0*/  ISETP.LT.AND P1, PT, R10, UR5, !P0 ;  /* 0x000000050a007c0c */ /* 0x001fe2000c721270 */
[----:B------:R-:W0:Y:S01]  /*ca400*/  LDCU UR5, c[0x0][0x39c] ;  /* 0x00007380ff0577ac */ /* 0x000e220008000800 */
[----:B------:R3:W-:Y:S01]  /*ca410*/  @P6 STG.E.U8 desc[UR16][R4.64], R29 ;  /* 0x0000001d04006986 */ /* 0x0007e2000c101110 */
[----:B-1----:R-:W-:Y:S01]  /*ca420*/  LOP3.LUT R9, R2, 0x15a, RZ, 0xfc, !PT ;  /* 0x0000015a02097812 */ /* 0x002fe200078efcff */
[----:B------:R-:W-:Y:S01]  /*ca430*/  IMAD R11, R81, 0x2, R3 ;  /* 0x00000002510b7824 */ /* 0x000fe200078e0203 */
[----:B------:R-:W-:Y:S01]  /*ca440*/  IADD3 R8, P5, PT, R3, R74, RZ ;  /* 0x0000004a03087210 */ /* 0x000fe20007fbe0ff */
[----:B------:R1:W-:Y:S01]  /*ca450*/  @P4 STG.E.U8 desc[UR16][R6.64], R15 ;  /* 0x0000000f06004986 */ /* 0x0003e2000c101110 */
[----:B------:R-:W-:Y:S01]  /*ca460*/  ISETP.LT.AND P4, PT, R9, UR4, !P0 ;  /* 0x0000000409007c0c */ /* 0x000fe2000c781270 */
[----:B------:R-:W0:Y:S01]  /*ca470*/  LDCU UR4, c[0x0][0x39c] ;  /* 0x00007380ff0477ac */ /* 0x000e220008000800 */
[----:B------:R-:W-:Y:S02]  /*ca480*/  LEA.HI.X.SX32 R9, R3, R0, 0x1, P5 ;  /* 0x0000000003097211 */ /* 0x000fe400028f0eff */
[----:B---3--:R-:W-:-:S02]  /*ca490*/  IADD3 R4, P5, PT, R11, R74, RZ ;  /* 0x0000004a0b047210 */ /* 0x008fc40007fbe0ff */
[----:B------:R-:W-:Y:S02]  /*ca4a0*/  LOP3.LUT R10, R2, 0x158, RZ, 0xfc, !PT ;  /* 0x00000158020a7812 */ /* 0x000fe400078efcff */
[C---:B------:R-:W-:Y:S02]  /*ca4b0*/  PRMT R13, R30.reuse, 0x7771, RZ ;  /* 0x000077711e0d7816 */ /* 0x040fe400000000ff */
[----:B------:R-:W-:Y:S01]  /*ca4c0*/  LEA.HI.X.SX32 R5, R11, R0, 0x1, P5 ;  /* 0x000000000b057211 */ /* 0x000fe200028f0eff */
[----:B------:R-:W-:Y:S01]  /*ca4d0*/  IMAD R11, R81, 0x2, R11 ;  /* 0x00000002510b7824 */ /* 0x000fe200078e020b */
[----:B------:R-:W-:Y:S02]  /*ca4e0*/  PRMT R3, R30, 0x7772, RZ ;  /* 0x000077721e037816 */ /* 0x000fe400000000ff */
[----:B------:R-:W-:Y:S01]  /*ca4f0*/  ISETP.LT.AND P6, PT, R10, UR8, !P0 ;  /* 0x000000080a007c0c */ /* 0x000fe2000c7c1270 */
[----:B------:R3:W-:Y:S01]  /*ca500*/  @P3 STG.E.U8 desc[UR16][R8.64], R13 ;  /* 0x0000000d08003986 */ /* 0x0007e2000c101110 */
[C---:B------:R-:W-:Y:S01]  /*ca510*/  LOP3.LUT R10, R2.reuse, 0x15c, RZ, 0xfc, !PT ;  /* 0x0000015c020a7812 */ /* 0x040fe200078efcff */
[----:B------:R-:W2:Y:S01]  /*ca520*/  LDCU UR8, c[0x0][0x39c] ;  /* 0x00007380ff0877ac */ /* 0x000ea20008000800 */
[----:B-1----:R-:W-:Y:S01]  /*ca530*/  LOP3.LUT R7, R2, 0x160, RZ, 0xfc, !PT ;  /* 0x0000016002077812 */ /* 0x002fe200078efcff */
[----:B------:R1:W-:Y:S01]  /*ca540*/  @P2 STG.E.U8 desc[UR16][R4.64], R3 ;  /* 0x0000000304002986 */ /* 0x0003e2000c101110 */
[----:B------:R-:W-:-:S02]  /*ca550*/  IADD3 R6, P2, PT, R11, R74, RZ ;  /* 0x0000004a0b067210 */ /* 0x000fc40007f5e0ff */
[----:B0-----:R-:W-:Y:S01]  /*ca560*/  ISETP.LT.AND P3, PT, R10, UR5, !P0 ;  /* 0x000000050a007c0c */ /* 0x001fe2000c761270 */
[----:B------:R-:W0:Y:S01]  /*ca570*/  LDCU UR5, c[0x0][0x39c] ;  /* 0x00007380ff0577ac */ /* 0x000e220008000800 */
[----:B------:R-:W-:Y:S02]  /*ca580*/  LOP3.LUT R10, R2, 0x162, RZ, 0xfc, !PT ;  /* 0x00000162020a7812 */ /* 0x000fe400078efcff */
[----:B----4-:R-:W-:Y:S01]  /*ca590*/  ISETP.LT.AND P5, PT, R7, UR6, !P0 ;  /* 0x0000000607007c0c */ /* 0x010fe2000c7a1270 */
[----:B------:R-:W4:Y:S01]  /*ca5a0*/  LDCU UR6, c[0x0][0x39c] ;  /* 0x00007380ff0677ac */ /* 0x000f220008000800 */
[----:B------:R-:W-:Y:S01]  /*ca5b0*/  LEA.HI.X.SX32 R7, R11, R0, 0x1, P2 ;  /* 0x000000000b077211 */ /* 0x000fe200010f0eff */
[C---:B------:R-:W-:Y:S01]  /*ca5c0*/  IMAD R11, R81.reuse, 0x2, R11 ;  /* 0x00000002510b7824 */ /* 0x040fe200078e020b */
[----:B---3--:R-:W-:Y:S02]  /*ca5d0*/  PRMT R13, R30, 0x7773, RZ ;  /* 0x000077731e0d7816 */ /* 0x008fe400000000ff */
[----:B------:R-:W-:Y:S01]  /*ca5e0*/  ISETP.LT.AND P2, PT, R10, UR4, !P0 ;  /* 0x000000040a007c0c */ /* 0x000fe2000c741270 */
[----:B------:R-:W2:Y:S01]  /*ca5f0*/  LDCU UR4, c[0x0][0x39c] ;  /* 0x00007380ff0477ac */ /* 0x000ea20008000800 */
[----:B-1----:R-:W-:Y:S01]  /*ca600*/  IMAD R3, R81, 0x2, R11 ;  /* 0x0000000251037824 */ /* 0x002fe200078e020b */
[----:B------:R1:W-:Y:S01]  /*ca610*/  @P1 STG.E.U8 desc[UR16][R6.64], R13 ;  /* 0x0000000d06001986 */ /* 0x0003e2000c101110 */
[----:B------:R-:W-:-:S04]  /*ca620*/  IADD3 R4, P1, PT, R11, R74, RZ ;  /* 0x0000004a0b047210 */ /* 0x000fc80007f3e0ff */
[----:B------:R-:W-:Y:S02]  /*ca630*/  LEA.HI.X.SX32 R5, R11, R0, 0x1, P1 ;  /* 0x000000000b057211 */ /* 0x000fe400008f0eff */
[----:B------:R-:W-:Y:S02]  /*ca640*/  IADD3 R8, P1, PT, R3, R74, RZ ;  /* 0x0000004a03087210 */ /* 0x000fe40007f3e0ff */
[C---:B------:R-:W-:Y:S02]  /*ca650*/  PRMT R17, R31.reuse, 0x7770, RZ ;  /* 0x000077701f117816 */ /* 0x040fe400000000ff */
[----:B------:R-:W-:Y:S02]  /*ca660*/  PRMT R15, R31, 0x7771, RZ ;  /* 0x000077711f0f7816 */ /* 0x000fe400000000ff */
[----:B------:R-:W-:Y:S01]  /*ca670*/  LEA.HI.X.SX32 R9, R3, R0, 0x1, P1 ;  /* 0x0000000003097211 */ /* 0x000fe200008f0eff */
[----:B------:R3:W-:Y:S01]  /*ca680*/  @P6 STG.E.U8 desc[UR16][R4.64], R17 ;  /* 0x0000001104006986 */ /* 0x0007e2000c101110 */
[----:B------:R-:W-:-:S03]  /*ca690*/  IMAD R11, R81, 0x2, R3 ;  /* 0x00000002510b7824 */ /* 0x000fc600078e0203 */
[----:B------:R0:W-:Y:S01]  /*ca6a0*/  @P4 STG.E.U8 desc[UR16][R8.64], R15 ;  /* 0x0000000f08004986 */ /* 0x0001e2000c101110 */
[C---:B--2---:R-:W-:Y:S01]  /*ca6b0*/  ISETP.LT.AND P4, PT, R63.reuse, UR4, !P0 ;  /* 0x000000043f007c0c */ /* 0x044fe2000c781270 */
[----:B------:R-:W-:Y:S01]  /*ca6c0*/  IMAD R3, R63, R81, RZ ;  /* 0x000000513f037224 */ /* 0x000fe200078e02ff */
[----:B------:R-:W2:Y:S01]  /*ca6d0*/  LDCU UR4, c[0x0][0x39c] ;  /* 0x00007380ff0477ac */ /* 0x000ea20008000800 */
[----:B------:R-:W2:Y:S01]  /*ca6e0*/  LDL.LU R63, [R1+0x1e4] ;  /* 0x0001e400013f7983 */ /* 0x000ea20000300800 */
[C---:B-1----:R-:W-:Y:S02]  /*ca6f0*/  IADD3 R6, P6, PT, R11.reuse, R74, RZ ;  /* 0x0000004a0b067210 */ /* 0x042fe40007fde0ff */
[----:B------:R-:W-:Y:S02]  /*ca700*/  LOP3.LUT R10, R2, 0x164, RZ, 0xfc, !PT ;  /* 0x00000164020a7812 */ /* 0x000fe400078efcff */
[----:B------:R-:W-:Y:S01]  /*ca710*/  LEA.HI.X.SX32 R7, R11, R0, 0x1, P6 ;  /* 0x000000000b077211 */ /* 0x000fe200030f0eff */
[----:B------:R-:W-:Y:S01]  /*ca720*/  IMAD R11, R81, 0x4, R11 ;  /* 0x00000004510b7824 */ /* 0x000fe200078e020b */
[----:B------:R-:W-:-:S02]  /*ca730*/  PRMT R13, R31, 0x7772, RZ ;  /* 0x000077721f0d7816 */ /* 0x000fc400000000ff */
[C---:B---3--:R-:W-:Y:S02]  /*ca740*/  IADD3 R4, P6, PT, R3.reuse, R74, RZ ;  /* 0x0000004a03047210 */ /* 0x048fe40007fde0ff */
[----:B0-----:R-:W-:Y:S01]  /*ca750*/  ISETP.LT.AND P1, PT, R10, UR5, !P0 ;  /* 0x000000050a007c0c */ /* 0x001fe2000c721270 */
[----:B------:R0:W-:Y:S01]  /*ca760*/  @P3 STG.E.U8 desc[UR16][R6.64], R13 ;  /* 0x0000000d06003986 */ /* 0x0001e2000c101110 */
[----:B------:R-:W-:Y:S01]  /*ca770*/  LOP3.LUT R10, R2, 0x166, RZ, 0xfc, !PT ;  /* 0x00000166020a7812 */ /* 0x000fe200078efcff */
[----:B------:R-:W1:Y:S01]  /*ca780*/  LDCU UR5, c[0x0][0x39c] ;  /* 0x00007380ff0577ac */ /* 0x000e620008000800 */
[----:B------:R-:W-:Y:S01]  /*ca790*/  LEA.HI.X.SX32 R5, R3, R0, 0x1, P6 ;  /* 0x0000000003057211 */ /* 0x000fe200030f0eff */
[----:B------:R-:W-:Y:S01]  /*ca7a0*/  IMAD R3, R81, 0x2, R11 ;  /* 0x0000000251037824 */ /* 0x000fe200078e020b */
[----:B------:R-:W-:Y:S02]  /*ca7b0*/  PRMT R31, R31, 0x7773, RZ ;  /* 0x000077731f1f7816 */ /* 0x000fe400000000ff */
[----:B------:R-:W-:-:S02]  /*ca7c0*/  IADD3 R8, P6, PT, R11, R74, RZ ;  /* 0x0000004a0b087210 */ /* 0x000fc40007fde0ff */
[----:B----4-:R-:W-:Y:S01]  /*ca7d0*/  ISETP.LT.AND P3, PT, R10, UR6, !P0 ;  /* 0x000000060a007c0c */ /* 0x010fe2000c761270 */
[----:B------:R3:W-:Y:S01]  /*ca7e0*/  @P4 STG.E.U8 desc[UR16][R4.64], R31 ;  /* 0x0000001f04004986 */ /* 0x0007e2000c101110 */
[----:B------:R-:W-:Y:S01]  /*ca7f0*/  LOP3.LUT R10, R2, 0x168, RZ, 0xfc, !PT ;  /* 0x00000168020a7812 */ /* 0x000fe200078efcff */
[----:B------:R-:W4:Y:S01]  /*ca800*/  LDCU UR6, c[0x0][0x39c] ;  /* 0x00007380ff0677ac */ /* 0x000f220008000800 */
[----:B------:R-:W-:Y:S02]  /*ca810*/  LEA.HI.X.SX32 R9, R11, R0, 0x1, P6 ;  /* 0x000000000b097211 */ /* 0x000fe400030f0eff */
[C---:B0-----:R-:W-:Y:S02]  /*ca820*/  IADD3 R6, P6, PT, R3.reuse, R74, RZ ;  /* 0x0000004a03067210 */ /* 0x041fe40007fde0ff */
[----:B--2---:R-:W-:Y:S01]  /*ca830*/  ISETP.LT.AND P4, PT, R10, UR4, !P0 ;  /* 0x000000040a007c0c */ /* 0x004fe2000c781270 */
[----:B------:R-:W0:Y:S01]  /*ca840*/  LDCU UR4, c[0x0][0x39c] ;  /* 0x00007380ff0477ac */ /* 0x000e220008000800 */
[----:B------:R-:W-:Y:S01]  /*ca850*/  LEA.HI.X.SX32 R7, R3, R0, 0x1, P6 ;  /* 0x0000000003077211 */ /* 0x000fe200030f0eff */
[----:B------:R-:W-:Y:S01]  /*ca860*/  IMAD R3, R81, 0x2, R3 ;  /* 0x0000000251037824 */ /* 0x000fe200078e0203 */
[----:B------:R-:W-:-:S03]  /*ca870*/  PRMT R13, R36, 0x7770, RZ ;  /* 0x00007770240d7816 */ /* 0x000fc600000000ff */
[----:B------:R-:W-:Y:S01]  /*ca880*/  IMAD R11, R81, 0x2, R3 ;  /* 0x00000002510b7824 */ /* 0x000fe200078e0203 */
[C---:B---3--:R-:W-:Y:S01]  /*ca890*/  IADD3 R4, P6, PT, R3.reuse, R74, RZ ;  /* 0x0000004a03047210 */ /* 0x048fe20007fde0ff */
[----:B------:R2:W-:Y:S01]  /*ca8a0*/  @P5 STG.E.U8 desc[UR16][R8.64], R13 ;  /* 0x0000000d08005986 */ /* 0x0005e2000c101110 */
[C---:B------:R-:W-:Y:S02]  /*ca8b0*/  PRMT R17, R36.reuse, 0x7771, RZ ;  /* 0x0000777124117816 */ /* 0x040fe400000000ff */
[----:B------:R-:W-:Y:S02]  /*ca8c0*/  LEA.HI.X.SX32 R5, R3, R0, 0x1, P6 ;  /* 0x0000000003057211 */ /* 0x000fe400030f0eff */
[----:B------:R-:W-:Y:S02]  /*ca8d0*/  PRMT R15, R36, 0x7772, RZ ;  /* 0x00007772240f7816 */ /* 0x000fe400000000ff */
[----:B------:R-:W-:Y:S01]  /*ca8e0*/  LOP3.LUT R3, R2, 0x170, RZ, 0xfc, !PT ;  /* 0x0000017002037812 */ /* 0x000fe200078efcff */
[----:B------:R3:W-:Y:S01]  /*ca8f0*/  @P2 STG.E.U8 desc[UR16][R6.64], R17 ;  /* 0x0000001106002986 */ /* 0x0007e2000c101110 */
[----:B--2---:R-:W-:-:S03]  /*ca900*/  IADD3 R8, P6, PT, R11, R74, RZ ;  /* 0x0000004a0b087210 */ /* 0x004fc60007fde0ff */
[----:B------:R2:W-:Y:S01]  /*ca910*/  @P1 STG.E.U8 desc[UR16][R4.64], R15 ;  /* 0x0000000f04001986 */ /* 0x0005e2000c101110 */
[----:B------:R-:W-:Y:S02]  /*ca920*/  LOP3.LUT R10, R2, 0x16a, RZ, 0xfc, !PT ;  /* 0x0000016a020a7812 */ /* 0x000fe400078efcff */
[----:B------:R-:W-:Y:S01]  /*ca930*/  LEA.HI.X.SX32 R9, R11, R0, 0x1, P6 ;  /* 0x000000000b097211 */ /* 0x000fe200030f0eff */
[----:B------:R-:W-:Y:S01]  /*ca940*/  IMAD R11, R81, 0x2, R11 ;  /* 0x00000002510b7824 */ /* 0x000fe200078e020b */
[----:B0-----:R-:W-:Y:S01]  /*ca950*/  ISETP.LT.AND P1, PT, R3, UR4, !P0 ;  /* 0x0000000403007c0c */ /* 0x001fe2000c721270 */
[----:B------:R-:W0:Y:S01]  /*ca960*/  LDCU UR4, c[0x0][0x39c] ;  /* 0x00007380ff0477ac */ /* 0x000e220008000800 */
[----:B------:R-:W-:Y:S01]  /*ca970*/  PRMT R13, R36, 0x7773, RZ ;  /* 0x00007773240d7816 */ /* 0x000fe200000000ff */
[----:B------:R-:W-:Y:S01]  /*ca980*/  IMAD R3, R81, 0x2, R11 ;  /* 0x0000000251037824 */ /* 0x000fe200078e020b */
[----:B-1----:R-:W-:Y:S01]  /*ca990*/  ISETP.LT.AND P5, PT, R10, UR5, !P0 ;  /* 0x000000050a007c0c */ /* 0x002fe2000c7a1270 */
[----:B------:R-:W1:Y:S01]  /*ca9a0*/  LDCU UR5, c[0x0][0x39c] ;  /* 0x00007380ff0577ac */ /* 0x000e620008000800 */
[----:B------:R-:W-:Y:S01]  /*ca9b0*/  LOP3.LUT R10, R2, 0x16c, RZ, 0xfc, !PT ;  /* 0x0000016c020a7812 */ /* 0x000fe200078efcff */
[----:B------:R0:W-:Y:S01]  /*ca9c0*/  @P3 STG.E.U8 desc[UR16][R8.64], R13 ;  /* 0x0000000d08003986 */ /* 0x0001e2000c101110 */
[----:B---3--:R-:W-:-:S02]  /*ca9d0*/  IADD3 R6, P3, PT, R11, R74, RZ ;  /* 0x0000004a0b067210 */ /* 0x008fc40007f7e0ff */
[----:B----4-:R-:W-:Y:S01]  /*ca9e0*/  ISETP.LT.AND P2, PT, R10, UR6, !P0 ;  /* 0x000000060a007c0c */ /* 0x010fe2000c741270 */
[----:B------:R-:W3:Y:S01]  /*ca9f0*/  LDCU UR6, c[0x0][0x39c] ;  /* 0x00007380ff0677ac */ /* 0x000ee20008000800 */
[----:B------:R-:W-:Y:S02]  /*caa00*/  IADD3 R10, P6, PT, R3, R74, RZ ;  /* 0x0000004a030a7210 */ /* 0x000fe40007fde0ff */
[-C--:B------:R-:W-:Y:S02]  /*caa10*/  LEA.HI.X.SX32 R7, R11, R0.reuse, 0x1, P3 ;  /* 0x000000000b077211 */ /* 0x080fe400018f0eff */
[----:B------:R-:W-:Y:S02]  /*caa20*/  PRMT R17, R37, 0x7770, RZ ;  /* 0x0000777025117816 */ /* 0x000fe400000000ff */
[----:B------:R-:W-:Y:S02]  /*caa30*/  LEA.HI.X.SX32 R11, R3, R0, 0x1, P6 ;  /* 0x00000000030b7211 */ /* 0x000fe400030f0eff */
[----:B--2---:R-:W-:Y:S01]  /*caa40*/  PRMT R15, R37, 0x7771, RZ ;  /* 0x00007771250f7816 */ /* 0x004fe200000000ff */
[----:B------:R2:W-:Y:S04]  /*caa50*/  @P4 STG.E.U8 desc[UR16][R6.64], R17 ;  /* 0x0000001106004986 */ /* 0x0005e8000c101110 */
[----:B------:R4:W-:Y:S01]  /*caa60*/  @P5 STG.E.U8 desc[UR16][R10.64], R15 ;  /* 0x0000000f0a005986 */ /* 0x0009e2000c101110 */
[C---:B0-----:R-:W-:Y:S01]  /*caa70*/  ISETP.LT.AND P5, PT, R63.reuse, UR4, !P0 ;  /* 0x000000043f007c0c */ /* 0x041fe2000c7a1270 */
[----:B------:R-:W-:Y:S01]  /*caa80*/  IMAD R9, R63, R81, RZ ;  /* 0x000000513f097224 */ /* 0x000fe200078e02ff */
[----:B------:R-:W-:Y:S01]  /*caa90*/  LOP3.LUT R12, R2, 0x172, RZ, 0xfc, !PT ;  /* 0x00000172020c7812 */ /* 0x000fe200078efcff */
[----:B------:R-:W4:Y:S01]  /*caaa0*/  LDL.LU R63, [R1+0x1e8] ;  /* 0x0001e800013f7983 */ /* 0x000f220000300800 */
[----:B------:R-:W-:Y:S01]  /*caab0*/  IMAD R3, R81, 0x2, R3 ;  /* 0x0000000251037824 */ /* 0x000fe200078e0203 */
[----:B------:R-:W-:Y:S01]  /*caac0*/  PRMT R13, R37, 0x7772, RZ ;  /* 0x00007772250d7816 */ /* 0x000fe200000000ff */
[----:B------:R-:W0:Y:S01]  /*caad0*/  LDCU UR4, c[0x0][0x39c] ;  /* 0x00007380ff0477ac */ /* 0x000e220008000800 */
[----:B-1----:R-:W-:Y:S01]  /*caae0*/  ISETP.LT.AND P3, PT, R12, UR5, !P0 ;  /* 0x000000050c007c0c */ /* 0x002fe2000c761270 */
[----:B------:R-:W1:Y:S01]  /*caaf0*/  LDCU UR5, c[0x0][0x39c] ;  /* 0x00007380ff0577ac */ /* 0x000e620008000800 */
[----:B------:R-:W-:-:S02]  /*cab00*/  IADD3 R4, P4, PT, R3, R74, RZ ;  /* 0x0000004a03047210 */ /* 0x000fc40007f9e0ff */
[----:B------:R-:W-:Y:S02]  /*cab10*/  LOP3.LUT R8, R2, 0x174, RZ, 0xfc, !PT ;  /* 0x0000017402087812 */ /* 0x000fe400078efcff */
[----:B------:R-:W-:Y:S01]  /*cab20*/  LEA.HI.X.SX32 R5, R3, R0, 0x1, P4 ;  /* 0x0000000003057211 */ /* 0x000fe200020f0eff */
[----:B------:R-:W-:Y:S01]  /*cab30*/  IMAD R3, R81, 0x4, R3 ;  /* 0x0000000451037824 */ /* 0x000fe200078e0203 */
[----:B---3--:R-:W-:Y:S01]  /*cab40*/  ISETP.LT.AND P6, PT, R8, UR6, !P0 ;  /* 0x0000000608007c0c */ /* 0x008fe2000c7c1270 */
[----:B------:R-:W3:Y:S01]  /*cab50*/  LDCU UR6, c[0x0][0x39c] ;  /* 0x00007380ff0677ac */ /* 0x000ee20008000800 */
[----:B------:R-:W-:Y:S01]  /*cab60*/  LOP3.LUT R8, R2, 0x176, RZ, 0xfc, !PT ;  /* 0x0000017602087812 */ /* 0x000fe200078efcff */
[----:B------:R0:W-:Y:S01]  /*cab70*/  @P2 STG.E.U8 desc[UR16][R4.64], R13 ;  /* 0x0000000d04002986 */ /* 0x0001e2000c101110 */
[----:B--2---:R-:W-:-:S04]  /*cab80*/  IADD3 R6, P2, PT, R9, R74, RZ ;  /* 0x0000004a09067210 */ /* 0x004fc80007f5e0ff */
[----:B------:R-:W-:Y:S02]  /*cab90*/  LEA.HI.X.SX32 R7, R9, R0, 0x1, P2 ;  /* 0x0000000009077211 */ /* 0x000fe400010f0eff */
[----:B-1----:R-:W-:Y:S01]  /*caba0*/  ISETP.LT.AND P4, PT, R8, UR5, !P0 ;  /* 0x0000000508007c0c */ /* 0x002fe2000c781270 */
[----:B------:R-:W1:Y:S01]  /*cabb0*/  LDCU UR5, c[0x0][0x39c] ;  /* 0x00007380ff0577ac */ /* 0x000e620008000800 */
[----:B------:R-:W-:Y:S02]  /*cabc0*/  IADD3 R8, P2, PT, R3, R74, RZ ;  /* 0x0000004a03087210 */ /* 0x000fe40007f5e0ff */
[----:B------:R-:W-:Y:S02]  /*cabd0*/  PRMT R37, R37, 0x7773, RZ ;  /* 0x0000777325257816 */ /* 0x000fe400000000ff */
[----:B------:R-:W-:Y:S01]  /*cabe0*/  LEA.HI.X.SX32 R9, R3, R0, 0x1, P2 ;  /* 0x0000000003097211 */ /* 0x000fe200010f0eff */
[----:B------:R-:W-:Y:S01]  /*cabf0*/  IMAD R3, R81, 0x2, R3 ;  /* 0x0000000251037824 */ /* 0x000fe200078e0203 */
[----:B----4-:R-:W-:Y:S01]  /*cac00*/  PRMT R11, R38, 0x7770, RZ ;  /* 0x00007770260b7816 */ /* 0x010fe200000000ff */
[----:B------:R2:W-:Y:S01]  /*cac10*/  @P5 STG.E.U8 desc[UR16][R6.64], R37 ;  /* 0x0000002506005986 */ /* 0x0005e2000c101110 */
[----:B0-----:R-:W-:-:S03]  /*cac20*/  LOP3.LUT R5, R2, 0x17a, RZ, 0xfc, !PT ;  /* 0x0000017a02057812 */ /* 0x001fc600078efcff */
[----:B------:R0:W-:Y:S01]  /*cac30*/  @P1 STG.E.U8 desc[UR16][R8.64], R11 ;  /* 0x0000000b08001986 */ /* 0x0001e2000c101110 */
[----:B------:R-:W-:Y:S02]  /*cac40*/  IADD3 R4, P1, PT, R3, R74, RZ ;  /* 0x0000004a03047210 */ /* 0x000fe40007f3e0ff */
[----:B------:R-:W-:Y:S01]  /*cac50*/  ISETP.LT.AND P2, PT, R5, UR4, !P0 ;  /* 0x0000000405007c0c */ /* 0x000fe2000c741270 */
[----:B------:R-:W4:Y:S01]  /*cac60*/  LDCU UR4, c[0x0][0x39c] ;  /* 0x00007380ff0477ac */ /* 0x000f220008000800 */
[----:B------:R-:W-:Y:S01]  /*cac70*/  LEA.HI.X.SX32 R5, R3, R0, 0x1, P1 ;  /* 0x0000000003057211 */ /* 0x000fe200008f0eff */
[----:B------:R-:W-:Y:S01]  /*cac80*/  IMAD R3, R81, 0x2, R3 ;  /* 0x0000000251037824 */ /* 0x000fe200078e0203 */
[----:B------:R-:W-:Y:S02]  /*cac90*/  PRMT R13, R38, 0x7771, RZ ;  /* 0x00007771260d7816 */ /* 0x000fe400000000ff */
[----:B------:R-:W-:-:S03]  /*caca0*/  LOP3.LUT R10, R2, 0x178, RZ, 0xfc, !PT ;  /* 0x00000178020a7812 */ /* 0x000fc600078efcff */
[----:B------:R1:W-:Y:S01]  /*cacb0*/  @P3 STG.E.U8 desc[UR16][R4.64], R13 ;  /* 0x0000000d04003986 */ /* 0x0003e2000c101110 */
[----:B--2---:R-:W-:Y:S01]  /*cacc0*/  IADD3 R6, P3, PT, R3, R74, RZ ;  /* 0x0000004a03067210 */ /* 0x004fe20007f7e0ff */
[----:B0-----:R-:W-:Y:S01]  /*cacd0*/  IMAD R9, R81, 0x2, R3 ;  /* 0x0000000251097824 */ /* 0x001fe200078e0203 */
[----:B------:R-:W-:Y:S02]  /*cace0*/  PRMT R15, R38, 0x7772, RZ ;  /* 0x00007772260f7816 */ /* 0x000fe400000000ff */
[----:B------:R-:W-:Y:S01]  /*cacf0*/  LEA.HI.X.SX32 R7, R3, R0, 0x1, P3 ;  /* 0x0000000003077211 */ /* 0x000fe200018f0eff */
[----:B------:R-:W-:Y:S01]  /*cad00*/  IMAD R3, R81, 0x2, R9 ;  /* 0x0000000251037824 */ /* 0x000fe200078e0209 */
[----:B------:R-:W-:Y:S01]  /*cad10*/  ISETP.LT.AND P5, PT, R10, UR8, !P0 ;  /* 0x000000080a007c0c */ /* 0x000fe2000c7a1270 */
[----:B------:R-:W0:Y:S01]  /*cad20*/  LDCU UR8, c[0x0][0x39c] ;  /* 0x00007380ff0877ac */ /* 0x000e220008000800 */
[-C--:B------:R-:W-:Y:S01]  /*cad30*/  IADD3 R8, P3, PT, R9, R74.reuse, RZ ;  /* 0x0000004a09087210 */ /* 0x080fe20007f7e0ff */
[----:B------:R2:W-:Y:S01]  /*cad40*/  @P6 STG.E.U8 desc[UR16][R6.64], R15 ;  /* 0x0000000f06006986 */ /* 0x0005e2000c101110 */
[----:B-1----:R-:W-:-:S02]  /*cad50*/  IADD3 R4, P6, PT, R3, R74, RZ ;  /* 0x0000004a03047210 */ /* 0x002fc40007fde0ff */
[----:B------:R-:W-:Y:S02]  /*cad60*/  PRMT R11, R38, 0x7773, RZ ;  /* 0x00007773260b7816 */ /* 0x000fe400000000ff */
[-C--:B------:R-:W-:Y:S02]  /*cad70*/  LEA.HI.X.SX32 R9, R9, R0.reuse, 0x1, P3 ;  /* 0x0000000009097211 */ /* 0x080fe400018f0eff */
[----:B------:R-:W-:Y:S01]  /*cad80*/  LEA.HI.X.SX32 R5, R3, R0, 0x1, P6 ;  /* 0x0000000003057211 */ /* 0x000fe200030f0eff */
[----:B------:R-:W-:Y:S01]  /*cad90*/  IMAD R3, R81, 0x2, R3 ;  /* 0x0000000251037824 */ /* 0x000fe200078e0203 */
[----:B------:R-:W-:Y:S01]  /*cada0*/  PRMT R13, R39, 0x7770, RZ ;  /* 0x00007770270d7816 */ /* 0x000fe200000000ff */
[----:B------:R1:W-:Y:S04]  /*cadb0*/  @P4 STG.E.U8 desc[UR16][R8.64], R11 ;  /* 0x0000000b08004986 */ /* 0x0003e8000c101110 */
[----:B------:R0:W-:Y:S01]  /*cadc0*/  @P5 STG.E.U8 desc[UR16][R4.64], R13 ;  /* 0x0000000d04005986 */ /* 0x0001e2000c101110 */
[----:B--2---:R-:W-:-:S04]  /*cadd0*/  IADD3 R6, P5, PT, R3, R74, RZ ;  /* 0x0000004a03067210 */ /* 0x004fc80007fbe0ff */
[----:B------:R-:W-:Y:S01]  /*cade0*/  LEA.HI.X.SX32 R7, R3, R0, 0x1, P5 ;  /* 0x0000000003077211 */ /* 0x000fe200028f0eff */
[----:B-1----:R-:W-:Y:S01]  /*cadf0*/  IMAD R11, R81, 0x2, R3 ;  /* 0x00000002510b7824 */ /* 0x002fe200078e0203 */
[----:B------:R-:W-:Y:S02]  /*cae00*/  LOP3.LUT R10, R2, 0x17c, RZ, 0xfc, !PT ;  /* 0x0000017c020a7812 */ /* 0x000fe400078efcff */
[C---:B----4-:R-:W-:Y:S01]  /*cae10*/  ISETP.LT.AND P6, PT, R63.reuse, UR4, !P0 ;  /* 0x000000043f007c0c */ /* 0x050fe2000c7c1270 */
[----:B------:R-:W-:Y:S01]  /*cae20*/  IMAD R3, R63, R81, RZ ;  /* 0x000000513f037224 */ /* 0x000fe200078e02ff */
[----:B------:R-:W-:Y:S01]  /*cae30*/  ISETP.LT.AND P1, PT, R10, UR5, !P0 ;  /* 0x000000050a007c0c */ /* 0x000fe2000c721270 */
[----:B------:R-:W2:Y:S01]  /*cae40*/  LDL.LU R63, [R1+0x1ec] ;  /* 0x0001ec00013f7983 */ /* 0x000ea20000300800 */
[----:B------:R-:W-:Y:S01]  /*cae50*/  LOP3.LUT R10, R2, 0x180, RZ, 0xfc, !PT ;  /* 0x00000180020a7812 */ /* 0x000fe200078efcff */
[----:B------:R-:W1:Y:S03]  /*cae60*/  LDCU UR5, c[0x0][0x39c] ;  /* 0x00007380ff0577ac */ /* 0x000e660008000800 */
[----:B---3--:R-:W-:Y:S01]  /*cae70*/  ISETP.LT.AND P3, PT, R10, UR6, !P0 ;  /* 0x000000060a007c0c */ /* 0x008fe2000c761270 */
[----:B------:R-:W3:Y:S01]  /*cae80*/  LDCU UR6, c[0x0][0x39c] ;  /* 0x00007380ff0677ac */ /* 0x000ee20008000800 */
[----:B------:R-:W-:-:S02]  /*cae90*/  LOP3.LUT R10, R2, 0x182, RZ, 0xfc, !PT ;  /* 0x00000182020a7812 */ /* 0x000fc400078efcff */
[----:B------:R-:W-:Y:S01]  /*caea0*/  PRMT R15, R39, 0x7771, RZ ;  /* 0x00007771270f7816 */ /* 0x000fe200000000ff */
[----:B------:R-:W4:Y:S01]  /*caeb0*/  LDCU UR4, c[0x0][0x39c] ;  /* 0x00007380ff0477ac */ /* 0x000f220008000800 */
[----:B------:R-:W-:Y:S02]  /*caec0*/  LOP3.LUT R9, R2, 0x184, RZ, 0xfc, !PT ;  /* 0x0000018402097812 */ /* 0x000fe400078efcff */
[----:B------:R-:W-:Y:S01]  /*caed0*/  IADD3 R8, P5, PT, R11, R74, RZ ;  /* 0x0000004a0b087210 */ /* 0x000fe20007fbe0ff */
[----:B------:R0:W-:Y:S01]  /*caee0*/  @P2 STG.E.U8 desc[UR16][R6.64], R15 ;  /* 0x0000000f06002986 */ /* 0x0001e2000c101110 */
[----:B-1----:R-:W-:Y:S01]  /*caef0*/  ISETP.LT.AND P4, PT, R10, UR5, !P0 ;  /* 0x000000050a007c0c */ /* 0x002fe2000c781270 */
[----:B------:R-:W1:Y:S01]  /*caf00*/  LDCU UR5, c[0x0][0x39c] ;  /* 0x00007380ff0577ac */ /* 0x000e620008000800 */
[----:B---3--:R-:W-:Y:S01]  /*caf10*/  ISETP.LT.AND P2, PT, R9, UR6, !P0 ;  /* 0x0000000609007c0c */ /* 0x008fe2000c741270 */
[----:B------:R-:W3:Y:S01]  /*caf20*/  LDCU UR6, c[0x0][0x39c] ;  /* 0x00007380ff0677ac */ /* 0x000ee20008000800 */
[----:B------:R-:W-:Y:S01]  /*caf30*/  LEA.HI.X.SX32 R9, R11, R0, 0x1, P5 ;  /* 0x000000000b097211 */ /* 0x000fe200028f0eff */
[----:B------:R-:W-:Y:S01]  /*caf40*/  IMAD R11, R81, 0x4, R11 ;  /* 0x00000004510b7824 */ /* 0x000fe200078e020b */
[----:B0-----:R-:W-:-:S02]  /*caf50*/  IADD3 R4, P5, PT, R3, R74, RZ ;  /* 0x0000004a03047210 */ /* 0x001fc40007fbe0ff */
[C---:B------:R-:W-:Y:S02]  /*caf60*/  PRMT R13, R39.reuse, 0x7773, RZ ;  /* 0x00007773270d7816 */ /* 0x040fe400000000ff */
[----:B------:R-:W-:Y:S02]  /*caf70*/  PRMT R39, R39, 0x7772, RZ ;  /* 0x0000777227277816 */ /* 0x000fe400000000ff */
[----:B------:R-:W-:Y:S02]  /*caf80*/  LEA.HI.X.SX32 R5, R3, R0, 0x1, P5 ;  /* 0x0000000003057211 */ /* 0x000fe400028f0eff */
[----:B------:R-:W-:Y:S02]  /*caf90*/  IADD3 R6, P5, PT, R11, R74, RZ ;  /* 0x0000004a0b067210 */ /* 0x000fe40007fbe0ff */
[C---:B------:R-:W-:Y:S01]  /*cafa0*/  LOP3.LUT R3, R2.reuse, 0x188, RZ, 0xfc, !PT ;  /* 0x0000018802037812 */ /* 0x040fe200078efcff */
[----:B------:R0:W-:Y:S01]  /*cafb0*/  @P1 STG.E.U8 desc[UR16][R8.64], R39 ;  /* 0x0000002708001986 */ /* 0x0001e2000c101110 */
[----:B------:R-:W-:-:S02]  /*cafc0*/  LOP3.LUT R10, R2, 0x186, RZ, 0xfc, !PT ;  /* 0x00000186020a7812 */ /* 0x000fc400078efcff */
        /* <DEDUP_REMOVED lines=8> */
[----:B-1----:R-:W-:Y:S01]  /*cb050*/  ISETP.LT.AND P1, PT, R10, UR5, !P0 ;  /* 0x000000050a007c0c */ /* 0x002fe2000c721270 */
[----:B------:R-:W1:Y:S01]  /*cb060*/  LDCU UR5, c[0x0][0x39c] ;  /* 0x00007380ff0577ac */ /* 0x000e620008000800 */
[----:B----4-:R-:W-:Y:S01]  /*cb070*/  ISETP.LT.AND P3, PT, R3, UR4, !P0 ;  /* 0x0000000403007c0c */ /* 0x010fe2000c761270 */
        /* <DEDUP_REMOVED lines=11> */
[----:B------:R-:W-:Y:S01]  /*cb130*/  LOP3.LUT R7, R2, 0x190, RZ, 0xfc, !PT ;  /* 0x0000019002077812 */ /* 0x000fe200078efcff */
[----:B------:R4:W-:Y:S01]  /*cb140*/  @P2 STG.E.U8 desc[UR16][R4.64], R13 ;  /* 0x0000000d04002986 */ /* 0x0009e2000c101110 */
[----:B------:R-:W-:-:S02]  /*cb150*/  IADD3 R6, P2, PT, R3, R74, RZ ;  /* 0x0000004a03067210 */ /* 0x000fc40007f5e0ff */
[----:B-1----:R-:W-:Y:S01]  /*cb160*/  ISETP.LT.AND P4, PT, R10, UR5, !P0 ;  /* 0x000000050a007c0c */ /* 0x002fe2000c781270 */
[----:B------:R-:W1:Y:S01]  /*cb170*/  LDCU UR5, c[0x0][0x39c] ;  /* 0x00007380ff0577ac */ /* 0x000e620008000800 */
[----:B------:R-:W-:Y:S02]  /*cb180*/  LOP3.LUT R10, R2, 0x192, RZ, 0xfc, !PT ;  /* 0x00000192020a7812 */ /* 0x000fe400078efcff */
[----:B------:R-:W-:Y:S01]  /*cb190*/  ISETP.LT.AND P5, PT, R7, UR6, !P0 ;  /* 0x0000000607007c0c */ /* 0x000fe2000c7a1270 */
[----:B------:R-:W1:Y:S01]  /*cb1a0*/  LDCU UR6, c[0x0][0x39c] ;  /* 0x00007380ff0677ac */ /* 0x000e620008000800 */
[----:B------:R-:W-:Y:S01]  /*cb1b0*/  LEA.HI.X.SX32 R7, R3, R0, 0x1, P2 ;  /* 0x0000000003077211 */ /* 0x000fe200010f0eff */
[C---:B------:R-:W-:Y:S01]  /*cb1c0*/  IMAD R3, R81.reuse, 0x2, R3 ;  /* 0x0000000251037824 */ /* 0x040fe200078e0203 */
[----:B---3--:R-:W-:Y:S02]  /*cb1d0*/  PRMT R11, R44, 0x7773, RZ ;  /* 0x000077732c0b7816 */ /* 0x008fe400000000ff */
[----:B0-----:R-:W-:Y:S01]  /*cb1e0*/  ISETP.LT.AND P2, PT, R10, UR4, !P0 ;  /* 0x000000040a007c0c */ /* 0x001fe2000c741270 */
[----:B------:R-:W2:Y:S01]  /*cb1f0*/  LDCU UR4, c[0x0][0x39c] ;  /* 0x00007380ff0477ac */ /* 0x000ea20008000800 */
[----:B------:R-:W-:Y:S01]  /*cb200*/  IMAD R9, R81, 0x2, R3 ;  /* 0x0000000251097824 */ /* 0x000fe200078e0203 */
[----:B------:R0:W-:Y:S01]  /*cb210*/  @P1 STG.E.U8 desc[UR16][R6.64], R11 ;  /* 0x0000000b06001986 */ /* 0x0001e2000c101110 */
[----:B----4-:R-:W-:-:S04]  /*cb220*/  IADD3 R4, P1, PT, R3, R74, RZ ;  /* 0x0000004a03047210 */ /* 0x010fc80007f3e0ff */
        /* <DEDUP_REMOVED lines=8> */
[C---:B--2---:R-:W-:Y:S01]  /*cb2b0*/  ISETP.LT.AND P3, PT, R63.reuse, UR4, !P0 ;  /* 0x000000043f007c0c */ /* 0x044fe2000c761270 */
[----:B0-----:R-:W-:Y:S01]  /*cb2c0*/  IMAD R11, R63, R81, RZ ;  /* 0x000000513f0b7224 */ /* 0x001fe200078e02ff */
[----:B------:R-:W0:Y:S01]  /*cb2d0*/  LDCU UR4, c[0x0][0x39c] ;  /* 0x00007380ff0477ac */ /* 0x000e220008000800 */
[----:B------:R-:W2:Y:S01]  /*cb2e0*/  LDL.LU R63, [R1+0x1f0] ;  /* 0x0001f000013f7983 */ /* 0x000ea20000300800 */
[----:B------:R-:W-:-:S02]  /*cb2f0*/  IADD3 R6, P6, PT, R3, R74, RZ ;  /* 0x0000004a03067210 */ /* 0x000fc40007fde0ff */
[----:B------:R-:W-:Y:S02]  /*cb300*/  LOP3.LUT R10, R2, 0x194, RZ, 0xfc, !PT ;  /* 0x00000194020a7812 */ /* 0x000fe400078efcff */
[----:B------:R-:W-:Y:S01]  /*cb310*/  LEA.HI.X.SX32 R7, R3, R0, 0x1, P6 ;  /* 0x0000000003077211 */ /* 0x000fe200030f0eff */
[----:B------:R-:W-:Y:S01]  /*cb320*/  IMAD R3, R81, 0x4, R3 ;  /* 0x0000000451037824 */ /* 0x000fe200078e0203 */
[----:B------:R-:W-:Y:S02]  /*cb330*/  PRMT R13, R45, 0x7772, RZ ;  /* 0x000077722d0d7816 */ /* 0x000fe400000000ff */
[C---:B---3--:R-:W-:Y:S02]  /*cb340*/  IADD3 R4, P6, PT, R11.reuse, R74, RZ ;  /* 0x0000004a0b047210 */ /* 0x048fe40007fde0ff */
[----:B-1----:R-:W-:Y:S01]  /*cb350*/  ISETP.LT.AND P1, PT, R10, UR5, !P0 ;  /* 0x000000050a007c0c */ /* 0x002fe2000c721270 */
[----:B------:R1:W-:Y:S01]  /*cb360*/  @P4 STG.E.U8 desc[UR16][R6.64], R13 ;  /* 0x0000000d06004986 */ /* 0x0003e2000c101110 */
[----:B------:R-:W-:Y:S01]  /*cb370*/  LOP3.LUT R10, R2, 0x196, RZ, 0xfc, !PT ;  /* 0x00000196020a7812 */ /* 0x000fe200078efcff */
[----:B------:R-:W3:Y:S01]  /*cb380*/  LDCU UR5, c[0x0][0x39c] ;  /* 0x00007380ff0577ac */ /* 0x000ee20008000800 */
[----:B------:R-:W-:Y:S01]  /*cb390*/  LEA.HI.X.SX32 R5, R11, R0, 0x1, P6 ;  /* 0x000000000b057211 */ /* 0x000fe200030f0eff */
[----:B------:R-:W-:Y:S01]  /*cb3a0*/  IMAD R11, R81, 0x2, R3 ;  /* 0x00000002510b7824 */ /* 0x000fe200078e0203 */
[----:B----4-:R-:W-:-:S02]  /*cb3b0*/  IADD3 R8, P6, PT, R3, R74, RZ ;  /* 0x0000004a03087210 */ /* 0x010fc40007fde0ff */
[----:B------:R-:W-:Y:S02]  /*cb3c0*/  PRMT R45, R45, 0x7773, RZ ;  /* 0x000077732d2d7816 */ /* 0x000fe400000000ff */
[----:B------:R-:W-:Y:S01]  /*cb3d0*/  ISETP.LT.AND P4, PT, R10, UR6, !P0 ;  /* 0x000000060a007c0c */ /* 0x000fe2000c781270 */
[----:B------:R-:W4:Y:S01]  /*cb3e0*/  LDCU UR6, c[0x0][0x39c] ;  /* 0x00007380ff0677ac */ /* 0x000f220008000800 */
[----:B------:R-:W-:Y:S01]  /*cb3f0*/  LOP3.LUT R10, R2, 0x198, RZ, 0xfc, !PT ;  /* 0x00000198020a7812 */ /* 0x000fe200078efcff */
[----:B------:R3:W-:Y:S01]  /*cb400*/  @P3 STG.E.U8 desc[UR16][R4.64], R45 ;  /* 0x0000002d04003986 */ /* 0x0007e2000c101110 */
[----:B------:R-:W-:Y:S02]  /*cb410*/  LEA.HI.X.SX32 R9, R3, R0, 0x1, P6 ;  /* 0x0000000003097211 */ /* 0x000fe400030f0eff */
[C---:B-1----:R-:W-:Y:S02]  /*cb420*/  IADD3 R6, P6, PT, R11.reuse, R74, RZ ;  /* 0x0000004a0b067210 */ /* 0x042fe40007fde0ff */
[----:B0-----:R-:W-:Y:S01]  /*cb430*/  ISETP.LT.AND P3, PT, R10, UR4, !P0 ;  /* 0x000000040a007c0c */ /* 0x001fe2000c761270 */
[----:B------:R-:W0:Y:S01]  /*cb440*/  LDCU UR4, c[0x0][0x39c] ;  /* 0x00007380ff0477ac */ /* 0x000e220008000800 */
[----:B------:R-:W-:Y:S01]  /*cb450*/  LEA.HI.X.SX32 R7, R11, R0, 0x1, P6 ;  /* 0x000000000b077211 */ /* 0x000fe200030f0eff */
[----:B------:R-:W-:Y:S01]  /*cb460*/  IMAD R11, R81, 0x2, R11 ;  /* 0x00000002510b7824 */ /* 0x000fe200078e020b */
[----:B------:R-:W-:-:S02]  /*cb470*/  PRMT R15, R46, 0x7770, RZ ;  /* 0x000077702e0f7816 */ /* 0x000fc400000000ff */
[----:B------:R-:W-:Y:S02]  /*cb480*/  LOP3.LUT R3, R2, 0x19a, RZ, 0xfc, !PT ;  /* 0x0000019a02037812 */ /* 0x000fe400078efcff */
[----:B------:R-:W-:Y:S02]  /*cb490*/  PRMT R13, R46, 0x7771, RZ ;  /* 0x000077712e0d7816 */ /* 0x000fe400000000ff */
[----:B---3--:R-:W-:Y:S01]  /*cb4a0*/  IADD3 R4, P6, PT, R11, R74, RZ ;  /* 0x0000004a0b047210 */ /* 0x008fe20007fde0ff */
[----:B------:R1:W-:Y:S01]  /*cb4b0*/  @P5 STG.E.U8 desc[UR16][R8.64], R15 ;  /* 0x0000000f08005986 */ /* 0x0003e2000c101110 */
[----:B------:R-:W-:Y:S02]  /*cb4c0*/  LOP3.LUT R10, R2, 0x19c, RZ, 0xfc, !PT ;  /* 0x0000019c020a7812 */ /* 0x000fe400078efcff */
[----:B------:R-:W-:Y:S01]  /*cb4d0*/  ISETP.LT.AND P5, PT, R3, UR5, !P0 ;  /* 0x0000000503007c0c */ /* 0x000fe2000c7a1270 */
[----:B------:R3:W-:Y:S01]  /*cb4e0*/  @P2 STG.E.U8 desc[UR16][R6.64], R13 ;  /* 0x0000000d06002986 */ /* 0x0007e2000c101110 */
[----:B------:R-:W-:Y:S01]  /*cb4f0*/  IMAD R3, R81, 0x2, R11 ;  /* 0x0000000251037824 */ /* 0x000fe200078e020b */
[----:B------:R-:W-:Y:S01]  /*cb500*/  LEA.HI.X.SX32 R5, R11, R0, 0x1, P6 ;  /* 0x000000000b057211 */ /* 0x000fe200030f0eff */
[----:B------:R-:W2:Y:S01]  /*cb510*/  LDCU UR5, c[0x0][0x39c] ;  /* 0x00007380ff0577ac */ /* 0x000ea20008000800 */
[----:B------:R-:W-:-:S02]  /*cb520*/  PRMT R17, R46, 0x7772, RZ ;  /* 0x000077722e117816 */ /* 0x000fc400000000ff */
[----:B----4-:R-:W-:Y:S01]  /*cb530*/  ISETP.LT.AND P2, PT, R10, UR6, !P0 ;  /* 0x000000060a007c0c */ /* 0x010fe2000c741270 */
[----:B------:R-:W4:Y:S01]  /*cb540*/  LDCU UR6, c[0x0][0x39c] ;  /* 0x00007380ff0677ac */ /* 0x000f220008000800 */
[----:B------:R-:W-:Y:S01]  /*cb550*/  LOP3.LUT R10, R2, 0x1a0, RZ, 0xfc, !PT ;  /* 0x000001a0020a7812 */ /* 0x000fe200078efcff */
[----:B------:R3:W-:Y:S01]  /*cb560*/  @P1 STG.E.U8 desc[UR16][R4.64], R17 ;  /* 0x0000001104001986 */ /* 0x0007e2000c101110 */
[C---:B-1----:R-:W-:Y:S02]  /*cb570*/  IADD3 R8, P6, PT, R3.reuse, R74, RZ ;  /* 0x0000004a03087210 */ /* 0x042fe40007fde0ff */
[----:B0-----:R-:W-:Y:S01]  /*cb580*/  ISETP.LT.AND P1, PT, R10, UR4, !P0 ;  /* 0x000000040a007c0c */ /* 0x001fe2000c721270 */
[----:B------:R-:W2:Y:S01]  /*cb590*/  LDCU UR4, c[0x0][0x39c] ;  /* 0x00007380ff0477ac */ /* 0x000ea20008000800 */
[----:B------:R-:W-:Y:S02]  /*cb5a0*/  PRMT R15, R46, 0x7773, RZ ;  /* 0x000077732e0f7816 */ /* 0x000fe400000000ff */
[----:B------:R-:W-:Y:S01]  /*cb5b0*/  LEA.HI.X.SX32 R9, R3, R0, 0x1, P6 ;  /* 0x0000000003097211 */ /* 0x000fe200030f0eff */
[----:B------:R-:W-:-:S04]  /*cb5c0*/  IMAD R3, R81, 0x2, R3 ;  /* 0x0000000251037824 */ /* 0x000fc800078e0203 */
[----:B------:R0:W-:Y:S01]  /*cb5d0*/  @P4 STG.E.U8 desc[UR16][R8.64], R15 ;  /* 0x0000000f08004986 */ /* 0x0001e2000c101110 */
[----:B---3--:R-:W-:Y:S02]  /*cb5e0*/  IADD3 R6, P4, PT, R3, R74, RZ ;  /* 0x0000004a03067210 */ /* 0x008fe40007f9e0ff */
[----:B------:R-:W-:Y:S02]  /*cb5f0*/  PRMT R17, R47, 0x7770, RZ ;  /* 0x000077702f117816 */ /* 0x000fe400000000ff */
[----:B------:R-:W-:Y:S01]  /*cb600*/  LEA.HI.X.SX32 R7, R3, R0, 0x1, P4 ;  /* 0x0000000003077211 */ /* 0x000fe200020f0eff */
[----:B------:R-:W-:-:S04]  /*cb610*/  IMAD R13, R81, 0x2, R3 ;  /* 0x00000002510d7824 */ /* 0x000fc800078e0203 */
[----:B------:R1:W-:Y:S01]  /*cb620*/  @P3 STG.E.U8 desc[UR16][R6.64], R17 ;  /* 0x0000001106003986 */ /* 0x0003e2000c101110 */
[C---:B--2---:R-:W-:Y:S01]  /*cb630*/  ISETP.LT.AND P3, PT, R63.reuse, UR4, !P0 ;  /* 0x000000043f007c0c */ /* 0x044fe2000c761270 */
[----:B------:R-:W-:Y:S01]  /*cb640*/  IMAD R3, R63, R81, RZ ;  /* 0x000000513f037224 */ /* 0x000fe200078e02ff */
[----:B------:R-:W-:Y:S01]  /*cb650*/  LOP3.LUT R11, R2, 0x1a2, RZ, 0xfc, !PT ;  /* 0x000001a2020b7812 */ /* 0x000fe200078efcff */
[----:B------:R-:W2:Y:S01]  /*cb660*/  LDL.LU R63, [R1+0x1f4] ;  /* 0x0001f400013f7983 */ /* 0x000ea20000300800 */
[----:B------:R-:W-:Y:S01]  /*cb670*/  IADD3 R10, P6, PT, R13, R74, RZ ;  /* 0x0000004a0d0a7210 */ /* 0x000fe20007fde0ff */
[----:B------:R-:W3:Y:S01]  /*cb680*/  LDCU UR4, c[0x0][0x39c] ;  /* 0x00007380ff0477ac */ /* 0x000ee20008000800 */
[----:B------:R-:W-:Y:S01]  /*cb690*/  ISETP.LT.AND P4, PT, R11, UR5, !P0 ;  /* 0x000000050b007c0c */ /* 0x000fe2000c781270 */
[----:B------:R-:W1:Y:S01]  /*cb6a0*/  LDCU UR5, c[0x0][0x39c] ;  /* 0x00007380ff0577ac */ /* 0x000e620008000800 */
[----:B------:R-:W-:Y:S01]  /*cb6b0*/  LEA.HI.X.SX32 R11, R13, R0, 0x1, P6 ;  /* 0x000000000d0b7211 */ /* 0x000fe200030f0eff */
[----:B------:R-:W-:Y:S01]  /*cb6c0*/  IMAD R13, R81, 0x2, R13 ;  /* 0x00000002510d7824 */ /* 0x000fe200078e020d */
[----:B0-----:R-:W-:-:S02]  /*cb6d0*/  PRMT R9, R47, 0x7771, RZ ;  /* 0x000077712f097816 */ /* 0x001fc400000000ff */
[----:B------:R-:W-:-:S03]  /*cb6e0*/  LOP3.LUT R8, R2, 0x1a4, RZ, 0xfc, !PT ;  /* 0x000001a402087812 */ /* 0x000fc600078efcff */
[----:B------:R0:W-:Y:S01]  /*cb6f0*/  @P5 STG.E.U8 desc[UR16][R10.64], R9 ;  /* 0x000000090a005986 */ /* 0x0001e2000c101110 */
[----:B------:R-:W-:Y:S02]  /*cb700*/  IADD3 R4, P5, PT, R13, R74, RZ ;  /* 0x0000004a0d047210 */ /* 0x000fe40007fbe0ff */
[----:B------:R-:W-:Y:S02]  /*cb710*/  PRMT R15, R47, 0x7772, RZ ;  /* 0x000077722f0f7816 */ /* 0x000fe400000000ff */
[----:B------:R-:W-:Y:S01]  /*cb720*/  LEA.HI.X.SX32 R5, R13, R0, 0x1, P5 ;  /* 0x000000000d057211 */ /* 0x000fe200028f0eff */
[----:B------:R-:W-:Y:S01]  /*cb730*/  IMAD R13, R81, 0x4, R13 ;  /* 0x00000004510d7824 */ /* 0x000fe200078e020d */
[----:B----4-:R-:W-:Y:S01]  /*cb740*/  ISETP.LT.AND P6, PT, R8, UR6, !P0 ;  /* 0x0000000608007c0c */ /* 0x010fe2000c7c1270 */
[----:B------:R-:W4:Y:S01]  /*cb750*/  LDCU UR6, c[0x0][0x39c] ;  /* 0x00007380ff0677ac */ /* 0x000f220008000800 */
[----:B------:R-:W-:Y:S02]  /*cb760*/  LOP3.LUT R8, R2, 0x1a6, RZ, 0xfc, !PT ;  /* 0x000001a602087812 */ /* 0x000fe400078efcff */
[C---:B-1----:R-:W-:Y:S01]  /*cb770*/  IADD3 R6, P5, PT, R3.reuse, R74, RZ ;  /* 0x0000004a03067210 */ /* 0x042fe20007fbe0ff */
[----:B------:R1:W-:Y:S01]  /*cb780*/  @P2 STG.E.U8 desc[UR16][R4.64], R15 ;  /* 0x0000000f04002986 */ /* 0x0003e2000c101110 */
[----:B------:R-:W-:Y:S01]  /*cb790*/  ISETP.LT.AND P2, PT, R8, UR5, !P0 ;  /* 0x0000000508007c0c */ /* 0x000fe2000c741270 */
[----:B------:R-:W2:Y:S01]  /*cb7a0*/  LDCU UR5, c[0x0][0x39c] ;  /* 0x00007380ff0577ac */ /* 0x000ea20008000800 */
[----:B------:R-:W-:-:S02]  /*cb7b0*/  LEA.HI.X.SX32 R7, R3, R0, 0x1, P5 ;  /* 0x0000000003077211 */ /* 0x000fc400028f0eff */
[----:B------:R-:W-:Y:S02]  /*cb7c0*/  IADD3 R8, P5, PT, R13, R74, RZ ;  /* 0x0000004a0d087210 */ /* 0x000fe40007fbe0ff */
[----:B------:R-:W-:Y:S02]  /*cb7d0*/  PRMT R47, R47, 0x7773, RZ ;  /* 0x000077732f2f7816 */ /* 0x000fe400000000ff */
[----:B0-----:R-:W-:Y:S01]  /*cb7e0*/  LEA.HI.X.SX32 R9, R13, R0, 0x1, P5 ;  /* 0x000000000d097211 */ /* 0x001fe200028f0eff */
[----:B------:R-:W-:Y:S01]  /*cb7f0*/  IMAD R13, R81, 0x2, R13 ;  /* 0x00000002510d7824 */ /* 0x000fe200078e020d */
[----:B------:R-:W-:Y:S01]  /*cb800*/  PRMT R3, R52, 0x7770, RZ ;  /* 0x0000777034037816 */ /* 0x000fe200000000ff */
[----:B------:R0:W-:Y:S01]  /*cb810*/  @P3 STG.E.U8 desc[UR16][R6.64], R47 ;  /* 0x0000002f06003986 */ /* 0x0001e2000c101110 */
[----:B-1----:R-:W-:Y:S02]  /*cb820*/  LOP3.LUT R5, R2, 0x1aa, RZ, 0xfc, !PT ;  /* 0x000001aa02057812 */ /* 0x002fe400078efcff */
[----:B------:R-:W-:Y:S01]  /*cb830*/  IADD3 R4, P3, PT, R13, R74, RZ ;  /* 0x0000004a0d047210 */ /* 0x000fe20007f7e0ff */
[----:B------:R1:W-:Y:S01]  /*cb840*/  @P1 STG.E.U8 desc[UR16][R8.64], R3 ;  /* 0x0000000308001986 */ /* 0x0003e2000c101110 */
[----:B---3--:R-:W-:Y:S01]  /*cb850*/  ISETP.LT.AND P1, PT, R5, UR4, !P0 ;  /* 0x0000000405007c0c */ /* 0x008fe2000c721270 */
[----:B------:R-:W3:Y:S01]  /*cb860*/  LDCU UR4, c[0x0][0x39c] ;  /* 0x00007380ff0477ac */ /* 0x000ee20008000800 */
[----:B------:R-:W-:Y:S01]  /*cb870*/  LEA.HI.X.SX32 R5, R13, R0, 0x1, P3 ;  /* 0x000000000d057211 */ /* 0x000fe200018f0eff */
[----:B------:R-:W-:Y:S01]  /*cb880*/  IMAD R13, R81, 0x2, R13 ;  /* 0x00000002510d7824 */ /* 0x000fe200078e020d */
[----:B------:R-:W-:-:S05]  /*cb890*/  PRMT R17, R52, 0x7771, RZ ;  /* 0x0000777134117816 */ /* 0x000fca00000000ff */
[----:B------:R3:W-:Y:S01]  /*cb8a0*/  @P4 STG.E.U8 desc[UR16][R4.64], R17 ;  /* 0x0000001104004986 */ /* 0x0007e2000c101110 */
[----:B0-----:R-:W-:Y:S01]  /*cb8b0*/  IADD3 R6, P4, PT, R13, R74, RZ ;  /* 0x0000004a0d067210 */ /* 0x001fe20007f9e0ff */
[----:B-1----:R-:W-:Y:S01]  /*cb8c0*/  IMAD R3, R81, 0x2, R13 ;  /* 0x0000000251037824 */ /* 0x002fe200078e020d */
[C---:B------:R-:W-:Y:S02]  /*cb8d0*/  PRMT R15, R52.reuse, 0x7772, RZ ;  /* 0x00007772340f7816 */ /* 0x040fe400000000ff */
[----:B------:R-:W-:Y:S01]  /*cb8e0*/  LEA.HI.X.SX32 R7, R13, R0, 0x1, P4 ;  /* 0x000000000d077211 */ /* 0x000fe200020f0eff */
[----:B------:R-:W-:Y:S01]  /*cb8f0*/  IMAD R11, R81, 0x2, R3 ;  /* 0x00000002510b7824 */ /* 0x000fe200078e0203 */
[C---:B------:R-:W-:Y:S02]  /*cb900*/  IADD3 R8, P4, PT, R3.reuse, R74, RZ ;  /* 0x0000004a03087210 */ /* 0x040fe40007f9e0ff */
[----:B------:R-:W-:Y:S01]  /*cb910*/  PRMT R13, R52, 0x7773, RZ ;  /* 0x00007773340d7816 */ /* 0x000fe200000000ff */
[----:B------:R-:W-:Y:S01]  /*cb920*/  @P6 STG.E.U8 desc[UR16][R6.64], R15 ;  /* 0x0000000f06006986 */ /* 0x000fe2000c101110 */
[----:B------:R-:W-:-:S02]  /*cb930*/  LEA.HI.X.SX32 R9, R3, R0, 0x1, P4 ;  /* 0x0000000003097211 */ /* 0x000fc400020f0eff */
[----:B---3--:R-:W-:-:S03]  /*cb940*/  IADD3 R4, P6, PT, R11, R74, RZ ;  /* 0x0000004a0b047210 */ /* 0x008fc60007fde0ff */
[----:B------:R2:W-:Y:S01]  /*cb950*/  @P2 STG.E.U8 desc[UR16][R8.64], R13 ;  /* 0x0000000d08002986 */ /* 0x0005e2000c101110 */
[----:B------:R-:W-:Y:S02]  /*cb960*/  LEA.HI.X.SX32 R5, R11, R0, 0x1, P6 ;  /* 0x000000000b057211 */ /* 0x000fe400030f0eff */
[----:B------:R-:W-:-:S04]  /*cb970*/  LOP3.LUT R10, R2, 0x1a8, RZ, 0xfc, !PT ;  /* 0x000001a8020a7812 */ /* 0x000fc800078efcff */
[----:B------:R-:W-:Y:S01]  /*cb980*/  ISETP.LT.AND P5, PT, R10, UR8, !P0 ;  /* 0x000000080a007c0c */ /* 0x000fe2000c7a1270 */
[C---:B--2---:R-:W-:Y:S01]  /*cb990*/  IMAD R13, R63.reuse, R81, RZ ;  /* 0x000000513f0d7224 */ /* 0x044fe200078e02ff */
[----:B------:R-:W-:Y:S01]  /*cb9a0*/  ISETP.LT.AND P6, PT, R63, UR4, !P0 ;  /* 0x000000043f007c0c */ /* 0x000fe2000c7c1270 */
[----:B------:R-:W-:Y:S01]  /*cb9b0*/  IMAD R11, R81, 0x2, R11 ;  /* 0x00000002510b7824 */ /* 0x000fe200078e020b */
[----:B------:R-:W2:Y:S01]  /*cb9c0*/  LDL.LU R63, [R1+0x1f8] ;  /* 0x0001f800013f7983 */ /* 0x000ea20000300800 */
[----:B------:R-:W-:Y:S01]  /*cb9d0*/  LOP3.LUT R10, R2, 0x1ac, RZ, 0xfc, !PT ;  /* 0x000001ac020a7812 */ /* 0x000fe200078efcff */
[----:B------:R-:W0:Y:S03]  /*cb9e0*/  LDCU UR4, c[0x0][0x39c] ;  /* 0x00007380ff0477ac */ /* 0x000e260008000800 */
[----:B------:R-:W-:Y:S01]  /*cb9f0*/  ISETP.LT.AND P3, PT, R10, UR5, !P0 ;  /* 0x000000050a007c0c */ /* 0x000fe2000c761270 */
[----:B------:R-:W1:Y:S01]  /*cba00*/  LDCU UR5, c[0x0][0x39c] ;  /* 0x00007380ff0577ac */ /* 0x000e620008000800 */
[----:B------:R-:W-:-:S02]  /*cba10*/  LOP3.LUT R10, R2, 0x1b0, RZ, 0xfc, !PT ;  /* 0x000001b0020a7812 */ /* 0x000fc400078efcff */
[----:B------:R-:W-:Y:S01]  /*cba20*/  PRMT R17, R53, 0x7770, RZ ;  /* 0x0000777035117816 */ /* 0x000fe200000000ff */
[----:B------:R-:W3:Y:S01]  /*cba30*/  LDCU UR8, c[0x0][0x39c] ;  /* 0x00007380ff0877ac */ /* 0x000ee20008000800 */
[----:B------:R-:W-:Y:S02]  /*cba40*/  LOP3.LUT R3, R2, 0x1b2, RZ, 0xfc, !PT ;  /* 0x000001b202037812 */ /* 0x000fe400078efcff */
[----:B----4-:R-:W-:Y:S01]  /*cba50*/  ISETP.LT.AND P4, PT, R10, UR6, !P0 ;  /* 0x000000060a007c0c */ /* 0x010fe2000c781270 */
[----:B------:R-:W4:Y:S01]  /*cba60*/  LDCU UR6, c[0x0][0x39c] ;  /* 0x00007380ff0677ac */ /* 0x000f220008000800 */
[----:B------:R0:W-:Y:S01]  /*cba70*/  @P5 STG.E.U8 desc[UR16][R4.64], R17 ;  /* 0x0000001104005986 */ /* 0x0001e2000c101110 */
[----:B------:R-:W-:Y:S02]  /*cba80*/  IADD3 R6, P5, PT, R11, R74, RZ ;  /* 0x0000004a0b067210 */ /* 0x000fe40007fbe0ff */
[----:B-1----:R-:W-:Y:S01]  /*cba90*/  ISETP.LT.AND P2, PT, R3, UR5, !P0 ;  /* 0x0000000503007c0c */ /* 0x002fe2000c741270 */
[----:B------:R-:W-:Y:S01]  /*cbaa0*/  IMAD R3, R81, 0x2, R11 ;  /* 0x0000000251037824 */ /* 0x000fe200078e020b */
[----:B------:R-:W1:Y:S01]  /*cbab0*/  LDCU UR5, c[0x0][0x39c] ;  /* 0x00007380ff0577ac */ /* 0x000e620008000800 */
[----:B------:R-:W-:-:S03]  /*cbac0*/  LEA.HI.X.SX32 R7, R11, R0, 0x1, P5 ;  /* 0x000000000b077211 */ /* 0x000fc600028f0eff */
[----:B------:R-:W-:Y:S02]  /*cbad0*/  IADD3 R8, P5, PT, R3, R74, RZ ;  /* 0x0000004a03087210 */ /* 0x000fe40007fbe0ff */
[----:B------:R-:W-:Y:S02]  /*cbae0*/  PRMT R15, R53, 0x7771, RZ ;  /* 0x00007771350f7816 */ /* 0x000fe400000000ff */
[----:B------:R-:W-:Y:S01]  /*cbaf0*/  LEA.HI.X.SX32 R9, R3, R0, 0x1, P5 ;  /* 0x0000000003097211 */ /* 0x000fe200028f0eff */
[----:B------:R-:W-:Y:S01]  /*cbb00*/  IMAD R3, R81, 0x4, R3 ;  /* 0x0000000451037824 */ /* 0x000fe200078e0203 */
[C---:B0-----:R-:W-:Y:S01]  /*cbb10*/  IADD3 R4, P5, PT, R13.reuse, R74, RZ ;  /* 0x0000004a0d047210 */ /* 0x041fe20007fbe0ff */
[----:B------:R0:W-:Y:S01]  /*cbb20*/  @P1 STG.E.U8 desc[UR16][R6.64], R15 ;  /* 0x0000000f06001986 */ /* 0x0001e2000c101110 */
[----:B------:R-:W-:Y:S02]  /*cbb30*/  LOP3.LUT R10, R2, 0x1b4, RZ, 0xfc, !PT ;  /* 0x000001b4020a7812 */ /* 0x000fe400078efcff */
[----:B------:R-:W-:-:S02]  /*cbb40*/  LEA.HI.X.SX32 R5, R13, R0, 0x1, P5 ;  /* 0x000000000d057211 */ /* 0x000fc400028f0eff */
[----:B------:R-:W-:Y:S02]  /*cbb50*/  PRMT R11, R53, 0x7772, RZ ;  /* 0x00007772350b7816 */ /* 0x000fe400000000ff */
[----:B----4-:R-:W-:Y:S01]  /*cbb60*/  ISETP.LT.AND P1, PT, R10, UR6, !P0 ;  /* 0x000000060a007c0c */ /* 0x010fe2000c721270 */
[----:B------:R-:W4:Y:S01]  /*cbb70*/  LDCU UR6, c[0x0][0x39c] ;  /* 0x00007380ff0677ac */ /* 0x000f220008000800 */
[----:B------:R-:W-:Y:S02]  /*cbb80*/  LOP3.LUT R10, R2, 0x1b6, RZ, 0xfc, !PT ;  /* 0x000001b6020a7812 */ /* 0x000fe400078efcff */
[----:B0-----:R-:W-:Y:S01]  /*cbb90*/  IADD3 R6, P5, PT, R3, R74, RZ ;  /* 0x0000004a03067210 */ /* 0x001fe20007fbe0ff */
[----:B------:R0:W-:Y:S01]  /*cbba0*/  @P3 STG.E.U8 desc[UR16][R8.64], R11 ;  /* 0x0000000b08003986 */ /* 0x0001e2000c101110 */
[----:B------:R-:W-:Y:S02]  /*cbbb0*/  PRMT R53, R53, 0x7773, RZ ;  /* 0x0000777335357816 */ /* 0x000fe400000000ff */
[----:B------:R-:W-:Y:S01]  /*cbbc0*/  LEA.HI.X.SX32 R7, R3, R0, 0x1, P5 ;  /* 0x0000000003077211 */ /* 0x000fe200028f0eff */
[----:B------:R-:W-:Y:S01]  /*cbbd0*/  IMAD R3, R81, 0x2, R3 ;  /* 0x0000000251037824 */ /* 0x000fe200078e0203 */
[----:B------:R-:W-:-:S02]  /*cbbe0*/  PRMT R15, R54, 0x7770, RZ ;  /* 0x00007770360f7816 */ /* 0x000fc400000000ff */
[----:B-1----:R-:W-:Y:S01]  /*cbbf0*/  ISETP.LT.AND P3, PT, R10, UR5, !P0 ;  /* 0x000000050a007c0c */ /* 0x002fe2000c761270 */
[----:B------:R-:W1:Y:S01]  /*cbc00*/  LDCU UR5, c[0x0][0x39c] ;  /* 0x00007380ff0577ac */ /* 0x000e620008000800 */
[----:B------:R3:W-:Y:S01]  /*cbc10*/  @P6 STG.E.U8 desc[UR16][R4.64], R53 ;  /* 0x0000003504006986 */ /* 0x0007e2000c101110 */
[----:B0-----:R-:W-:Y:S01]  /*cbc20*/  LOP3.LUT R9, R2, 0x1ba, RZ, 0xfc, !PT ;  /* 0x000001ba02097812 */ /* 0x001fe200078efcff */
        /* <DEDUP_REMOVED lines=16> */
[----:B0-----:R-:W-:Y:S01]  /*cbd30*/  LOP3.LUT R7, R2, 0x1c0, RZ, 0xfc, !PT ;  /* 0x000001c002077812 */ /* 0x001fe200078efcff */
[----:B------:R0:W-:Y:S01]  /*cbd40*/  @P1 STG.E.U8 desc[UR16][R4.64], R3 ;  /* 0x0000000304001986 */ /* 0x0001e2000c101110 */
[----:B------:R-:W-:-:S02]  /*cbd50*/  IADD3 R6, P1, PT, R11, R74, RZ ;  /* 0x0000004a0b067210 */ /* 0x000fc40007f3e0ff */
[----:B-1----:R-:W-:Y:S01]  /*cbd60*/  ISETP.LT.AND P2, PT, R10, UR5, !P0 ;  /* 0x000000050a007c0c */ /* 0x002fe2000c741270 */
[----:B------:R-:W1:Y:S01]  /*cbd70*/  LDCU UR5, c[0x0][0x39c] ;  /* 0x00007380ff0577ac */ /* 0x000e620008000800 */
        /* <DEDUP_REMOVED lines=8> */
[----:B0-----:R-:W-:Y:S01]  /*cbe00*/  IMAD R3, R81, 0x2, R11 ;  /* 0x0000000251037824 */ /* 0x001fe200078e020b */
        /* <DEDUP_REMOVED lines=12> */
[C---:B0-----:R-:W-:Y:S01]  /*cbed0*/  IADD3 R6, P6, PT, R11.reuse, R74, RZ ;  /* 0x0000004a0b067210 */ /* 0x041fe20007fde0ff */
[----:B------:R-:W2:Y:S01]  /*cbee0*/  LDL.LU R63, [R1+0x1fc] ;  /* 0x0001fc00013f7983 */ /* 0x000ea20000300800 */
[----:B------:R-:W0:Y:S01]  /*cbef0*/  LDCU UR4, c[0x0][0x39c] ;  /* 0x00007380ff0477ac */ /* 0x000e220008000800 */
[----:B------:R-:W-:Y:S02]  /*cbf00*/  LOP3.LUT R10, R2, 0x1c4, RZ, 0xfc, !PT ;  /* 0x000001c4020a7812 */ /* 0x000fe400078efcff */
[----:B------:R-:W-:Y:S01]  /*cbf10*/  LEA.HI.X.SX32 R7, R11, R0, 0x1, P6 ;  /* 0x000000000b077211 */ /* 0x000fe200030f0eff */
[----:B------:R-:W-:Y:S01]  /*cbf20*/  IMAD R11, R81, 0x4, R11 ;  /* 0x00000004510b7824 */ /* 0x000fe200078e020b */
[----:B------:R-:W-:-:S02]  /*cbf30*/  PRMT R13, R55, 0x7772, RZ ;  /* 0x00007772370d7816 */ /* 0x000fc400000000ff */
[C---:B---3--:R-:W-:Y:S02]  /*cbf40*/  IADD3 R4, P6, PT, R3.reuse, R74, RZ ;  /* 0x0000004a03047210 */ /* 0x048fe40007fde0ff */
[----:B-1----:R-:W-:Y:S01]  /*cbf50*/  ISETP.LT.AND P3, PT, R10, UR5, !P0 ;  /* 0x000000050a007c0c */ /* 0x002fe2000c761270 */
[----:B------:R1:W-:Y:S01]  /*cbf60*/  @P2 STG.E.U8 desc[UR16][R6.64], R13 ;  /* 0x0000000d06002986 */ /* 0x0003e2000c101110 */
[----:B------:R-:W-:Y:S01]  /*cbf70*/  LOP3.LUT R10, R2, 0x1c6, RZ, 0xfc, !PT ;  /* 0x000001c6020a7812 */ /* 0x000fe200078efcff */
[----:B------:R-:W3:Y:S01]  /*cbf80*/  LDCU UR5, c[0x0][0x39c] ;  /* 0x00007380ff0577ac */ /* 0x000ee20008000800 */
[----:B------:R-:W-:Y:S02]  /*cbf90*/  LEA.HI.X.SX32 R5, R3, R0, 0x1, P6 ;  /* 0x0000000003057211 */ /* 0x000fe400030f0eff */
[----:B------:R-:W-:Y:S02]  /*cbfa0*/  IADD3 R8, P6, PT, R11, R74, RZ ;  /* 0x0000004a0b087210 */ /* 0x000fe40007fde0ff */
[----:B----4-:R-:W-:Y:S01]  /*cbfb0*/  ISETP.LT.AND P2, PT, R10, UR6, !P0 ;  /* 0x000000060a007c0c */ /* 0x010fe2000c741270 */
[----:B------:R-:W4:Y:S01]  /*cbfc0*/  LDCU UR6, c[0x0][0x39c] ;  /* 0x00007380ff0677ac */ /* 0x000f220008000800 */
[----:B------:R-:W-:-:S02]  /*cbfd0*/  PRMT R55, R55, 0x7773, RZ ;  /* 0x0000777337377816 */ /* 0x000fc400000000ff */
[----:B------:R-:W-:Y:S02]  /*cbfe0*/  LOP3.LUT R3, R2, 0x1c8, RZ, 0xfc, !PT ;  /* 0x000001c802037812 */ /* 0x000fe400078efcff */
[----:B------:R-:W-:Y:S01]  /*cbff0*/  LEA.HI.X.SX32 R9, R11, R0, 0x1, P6 ;  /* 0x000000000b097211 */ /* 0x000fe200030f0eff */
[----:B------:R-:W-:Y:S01]  /*cc000*/  IMAD R11, R81, 0x2, R11 ;  /* 0x00000002510b7824 */ /* 0x000fe200078e020b */
[C---:B-1----:R-:W-:Y:S01]  /*cc010*/  PRMT R13, R68.reuse, 0x7770, RZ ;  /* 0x00007770440d7816 */ /* 0x042fe200000000ff */
[----:B------:R1:W-:Y:S01]  /*cc020*/  @P4 STG.E.U8 desc[UR16][R4.64], R55 ;  /* 0x0000003704004986 */ /* 0x0003e2000c101110 */
[----:B0-----:R-:W-:Y:S01]  /*cc030*/  ISETP.LT.AND P4, PT, R3, UR4, !P0 ;  /* 0x0000000403007c0c */ /* 0x001fe2000c781270 */
[----:B------:R-:W0:Y:S02]  /*cc040*/  LDCU UR4, c[0x0][0x39c] ;  /* 0x00007380ff0477ac */ /* 0x000e240008000800 */
[----:B------:R0:W-:Y:S01]  /*cc050*/  @P5 STG.E.U8 desc[UR16][R8.64], R13 ;  /* 0x0000000d08005986 */ /* 0x0001e2000c101110 */
[----:B------:R-:W-:Y:S01]  /*cc060*/  IADD3 R6, P5, PT, R11, R74, RZ ;  /* 0x0000004a0b067210 */ /* 0x000fe20007fbe0ff */
[----:B------:R-:W-:Y:S01]  /*cc070*/  IMAD R3, R81, 0x2, R11 ;  /* 0x0000000251037824 */ /* 0x000fe200078e020b */
[----:B------:R-:W-:-:S02]  /*cc080*/  PRMT R17, R68, 0x7771, RZ ;  /* 0x0000777144117816 */ /* 0x000fc400000000ff */
[----:B------:R-:W-:Y:S02]  /*cc090*/  LEA.HI.X.SX32 R7, R11, R0, 0x1, P5 ;  /* 0x000000000b077211 */ /* 0x000fe400028f0eff */
[----:B-1----:R-:W-:Y:S02]  /*cc0a0*/  LOP3.LUT R5, R2, 0x1cc, RZ, 0xfc, !PT ;  /* 0x000001cc02057812 */ /* 0x002fe400078efcff */
[----:B------:R-:W-:Y:S01]  /*cc0b0*/  IADD3 R4, P6, PT, R3, R74, RZ ;  /* 0x0000004a03047210 */ /* 0x000fe20007fde0ff */
[----:B------:R1:W-:Y:S01]  /*cc0c0*/  @P1 STG.E.U8 desc[UR16][R6.64], R17 ;  /* 0x0000001106001986 */ /* 0x0003e2000c101110 */
[----:B----4-:R-:W-:Y:S01]  /*cc0d0*/  ISETP.LT.AND P1, PT, R5, UR6, !P0 ;  /* 0x0000000605007c0c */ /* 0x010fe2000c721270 */
[----:B------:R-:W-:Y:S01]  /*cc0e0*/  IMAD R11, R81, 0x2, R3 ;  /* 0x00000002510b7824 */ /* 0x000fe200078e0203 */
[----:B------:R-:W-:Y:S01]  /*cc0f0*/  LEA.HI.X.SX32 R5, R3, R0, 0x1, P6 ;  /* 0x0000000003057211 */ /* 0x000fe200030f0eff */
[----:B------:R-:W4:Y:S01]  /*cc100*/  LDCU UR6, c[0x0][0x39c] ;  /* 0x00007380ff0677ac */ /* 0x000f220008000800 */
[----:B------:R-:W-:-:S02]  /*cc110*/  PRMT R15, R68, 0x7772, RZ ;  /* 0x00007772440f7816 */ /* 0x000fc400000000ff */
[----:B------:R-:W-:Y:S02]  /*cc120*/  LOP3.LUT R3, R2, 0x1d0, RZ, 0xfc, !PT ;  /* 0x000001d002037812 */ /* 0x000fe400078efcff */
[----:B0-----:R-:W-:Y:S01]  /*cc130*/  IADD3 R8, P6, PT, R11, R74, RZ ;  /* 0x0000004a0b087210 */ /* 0x001fe20007fde0ff */
[----:B------:R0:W-:Y:S01]  /*cc140*/  @P3 STG.E.U8 desc[UR16][R4.64], R15 ;  /* 0x0000000f04003986 */ /* 0x0001e2000c101110 */
[----:B------:R-:W-:Y:S01]  /*cc150*/  ISETP.LT.AND P3, PT, R3, UR4, !P0 ;  /* 0x0000000403007c0c */ /* 0x000fe2000c761270 */
[----:B------:R-:W2:Y:S01]  /*cc160*/  LDCU UR4, c[0x0][0x39c] ;  /* 0x00007380ff0477ac */ /* 0x000ea20008000800 */
[----:B------:R-:W-:Y:S01]  /*cc170*/  LEA.HI.X.SX32 R9, R11, R0, 0x1, P6 ;  /* 0x000000000b097211 */ /* 0x000fe200030f0eff */
[----:B------:R-:W-:Y:S01]  /*cc180*/  IMAD R11, R81, 0x2, R11 ;  /* 0x00000002510b7824 */ /* 0x000fe200078e020b */
[----:B------:R-:W-:-:S05]  /*cc190*/  PRMT R13, R68, 0x7773, RZ ;  /* 0x00007773440d7816 */ /* 0x000fca00000000ff */
[----:B------:R0:W-:Y:S01]  /*cc1a0*/  @P2 STG.E.U8 desc[UR16][R8.64], R13 ;  /* 0x0000000d08002986 */ /* 0x0001e2000c101110 */
[----:B-1----:R-:W-:Y:S02]  /*cc1b0*/  IADD3 R6, P2, PT, R11, R74, RZ ;  /* 0x0000004a0b067210 */ /* 0x002fe40007f5e0ff */
[----:B------:R-:W-:Y:S02]  /*cc1c0*/  PRMT R17, R69, 0x7770, RZ ;  /* 0x0000777045117816 */ /* 0x000fe400000000ff */
[----:B------:R-:W-:Y:S01]  /*cc1d0*/  LEA.HI.X.SX32 R7, R11, R0, 0x1, P2 ;  /* 0x000000000b077211 */ /* 0x000fe200010f0eff */
[----:B------:R-:W-:-:S04]  /*cc1e0*/  IMAD R3, R81, 0x2, R11 ;  /* 0x0000000251037824 */ /* 0x000fc800078e020b */
[----:B------:R1:W-:Y:S01]  /*cc1f0*/  @P4 STG.E.U8 desc[UR16][R6.64], R17 ;  /* 0x0000001106004986 */ /* 0x0003e2000c101110 */
[----:B------:R-:W-:-:S04]  /*cc200*/  LOP3.LUT R10, R2, 0x1ca, RZ, 0xfc, !PT ;  /* 0x000001ca020a7812 */ /* 0x000fc800078efcff */
[----:B---3--:R-:W-:Y:S01]  /*cc210*/  ISETP.LT.AND P5, PT, R10, UR5, !P0 ;  /* 0x000000050a007c0c */ /* 0x008fe2000c7a1270 */
[----:B------:R-:W3:Y:S01]  /*cc220*/  LDCU UR5, c[0x0][0x39c] ;  /* 0x00007380ff0577ac */ /* 0x000ee20008000800 */
[----:B------:R-:W-:Y:S02]  /*cc230*/  LOP3.LUT R10, R2, 0x1d2, RZ, 0xfc, !PT ;  /* 0x000001d2020a7812 */ /* 0x000fe400078efcff */
[----:B0-----:R-:W-:Y:S02]  /*cc240*/  IADD3 R4, P6, PT, R3, R74, RZ ;  /* 0x0000004a03047210 */ /* 0x001fe40007fde0ff */
[C---:B--2---:R-:W-:Y:S01]  /*cc250*/  ISETP.LT.AND P4, PT, R63.reuse, UR4, !P0 ;  /* 0x000000043f007c0c */ /* 0x044fe2000c781270 */
[----:B------:R-:W-:Y:S01]  /*cc260*/  IMAD R11, R63, R81, RZ ;  /* 0x000000513f0b7224 */ /* 0x000fe200078e02ff */
[----:B---3--:R-:W-:Y:S01]  /*cc270*/  ISETP.LT.AND P2, PT, R10, UR5, !P0 ;  /* 0x000000050a007c0c */ /* 0x008fe2000c741270 */
[----:B------:R-:W2:Y:S01]  /*cc280*/  LDL.LU R63, [R1+0x200] ;  /* 0x00020000013f7983 */ /* 0x000ea20000300800 */
[----:B------:R-:W0:Y:S01]  /*cc290*/  LDCU UR5, c[0x0][0x39c] ;  /* 0x00007380ff0577ac */ /* 0x000e220008000800 */
[----:B------:R-:W-:-:S02]  /*cc2a0*/  PRMT R15, R69, 0x7771, RZ ;  /* 0x00007771450f7816 */ /* 0x000fc400000000ff */
[----:B------:R-:W-:Y:S01]  /*cc2b0*/  LEA.HI.X.SX32 R5, R3, R0, 0x1, P6 ;  /* 0x0000000003057211 */ /* 0x000fe200030f0eff */
[----:B------:R-:W-:Y:S01]  /*cc2c0*/  IMAD R3, R81, 0x2, R3 ;  /* 0x0000000251037824 */ /* 0x000fe200078e0203 */
[----:B------:R-:W-:Y:S01]  /*cc2d0*/  PRMT R13, R69, 0x7772, RZ ;  /* 0x00007772450d7816 */ /* 0x000fe200000000ff */
[----:B------:R-:W3:Y:S02]  /*cc2e0*/  LDCU UR4, c[0x0][0x39c] ;  /* 0x00007380ff0477ac */ /* 0x000ee40008000800 */
[----:B------:R0:W-:Y:S01]  /*cc2f0*/  @P5 STG.E.U8 desc[UR16][R4.64], R15 ;  /* 0x0000000f04005986 */ /* 0x0001e2000c101110 */
[-C--:B------:R-:W-:Y:S02]  /*cc300*/  IADD3 R8, P5, PT, R3, R74.reuse, RZ ;  /* 0x0000004a03087210 */ /* 0x080fe40007fbe0ff */
[----:B-1----:R-:W-:Y:S02]  /*cc310*/  IADD3 R6, P6, PT, R11, R74, RZ ;  /* 0x0000004a0b067210 */ /* 0x002fe40007fde0ff */
[----:B------:R-:W-:Y:S01]  /*cc320*/  LEA.HI.X.SX32 R9, R3, R0, 0x1, P5 ;  /* 0x0000000003097211 */ /* 0x000fe200028f0eff */
[----:B------:R-:W-:Y:S01]  /*cc330*/  IMAD R3, R81, 0x4, R3 ;  /* 0x0000000451037824 */ /* 0x000fe200078e0203 */
[----:B------:R-:W-:-:S02]  /*cc340*/  LOP3.LUT R10, R2, 0x1d4, RZ, 0xfc, !PT ;  /* 0x000001d4020a7812 */ /* 0x000fc400078efcff */
[----:B0-----:R-:W-:Y:S01]  /*cc350*/  LOP3.LUT R4, R2, 0x1d6, RZ, 0xfc, !PT ;  /* 0x000001d602047812 */ /* 0x001fe200078efcff */
[----:B------:R0:W-:Y:S01]  /*cc360*/  @P1 STG.E.U8 desc[UR16][R8.64], R13 ;  /* 0x0000000d08001986 */ /* 0x0001e2000c101110 */
[----:B------:R-:W-:Y:S02]  /*cc370*/  LEA.HI.X.SX32 R7, R11, R0, 0x1, P6 ;  /* 0x000000000b077211 */ /* 0x000fe400030f0eff */
[----:B------:R-:W-:Y:S01]  /*cc380*/  ISETP.LT.AND P1, PT, R4, UR5, !P0 ;  /* 0x0000000504007c0c */ /* 0x000fe2000c721270 */
[----:B------:R-:W1:Y:S01]  /*cc390*/  LDCU UR5, c[0x0][0x39c] ;  /* 0x00007380ff0577ac */ /* 0x000e620008000800 */
[----:B------:R-:W-:Y:S02]  /*cc3a0*/  IADD3 R4, P6, PT, R3, R74, RZ ;  /* 0x0000004a03047210 */ /* 0x000fe40007fde0ff */
[----:B----4-:R-:W-:Y:S01]  /*cc3b0*/  ISETP.LT.AND P5, PT, R10, UR6, !P0 ;  /* 0x000000060a007c0c */ /* 0x010fe2000c7a1270 */
[----:B------:R-:W4:Y:S01]  /*cc3c0*/  LDCU UR6, c[0x0][0x39c] ;  /* 0x00007380ff0677ac */ /* 0x000f220008000800 */
[----:B------:R-:W-:-:S02]  /*cc3d0*/  PRMT R69, R69, 0x7773, RZ ;  /* 0x0000777345457816 */ /* 0x000fc400000000ff */
[----:B------:R-:W-:Y:S01]  /*cc3e0*/  LEA.HI.X.SX32 R5, R3, R0, 0x1, P6 ;  /* 0x0000000003057211 */ /* 0x000fe200030f0eff */
[----:B------:R-:W-:Y:S01]  /*cc3f0*/  IMAD R3, R81, 0x2, R3 ;  /* 0x0000000251037824 */ /* 0x000fe200078e0203 */
[----:B0-----:R-:W-:Y:S01]  /*cc400*/  PRMT R13, R70, 0x7770, RZ ;  /* 0x00007770460d7816 */ /* 0x001fe200000000ff */
[----:B------:R0:W-:Y:S01]  /*cc410*/  @P4 STG.E.U8 desc[UR16][R6.64], R69 ;  /* 0x0000004506004986 */ /* 0x0001e2000c101110 */
[----:B------:R-:W-:-:S03]  /*cc420*/  LOP3.LUT R10, R2, 0x1d8, RZ, 0xfc, !PT ;  /* 0x000001d8020a7812 */ /* 0x000fc600078efcff */
[----:B------:R1:W-:Y:S01]  /*cc430*/  @P3 STG.E.U8 desc[UR16][R4.64], R13 ;  /* 0x0000000d04003986 */ /* 0x0003e2000c101110 */
[C---:B------:R-:W-:Y:S02]  /*cc440*/  IADD3 R8, P3, PT, R3.reuse, R74, RZ ;  /* 0x0000004a03087210 */ /* 0x040fe40007f7e0ff */
[----:B---3--:R-:W-:Y:S01]  /*cc450*/  ISETP.LT.AND P6, PT, R10, UR4, !P0 ;  /* 0x000000040a007c0c */ /* 0x008fe2000c7c1270 */
[----:B------:R-:W3:Y:S01]  /*cc460*/  LDCU UR4, c[0x0][0x39c] ;  /* 0x00007380ff0477ac */ /* 0x000ee20008000800 */
[----:B------:R-:W-:Y:S02]  /*cc470*/  LEA.HI.X.SX32 R9, R3, R0, 0x1, P3 ;  /* 0x0000000003097211 */ /* 0x000fe400018f0eff */
[----:B------:R-:W-:Y:S01]  /*cc480*/  PRMT R15, R70, 0x7771, RZ ;  /* 0x00007771460f7816 */ /* 0x000fe200000000ff */
[----:B0-----:R-:W-:Y:S01]  /*cc490*/  IMAD R7, R81, 0x2, R3 ;  /* 0x0000000251077824 */ /* 0x001fe200078e0203 */
[----:B------:R-:W-:-:S03]  /*cc4a0*/  LOP3.LUT R3, R2, 0x1dc, RZ, 0xfc, !PT ;  /* 0x000001dc02037812 */ /* 0x000fc600078efcff */
[----:B------:R0:W-:Y:S01]  /*cc4b0*/  @P2 STG.E.U8 desc[UR16][R8.64], R15 ;  /* 0x0000000f08002986 */ /* 0x0001e2000c101110 */
[----:B----4-:R-:W-:Y:S01]  /*cc4c0*/  ISETP.LT.AND P2, PT, R3, UR6, !P0 ;  /* 0x0000000603007c0c */ /* 0x010fe2000c741270 */
[----:B------:R-:W-:Y:S01]  /*cc4d0*/  IMAD R3, R81, 0x2, R7 ;  /* 0x0000000251037824 */ /* 0x000fe200078e0207 */
[C---:B------:R-:W-:Y:S01]  /*cc4e0*/  IADD3 R10, P3, PT, R7.reuse, R74, RZ ;  /* 0x0000004a070a7210 */ /* 0x040fe20007f7e0ff */
[----:B------:R-:W4:Y:S01]  /*cc4f0*/  LDCU UR6, c[0x0][0x39c] ;  /* 0x00007380ff0677ac */ /* 0x000f220008000800 */
[----:B------:R-:W-:Y:S02]  /*cc500*/  PRMT R17, R70, 0x7772, RZ ;  /* 0x0000777246117816 */ /* 0x000fe400000000ff */
[----:B------:R-:W-:Y:S02]  /*cc510*/  LEA.HI.X.SX32 R11, R7, R0, 0x1, P3 ;  /* 0x00000000070b7211 */ /* 0x000fe400018f0eff */
[C---:B------:R-:W-:Y:S02]  /*cc520*/  LOP3.LUT R6, R2.reuse, 0x1da, RZ, 0xfc, !PT ;  /* 0x000001da02067812 */ /* 0x040fe400078efcff */
[----:B-1----:R-:W-:-:S02]  /*cc530*/  LOP3.LUT R5, R2, 0x1e0, RZ, 0xfc, !PT ;  /* 0x000001e002057812 */ /* 0x002fc400078efcff */
[----:B------:R-:W-:Y:S02]  /*cc540*/  LOP3.LUT R4, R2, 0x1e2, RZ, 0xfc, !PT ;  /* 0x000001e202047812 */ /* 0x000fe400078efcff */
[C---:B------:R-:W-:Y:S01]  /*cc550*/  IADD3 R12, P3, PT, R3.reuse, R74, RZ ;  /* 0x0000004a030c7210 */ /* 0x040fe20007f7e0ff */
[----:B------:R1:W-:Y:S01]  /*cc560*/  @P5 STG.E.U8 desc[UR16][R10.64], R17 ;  /* 0x000000110a005986 */ /* 0x0003e2000c101110 */
[----:B------:R-:W-:Y:S01]  /*cc570*/  ISETP.LT.AND P4, PT, R6, UR5, !P0 ;  /* 0x0000000506007c0c */ /* 0x000fe2000c781270 */
[----:B------:R-:W2:Y:S01]  /*cc580*/  LDCU UR5, c[0x0][0x39c] ;  /* 0x00007380ff0577ac */ /* 0x000ea20008000800 */
[----:B------:R-:W-:Y:S02]  /*cc590*/  LEA.HI.X.SX32 R13, R3, R0, 0x1, P3 ;  /* 0x00000000030d7211 */ /* 0x000fe400018f0eff */
[----:B---3--:R-:W-:Y:S01]  /*cc5a0*/  ISETP.LT.AND P5, PT, R5, UR4, !P0 ;  /* 0x0000000405007c0c */ /* 0x008fe2000c7a1270 */
[C---:B------:R-:W-:Y:S01]  /*cc5b0*/  IMAD R3, R81.reuse, 0x2, R3 ;  /* 0x0000000251037824 */ /* 0x040fe200078e0203 */
[----:B------:R-:W-:Y:S01]  /*cc5c0*/  ISETP.LT.AND P3, PT, R4, UR8, !P0 ;  /* 0x0000000804007c0c */ /* 0x000fe2000c761270 */
[----:B------:R-:W2:Y:S01]  /*cc5d0*/  LDCU UR4, c[0x0][0x39c] ;  /* 0x00007380ff0477ac */ /* 0x000ea20008000800 */
[----:B------:R3:W2:Y:S01]  /*cc5e0*/  LDS.128 R4, [R62+0x800] ;  /* 0x000800003e047984 */ /* 0x0006a20000000c00 */
[----:B0-----:R-:W-:Y:S01]  /*cc5f0*/  PRMT R15, R70, 0x7773, RZ ;  /* 0x00007773460f7816 */ /* 0x001fe200000000ff */
[----:B-1----:R-:W-:Y:S01]  /*cc600*/  IMAD R11, R81, 0x2, R3 ;  /* 0x00000002510b7824 */ /* 0x002fe200078e0203 */
[----:B------:R-:W-:Y:S01]  /*cc610*/  PRMT R21, R71, 0x7770, RZ ;  /* 0x0000777047157816 */ /* 0x000fe200000000ff */
[----:B------:R-:W0:Y:S01]  /*cc620*/  LDCU UR8, c[0x0][0x39c] ;  /* 0x00007380ff0877ac */ /* 0x000e220008000800 */
[----:B---3--:R-:W3:Y:S04]  /*cc630*/  LDL.LU R62, [R1+0x204] ;  /* 0x00020400013e7983 */ /* 0x008ee80000300800 */
[----:B------:R1:W-:Y:S01]  /*cc640*/  @P1 STG.E.U8 desc[UR16][R12.64], R15 ;  /* 0x0000000f0c001986 */ /* 0x0003e2000c101110 */
[----:B------:R-:W-:-:S04]  /*cc650*/  IADD3 R8, P1, PT, R3, R74, RZ ;  /* 0x0000004a03087210 */ /* 0x000fc80007f3e0ff */
[----:B------:R-:W-:Y:S02]  /*cc660*/  LEA.HI.X.SX32 R9, R3, R0, 0x1, P1 ;  /* 0x0000000003097211 */ /* 0x000fe400008f0eff */
[----:B------:R-:W-:Y:S01]  /*cc670*/  IADD3 R10, P1, PT, R11, R74, RZ ;  /* 0x0000004a0b0a7210 */ /* 0x000fe20007f3e0ff */
[----:B------:R-:W-:Y:S01]  /*cc680*/  IMAD R3, R81, 0x2, R11 ;  /* 0x0000000251037824 */ /* 0x000fe200078e020b */
[----:B------:R-:W-:Y:S02]  /*cc690*/  PRMT R19, R71, 0x7771, RZ ;  /* 0x0000777147137816 */ /* 0x000fe400000000ff */
[----:B------:R-:W-:Y:S01]  /*cc6a0*/  LEA.HI.X.SX32 R11, R11, R0, 0x1, P1 ;  /* 0x000000000b0b7211 */ /* 0x000fe200008f0eff */
[----:B------:R0:W-:Y:S04]  /*cc6b0*/  @P6 STG.E.U8 desc[UR16][R8.64], R21 ;  /* 0x0000001508006986 */ /* 0x0001e8000c101110 */
[----:B------:R0:W-:Y:S01]  /*cc6c0*/  @P4 STG.E.U8 desc[UR16][R10.64], R19 ;  /* 0x000000130a004986 */ /* 0x0001e2000c101110 */
[C---:B--2---:R-:W-:Y:S01]  /*cc6d0*/  ISETP.LT.AND P4, PT, R63.reuse, UR4, !P0 ;  /* 0x000000043f007c0c */ /* 0x044fe2000c781270 */
[----:B-1----:R-:W-:Y:S01]  /*cc6e0*/  IMAD R15, R63, R81, RZ ;  /* 0x000000513f0f7224 */ /* 0x002fe200078e02ff */
[C---:B------:R-:W-:Y:S01]  /*cc6f0*/  IADD3 R12, P6, PT, R3.reuse, R74, RZ ;  /* 0x0000004a030c7210 */ /* 0x040fe20007fde0ff */
[----:B------:R-:W2:Y:S01]  /*cc700*/  LDL.LU R63, [R1+0x208] ;  /* 0x00020800013f7983 */ /* 0x000ea20000300800 */
[----:B------:R-:W-:Y:S01]  /*cc710*/  LOP3.LUT R14, R2, 0x1e4, RZ, 0xfc, !PT ;  /* 0x000001e4020e7812 */ /* 0x000fe200078efcff */
[----:B------:R-:W1:Y:S01]  /*cc720*/  LDCU UR4, c[0x0][0x39c] ;  /* 0x00007380ff0477ac */ /* 0x000e620008000800 */
[----:B------:R-:W-:Y:S01]  /*cc730*/  LEA.HI.X.SX32 R13, R3, R0, 0x1, P6 ;  /* 0x00000000030d7211 */ /* 0x000fe200030f0eff */
[----:B------:R-:W-:Y:S01]  /*cc740*/  IMAD R3, R81, 0x4, R3 ;  /* 0x0000000451037824 */ /* 0x000fe200078e0203 */
[----:B0-----:R-:W-:-:S02]  /*cc750*/  IADD3 R8, P6, PT, R15, R74, RZ ;  /* 0x0000004a0f087210 */ /* 0x001fc40007fde0ff */
[----:B------:R-:W-:Y:S02]  /*cc760*/  PRMT R17, R71, 0x7772, RZ ;  /* 0x0000777247117816 */ /* 0x000fe400000000ff */
[----:B------:R-:W-:Y:S01]  /*cc770*/  ISETP.LT.AND P1, PT, R14, UR5, !P0 ;  /* 0x000000050e007c0c */ /* 0x000fe2000c721270 */
[----:B------:R-:W0:Y:S01]  /*cc780*/  LDCU UR5, c[0x0][0x39c] ;  /* 0x00007380ff0577ac */ /* 0x000e220008000800 */
[----:B------:R-:W-:Y:S02]  /*cc790*/  LOP3.LUT R14, R2, 0x1e6, RZ, 0xfc, !PT ;  /* 0x000001e6020e7812 */ /* 0x000fe400078efcff */
[----:B------:R-:W-:Y:S01]  /*cc7a0*/  LEA.HI.X.SX32 R9, R15, R0, 0x1, P6 ;  /* 0x000000000f097211 */ /* 0x000fe200030f0eff */
[----:B------:R1:W-:Y:S01]  /*cc7b0*/  @P2 STG.E.U8 desc[UR16][R12.64], R17 ;  /* 0x000000110c002986 */ /* 0x0003e2000c101110 */
[----:B------:R-:W-:Y:S02]  /*cc7c0*/  IADD3 R10, P6, PT, R3, R74, RZ ;  /* 0x0000004a030a7210 */ /* 0x000fe40007fde0ff */
[----:B----4-:R-:W-:Y:S01]  /*cc7d0*/  ISETP.LT.AND P2, PT, R14, UR6, !P0 ;  /* 0x000000060e007c0c */ /* 0x010fe2000c741270 */
[----:B------:R-:W4:Y:S01]  /*cc7e0*/  LDCU UR6, c[0x0][0x39c] ;  /* 0x00007380ff0677ac */ /* 0x000f220008000800 */
[----:B------:R-:W-:-:S02]  /*cc7f0*/  PRMT R71, R71, 0x7773, RZ ;  /* 0x0000777347477816 */ /* 0x000fc400000000ff */
[----:B------:R-:W-:Y:S01]  /*cc800*/  LEA.HI.X.SX32 R11, R3, R0, 0x1, P6 ;  /* 0x00000000030b7211 */ /* 0x000fe200030f0eff */
[----:B------:R-:W-:Y:S01]  /*cc810*/  IMAD R3, R81, 0x2, R3 ;  /* 0x0000000251037824 */ /* 0x000fe200078e0203 */
[----:B-1----:R-:W-:Y:S01]  /*cc820*/  PRMT R17, R4, 0x7770, RZ ;  /* 0x0000777004117816 */ /* 0x002fe200000000ff */
[----:B------:R1:W-:Y:S04]  /*cc830*/  @P4 STG.E.U8 desc[UR16][R8.64], R71 ;  /* 0x0000004708004986 */ /* 0x0003e8000c101110 */
[----:B------:R0:W-:Y:S01]  /*cc840*/  @P5 STG.E.U8 desc[UR16][R10.64], R17 ;  /* 0x000000110a005986 */ /* 0x0001e2000c101110 */
[----:B------:R-:W-:Y:S01]  /*cc850*/  IADD3 R12, P5, PT, R3, R74, RZ ;  /* 0x0000004a030c7210 */ /* 0x000fe20007fbe0ff */
[----:B------:R-:W-:Y:S01]  /*cc860*/  IMAD R15, R81, 0x2, R3 ;  /* 0x00000002510f7824 */ /* 0x000fe200078e0203 */
[----:B------:R-:W-:-:S02]  /*cc870*/  LOP3.LUT R14, R2, 0x1e8, RZ, 0xfc, !PT ;  /* 0x000001e8020e7812 */ /* 0x000fc400078efcff */
[----:B------:R-:W-:Y:S02]  /*cc880*/  LEA.HI.X.SX32 R13, R3, R0, 0x1, P5 ;  /* 0x00000000030d7211 */ /* 0x000fe400028f0eff */
[----:B------:R-:W-:Y:S02]  /*cc890*/  PRMT R3, R4, 0x7771, RZ ;  /* 0x0000777104037816 */ /* 0x000fe400000000ff */
[----:B------:R-:W-:Y:S01]  /*cc8a0*/  ISETP.LT.AND P4, PT, R14, UR4, !P0 ;  /* 0x000000040e007c0c */ /* 0x000fe2000c781270 */
[----:B------:R-:W3:Y:S01]  /*cc8b0*/  LDCU UR4, c[0x0][0x39c] ;  /* 0x00007380ff0477ac */ /* 0x000ee20008000800 */
[C---:B-1----:R-:W-:Y:S02]  /*cc8c0*/  LOP3.LUT R9, R2.reuse, 0x1ec, RZ, 0xfc, !PT ;  /* 0x000001ec02097812 */ /* 0x042fe400078efcff */
[----:B------:R-:W-:Y:S02]  /*cc8d0*/  LOP3.LUT R14, R2, 0x1ea, RZ, 0xfc, !PT ;  /* 0x000001ea020e7812 */ /* 0x000fe400078efcff */
[----:B------:R-:W-:Y:S01]  /*cc8e0*/  IADD3 R8, P6, PT, R15, R74, RZ ;  /* 0x0000004a0f087210 */ /* 0x000fe20007fde0ff */
[----:B------:R1:W-:Y:S01]  /*cc8f0*/  @P3 STG.E.U8 desc[UR16][R12.64], R3 ;  /* 0x000000030c003986 */ /* 0x0003e2000c101110 */
[----:B----4-:R-:W-:Y:S01]  /*cc900*/  ISETP.LT.AND P3, PT, R9, UR6, !P0 ;  /* 0x0000000609007c0c */ /* 0x010fe2000c761270 */
[----:B------:R-:W4:Y:S01]  /*cc910*/  LDCU UR6, c[0x0][0x39c] ;  /* 0x00007380ff0677ac */ /* 0x000f220008000800 */
[----:B0-----:R-:W-:-:S02]  /*cc920*/  ISETP.LT.AND P5, PT, R14, UR5, !P0 ;  /* 0x000000050e007c0c */ /* 0x001fc4000c7a1270 */
[----:B------:R-:W-:Y:S01]  /*cc930*/  LEA.HI.X.SX32 R9, R15, R0, 0x1, P6 ;  /* 0x000000000f097211 */ /* 0x000fe200030f0eff */
[----:B------:R-:W0:Y:S01]  /*cc940*/  LDCU UR5, c[0x0][0x39c] ;  /* 0x00007380ff0577ac */ /* 0x000e220008000800 */
[----:B------:R-:W-:Y:S01]  /*cc950*/  IMAD R15, R81, 0x2, R15 ;  /* 0x00000002510f7824 */ /* 0x000fe200078e020f */
[----:B------:R-:W-:Y:S02]  /*cc960*/  PRMT R17, R4, 0x7772, RZ ;  /* 0x0000777204117816 */ /* 0x000fe400000000ff */
[----:B------:R-:W-:Y:S02]  /*cc970*/  LOP3.LUT R11, R2, 0x1f0, RZ, 0xfc, !PT ;  /* 0x000001f0020b7812 */ /* 0x000fe400078efcff */
[----:B------:R-:W-:Y:S01]  /*cc980*/  IADD3 R10, P6, PT, R15, R74, RZ ;  /* 0x0000004a0f0a7210 */ /* 0x000fe20007fde0ff */
[----:B-1----:R-:W-:Y:S01]  /*cc990*/  IMAD R3, R81, 0x2, R15 ;  /* 0x0000000251037824 */ /* 0x002fe200078e020f */
[----:B------:R1:W-:Y:S01]  /*cc9a0*/  @P1 STG.E.U8 desc[UR16][R8.64], R17 ;  /* 0x0000001108001986 */ /* 0x0003e2000c101110 */
[----:B------:R-:W-:-:S02]  /*cc9b0*/  ISETP.LT.AND P1, PT, R11, UR8, !P0 ;  /* 0x000000080b007c0c */ /* 0x000fc4000c721270 */
[----:B------:R-:W-:Y:S01]  /*cc9c0*/  LEA.HI.X.SX32 R11, R15, R0, 0x1, P6 ;  /* 0x000000000f0b7211 */ /* 0x000fe200030f0eff */
[----:B------:R-:W-:Y:S01]  /*cc9d0*/  IMAD R15, R81, 0x2, R3 ;  /* 0x00000002510f7824 */ /* 0x000fe200078e0203 */
[C---:B------:R-:W-:Y:S02]  /*cc9e0*/  IADD3 R12, P6, PT, R3.reuse, R74, RZ ;  /* 0x0000004a030c7210 */ /* 0x040fe40007fde0ff */
[----:B------:R-:W-:Y:S02]  /*cc9f0*/  PRMT R19, R4, 0x7773, RZ ;  /* 0x0000777304137816 */ /* 0x000fe400000000ff */
[----:B------:R-:W-:Y:S02]  /*cca00*/  LOP3.LUT R4, R2, 0x1f2, RZ, 0xfc, !PT ;  /* 0x000001f202047812 */ /* 0x000fe400078efcff */
[----:B------:R-:W-:Y:S02]  /*cca10*/  LEA.HI.X.SX32 R13, R3, R0, 0x1, P6 ;  /* 0x00000000030d7211 */ /* 0x000fe400030f0eff */
[----:B-1----:R-:W-:Y:S01]  /*cca20*/  IADD3 R8, P6, PT, R15, R74, RZ ;  /* 0x0000004a0f087210 */ /* 0x002fe20007fde0ff */
[----:B------:R1:W-:Y:S01]  /*cca30*/  @P2 STG.E.U8 desc[UR16][R10.64], R19 ;  /* 0x000000130a002986 */ /* 0x0003e2000c101110 */
[----:B0-----:R-:W-:Y:S01]  /*cca40*/  ISETP.LT.AND P2, PT, R4, UR5, !P0 ;  /* 0x0000000504007c0c */ /* 0x001fe2000c741270 */
[----:B------:R-:W0:Y:S01]  /*cca50*/  LDCU UR5, c[0x0][0x39c] ;  /* 0x00007380ff0577ac */ /* 0x000e220008000800 */
[----:B------:R-:W-:-:S02]  /*cca60*/  PRMT R21, R5, 0x7770, RZ ;  /* 0x0000777005157816 */ /* 0x000fc400000000ff */
[----:B------:R-:W-:Y:S01]  /*cca70*/  LEA.HI.X.SX32 R9, R15, R0, 0x1, P6 ;  /* 0x000000000f097211 */ /* 0x000fe200030f0eff */
[----:B------:R-:W-:Y:S01]  /*cca80*/  IMAD R15, R81, 0x2, R15 ;  /* 0x00000002510f7824 */ /* 0x000fe200078e020f */
[C---:B---3--:R-:W-:Y:S01]  /*cca90*/  ISETP.LT.AND P6, PT, R62.reuse, UR4, !P0 ;  /* 0x000000043e007c0c */ /* 0x048fe2000c7c1270 */
[----:B------:R3:W-:Y:S01]  /*ccaa0*/  @P4 STG.E.U8 desc[UR16][R12.64], R21 ;  /* 0x000000150c004986 */ /* 0x0007e2000c101110 */
[----:B------:R-:W-:Y:S01]  /*ccab0*/  IMAD R3, R62, R81, RZ ;  /* 0x000000513e037224 */ /* 0x000fe200078e02ff */
[----:B------:R-:W0:Y:S01]  /*ccac0*/  LDCU UR4, c[0x0][0x39c] ;  /* 0x00007380ff0477ac */ /* 0x000e220008000800 */
[----:B------:R-:W-:Y:S02]  /*ccad0*/  PRMT R17, R5, 0x7771, RZ ;  /* 0x0000777105117816 */ /* 0x000fe400000000ff */
[----:B-1----:R-:W-:Y:S02]  /*ccae0*/  IADD3 R10, P4, PT, R15, R74, RZ ;  /* 0x0000004a0f0a7210 */ /* 0x002fe40007f9e0ff */
[----:B------:R-:W-:-:S02]  /*ccaf0*/  LOP3.LUT R4, R2, 0x1f4, RZ, 0xfc, !PT ;  /* 0x000001f402047812 */ /* 0x000fc400078efcff */
[----:B------:R-:W-:Y:S01]  /*ccb00*/  LEA.HI.X.SX32 R11, R15, R0, 0x1, P4 ;  /* 0x000000000f0b7211 */ /* 0x000fe200020f0eff */
[----:B------:R1:W-:Y:S01]  /*ccb10*/  @P5 STG.E.U8 desc[UR16][R8.64], R17 ;  /* 0x0000001108005986 */ /* 0x0003e2000c101110 */
[----:B------:R-:W-:Y:S01]  /*ccb20*/  IMAD R15, R81, 0x4, R15 ;  /* 0x00000004510f7824 */ /* 0x000fe200078e020f */
[----:B---3--:R-:W-:Y:S02]  /*ccb30*/  IADD3 R12, P4, PT, R3, R74, RZ ;  /* 0x0000004a030c7210 */ /* 0x008fe40007f9e0ff */
[----:B----4-:R-:W-:Y:S01]  /*ccb40*/  ISETP.LT.AND P5, PT, R4, UR6, !P0 ;  /* 0x0000000604007c0c */ /* 0x010fe2000c7a1270 */
[----:B------:R-:W3:Y:S01]  /*ccb50*/  LDCU UR6, c[0x0][0x39c] ;  /* 0x00007380ff0677ac */ /* 0x000ee20008000800 */
[----:B------:R-:W-:Y:S02]  /*ccb60*/  PRMT R19, R5, 0x7772, RZ ;  /* 0x0000777205137816 */ /* 0x000fe400000000ff */
[----:B------:R-:W-:Y:S02]  /*ccb70*/  LOP3.LUT R4, R2, 0x1f6, RZ, 0xfc, !PT ;  /* 0x000001f602047812 */ /* 0x000fe400078efcff */
[----:B------:R-:W-:Y:S01]  /*ccb80*/  LEA.HI.X.SX32 R13, R3, R0, 0x1, P4 ;  /* 0x00000000030d7211 */ /* 0x000fe200020f0eff */
[----:B------:R-:W-:Y:S01]  /*ccb90*/  IMAD R3, R81, 0x2, R15 ;  /* 0x0000000251037824 */ /* 0x000fe200078e020f */
[----:B-1----:R-:W-:Y:S01]  /*ccba0*/  PRMT R17, R5, 0x7773, RZ ;  /* 0x0000777305117816 */ /* 0x002fe200000000ff */
[----:B------:R1:W-:Y:S01]  /*ccbb0*/  @P3 STG.E.U8 desc[UR16][R10.64], R19 ;  /* 0x000000130a003986 */ /* 0x0003e2000c101110 */
[----:B0-----:R-:W-:Y:S01]  /*ccbc0*/  ISETP.LT.AND P4, PT, R4, UR5, !P0 ;  /* 0x0000000504007c0c */ /* 0x001fe2000c781270 */
[----:B------:R-:W0:Y:S01]  /*ccbd0*/  LDCU UR5, c[0x0][0x39c] ;  /* 0x00007380ff0577ac */ /* 0x000e220008000800 */
[----:B------:R-:W-:Y:S01]  /*ccbe0*/  IADD3 R4, P3, PT, R15, R74, RZ ;  /* 0x0000004a0f047210 */ /* 0x000fe20007f7e0ff */
[----:B------:R4:W-:Y:S01]  /*ccbf0*/  @P6 STG.E.U8 desc[UR16][R12.64], R17 ;  /* 0x000000110c006986 */ /* 0x0009e2000c101110 */
[----:B------:R-:W-:-:S02]  /*ccc00*/  LOP3.LUT R9, R2, 0x1f8, RZ, 0xfc, !PT ;  /* 0x000001f802097812 */ /* 0x000fc400078efcff */
[----:B------:R-:W-:Y:S02]  /*ccc10*/  IADD3 R8, P6, PT, R3, R74, RZ ;  /* 0x0000004a03087210 */ /* 0x000fe40007fde0ff */
[-C--:B------:R-:W-:Y:S02]  /*ccc20*/  LEA.HI.X.SX32 R5, R15, R0.reuse, 0x1, P3 ;  /* 0x000000000f057211 */ /* 0x080fe400018f0eff */
[C---:B------:R-:W-:Y:S02]  /*ccc30*/  PRMT R21, R6.reuse, 0x7770, RZ ;  /* 0x0000777006157816 */ /* 0x040fe400000000ff */
[----:B------:R-:W-:Y:S01]  /*ccc40*/  ISETP.LT.AND P3, PT, R9, UR4, !P0 ;  /* 0x0000000409007c0c */ /* 0x000fe2000c761270 */
[----:B------:R-:W0:Y:S01]  /*ccc50*/  LDCU UR4, c[0x0][0x39c] ;  /* 0x00007380ff0477ac */ /* 0x000e220008000800 */
[----:B-1----:R-:W-:Y:S02]  /*ccc60*/  PRMT R19, R6, 0x7771, RZ ;  /* 0x0000777106137816 */ /* 0x002fe400000000ff */
[----:B------:R-:W-:Y:S01]  /*ccc70*/  LEA.HI.X.SX32 R9, R3, R0, 0x1, P6 ;  /* 0x0000000003097211 */ /* 0x000fe200030f0eff */
[C---:B------:R-:W-:Y:S01]  /*ccc80*/  IMAD R3, R81.reuse, 0x2, R3 ;  /* 0x0000000251037824 */ /* 0x040fe200078e0203 */
[----:B------:R1:W-:Y:S03]  /*ccc90*/  @P1 STG.E.U8 desc[UR16][R4.64], R21 ;  /* 0x0000001504001986 */ /* 0x0003e6000c101110 */
[----:B----4-:R-:W-:Y:S01]  /*ccca0*/  IMAD R13, R81, 0x2, R3 ;  /* 0x00000002510d7824 */ /* 0x010fe200078e0203 */
[----:B------:R4:W-:Y:S01]  /*cccb0*/  @P2 STG.E.U8 desc[UR16][R8.64], R19 ;  /* 0x0000001308002986 */ /* 0x0009e2000c101110 */
[----:B------:R-:W-:-:S02]  /*cccc0*/  IADD3 R10, P2, PT, R3, R74, RZ ;  /* 0x0000004a030a7210 */ /* 0x000fc40007f5e0ff */
[----:B------:R-:W-:Y:S02]  /*cccd0*/  IMAD R15, R81, 0x2, R13 ;  /* 0x00000002510f7824 */ /* 0x000fe400078e020d */
[----:B------:R-:W-:Y:S02]  /*ccce0*/  LEA.HI.X.SX32 R11, R3, R0, 0x1, P2 ;  /* 0x00000000030b7211 */ /* 0x000fe400010f0eff */
[-C--:B-1----:R-:W-:Y:S01]  /*cccf0*/  IADD3 R4, P2, PT, R13, R74.reuse, RZ ;  /* 0x0000004a0d047210 */ /* 0x082fe20007f5e0ff */
[----:B------:R-:W-:Y:S01]  /*ccd00*/  IMAD R3, R81, 0x2, R15 ;  /* 0x0000000251037824 */ /* 0x000fe200078e020f */
[----:B------:R-:W-:Y:S02]  /*ccd10*/  IADD3 R12, P6, PT, R15, R74, RZ ;  /* 0x0000004a0f0c7210 */ /* 0x000fe40007fde0ff */
[----:B------:R-:W-:Y:S02]  /*ccd20*/  LEA.HI.X.SX32 R5, R13, R0, 0x1, P2 ;  /* 0x000000000d057211 */ /* 0x000fe400010f0eff */
[----:B------:R-:W-:-:S02]  /*ccd30*/  LOP3.LUT R16, R2, 0x1fa, RZ, 0xfc, !PT ;  /* 0x000001fa02107812 */ /* 0x000fc400078efcff */
[----:B------:R-:W-:Y:S02]  /*ccd40*/  LOP3.LUT R2, R2, 0x1fc, RZ, 0xfc, !PT ;  /* 0x000001fc02027812 */ /* 0x000fe400078efcff */
[----:B------:R-:W-:Y:S02]  /*ccd50*/  LEA.HI.X.SX32 R13, R15, R0, 0x1, P6 ;  /* 0x000000000f0d7211 */ /* 0x000fe400030f0eff */
[C---:B----4-:R-:W-:Y:S02]  /*ccd60*/  IADD3 R8, P6, PT, R3.reuse, R74, RZ ;  /* 0x0000004a03087210 */ /* 0x050fe40007fde0ff */
[C---:B------:R-:W-:Y:S02]  /*ccd70*/  PRMT R23, R6.reuse, 0x7772, RZ ;  /* 0x0000777206177816 */ /* 0x040fe400000000ff */
[----:B------:R-:W-:Y:S02]  /*ccd80*/  LEA.HI.X.SX32 R9, R3, R0, 0x1, P6 ;  /* 0x0000000003097211 */ /* 0x000fe400030f0eff */
[----:B------:R-:W-:-:S02]  /*ccd90*/  PRMT R21, R6, 0x7773, RZ ;  /* 0x0000777306157816 */ /* 0x000fc400000000ff */
[----:B------:R-:W-:Y:S01]  /*ccda0*/  PRMT R19, R7, 0x7771, RZ ;  /* 0x0000777107137816 */ /* 0x000fe200000000ff */
[----:B------:R1:W-:Y:S04]  /*ccdb0*/  @P5 STG.E.U8 desc[UR16][R10.64], R23 ;  /* 0x000000170a005986 */ /* 0x0003e8000c101110 */
[----:B------:R1:W-:Y:S01]  /*ccdc0*/  @P4 STG.E.U8 desc[UR16][R4.64], R21 ;  /* 0x0000001504004986 */ /* 0x0003e2000c101110 */
[----:B--2---:R-:W-:-:S05]  /*ccdd0*/  IMAD R17, R63, R81, RZ ;  /* 0x000000513f117224 */ /* 0x004fca00078e02ff */
[----:B------:R-:W-:Y:S01]  /*ccde0*/  IADD3 R14, P2, PT, R17, R74, RZ ;  /* 0x0000004a110e7210 */ /* 0x000fe20007f5e0ff */
[----:B------:R-:W-:Y:S01]  /*ccdf0*/  IMAD R81, R81, 0x2, R3 ;  /* 0x0000000251517824 */ /* 0x000fe200078e0203 */
[----:B---3--:R-:W-:Y:S02]  /*cce00*/  ISETP.LT.AND P1, PT, R63, UR6, !P0 ;  /* 0x000000063f007c0c */ /* 0x008fe4000c721270 */
[----:B------:R-:W-:Y:S02]  /*cce10*/  LEA.HI.X.SX32 R15, R17, R0, 0x1, P2 ;  /* 0x00000000110f7211 */ /* 0x000fe400010f0eff */
[----:B0-----:R-:W-:Y:S02]  /*cce20*/  ISETP.LT.AND P2, PT, R16, UR4, !P0 ;  /* 0x0000000410007c0c */ /* 0x001fe4000c741270 */
[----:B------:R-:W-:Y:S02]  /*cce30*/  ISETP.LT.AND P0, PT, R2, UR5, !P0 ;  /* 0x0000000502007c0c */ /* 0x000fe4000c701270 */
[----:B------:R-:W-:-:S02]  /*cce40*/  IADD3 R74, P6, PT, R81, R74, RZ ;  /* 0x0000004a514a7210 */ /* 0x000fc40007fde0ff */
[C---:B------:R-:W-:Y:S02]  /*cce50*/  PRMT R3, R7.reuse, 0x7773, RZ ;  /* 0x0000777307037816 */ /* 0x040fe400000000ff */
[C---:B------:R-:W-:Y:S02]  /*cce60*/  PRMT R17, R7.reuse, 0x7772, RZ ;  /* 0x0000777207117816 */ /* 0x040fe400000000ff */
[----:B------:R-:W-:Y:S02]  /*cce70*/  PRMT R7, R7, 0x7770, RZ ;  /* 0x0000777007077816 */ /* 0x000fe400000000ff */
[----:B------:R-:W-:-:S03]  /*cce80*/  LEA.HI.X.SX32 R75, R81, R0, 0x1, P6 ;  /* 0x00000000514b7211 */ /* 0x000fc600030f0eff */
[----:B------:R1:W-:Y:S04]  /*cce90*/  @P3 STG.E.U8 desc[UR16][R12.64], R7 ;  /* 0x000000070c003986 */ /* 0x0003e8000c101110 */
[----:B------:R1:W-:Y:S04]  /*ccea0*/  @P2 STG.E.U8 desc[UR16][R8.64], R19 ;  /* 0x0000001308002986 */ /* 0x0003e8000c101110 */
[----:B------:R1:W-:Y:S04]  /*cceb0*/  @P0 STG.E.U8 desc[UR16][R74.64], R17 ;  /* 0x000000114a000986 */ /* 0x0003e8000c101110 */
[----:B------:R1:W-:Y:S01]  /*ccec0*/  @P1 STG.E.U8 desc[UR16][R14.64], R3 ;  /* 0x000000030e001986 */ /* 0x0003e2000c101110 */
[----:B------:R-:W-:Y:S06]  /*cced0*/  BAR.SYNC.DEFER_BLOCKING 0x0 ;  /* 0x0000000000007b1d */ /* 0x000fec0000010000 */
[----:B------:R-:W-:Y:S05]  /*ccee0*/  BRA.U UP0, `(.L_x_13) ;  /* 0x0000000100a07547 */ /* 0x000fea000b800000 */
[----:B------:R-:W0:Y:S01]  /*ccef0*/  S2UR UR5, SR_CgaCtaId ;  /* 0x00000000000579c3 */ /* 0x000e220000008800 */
[----:B------:R-:W-:Y:S01]  /*ccf00*/  NOP ;  /* 0x0000000000007918 */ /* 0x000fe20000000000 */
[----:B------:R-:W-:Y:S01]  /*ccf10*/  UMOV UR4, 0x50 ;  /* 0x0000005000047882 */ /* 0x000fe20000000000 */
[----:B------:R-:W-:Y:S02]  /*ccf20*/  IMAD.U32 R0, RZ, RZ, UR7 ;  /* 0x00000007ff007e24 */ /* 0x000fe4000f8e00ff */
[----:B-1----:R-:W-:Y:S02]  /*ccf30*/  IMAD.MOV.U32 R3, RZ, RZ, 0xff ;  /* 0x000000ffff037424 */ /* 0x002fe400078e00ff */
[----:B------:R-:W-:Y:S01]  /*ccf40*/  IMAD.MOV.U32 R7, RZ, RZ, 0x1 ;  /* 0x00000001ff077424 */ /* 0x000fe200078e00ff */
[----:B------:R-:W-:-:S04]  /*ccf50*/  LOP3.LUT R0, R0, 0xffff, RZ, 0xc0, !PT ;  /* 0x0000ffff00007812 */ /* 0x000fc800078ec0ff */
[----:B------:R-:W-:-:S05]  /*ccf60*/  SHF.R.U32.HI R0, RZ, 0x5, R0 ;  /* 0x00000005ff007819 */ /* 0x000fca0000011600 */
[----:B------:R-:W-:Y:S01]  /*ccf70*/  VIADD R2, R0, 0x10 ;  /* 0x0000001000027836 */ /* 0x000fe20000000000 */
[----:B------:R-:W-:Y:S01]  /*ccf80*/  SHF.L.U32 R0, R3, R0, RZ ;  /* 0x0000000003007219 */ /* 0x000fe200000006ff */
[----:B0-----:R-:W-:-:S03]  /*ccf90*/  ULEA UR6, UR5, UR4, 0x18 ;  /* 0x0000000405067291 */ /* 0x001fc6000f8ec0ff */
[----:B------:R-:W-:-:S04]  /*ccfa0*/  SHF.L.U32 R3, R7, R2, RZ ;  /* 0x0000000207037219 */ /* 0x000fc800000006ff */
[----:B------:R-:W-:Y:S02]  /*ccfb0*/  LOP3.LUT R0, R3, R0, RZ, 0xfc, !PT ;  /* 0x0000000003007212 */ /* 0x000fe400078efcff */
[----:B------:R-:W0:Y:S02]  /*ccfc0*/  LDS R5, [UR6] ;  /* 0x00000006ff057984 */ /* 0x000e240008000800 */
[C---:B------:R-:W-:Y:S02]  /*ccfd0*/  LOP3.LUT R2, R0.reuse, 0xffff, RZ, 0xc0, !PT ;  /* 0x0000ffff00027812 */ /* 0x040fe400078ec0ff */
[----:B0-----:R-:W-:-:S04]  /*ccfe0*/  LOP3.LUT R3, R0, 0xffff, R5, 0x80, !PT ;  /* 0x0000ffff00037812 */ /* 0x001fc800078e8005 */
[----:B------:R-:W-:-:S13]  /*ccff0*/  ISETP.NE.AND P0, PT, R3, R2, PT ;  /* 0x000000020300720c */ /* 0x000fda0003f05270 */
[----:B------:R-:W-:Y:S05]  /*cd000*/  @P0 BRA `(.L_x_14) ;  /* 0x0000000000500947 */ /* 0x000fea0003800000 */
[----:B------:R-:W-:Y:S02]  /*cd010*/  SHF.R.U32.HI R5, RZ, 0x10, R5 ;  /* 0x00000010ff057819 */ /* 0x000fe40000011605 */
[----:B------:R-:W-:-:S04]  /*cd020*/  SHF.R.U32.HI R2, RZ, 0x10, R0 ;  /* 0x00000010ff027819 */ /* 0x000fc80000011600 */
[----:B------:R-:W-:-:S04]  /*cd030*/  LOP3.LUT R5, R5, R2, RZ, 0xc0, !PT ;  /* 0x0000000205057212 */ /* 0x000fc800078ec0ff */
[----:B------:R-:W-:-:S13]  /*cd040*/  ISETP.NE.AND P0, PT, R5, R2, PT ;  /* 0x000000020500720c */ /* 0x000fda0003f05270 */
[----:B------:R-:W-:Y:S05]  /*cd050*/  @P0 BRA `(.L_x_15) ;  /* 0x0000000000300947 */ /* 0x000fea0003800000 */
[----:B------:R-:W-:Y:S01]  /*cd060*/  R2UR UR4, R0 ;  /* 0x00000000000472ca */ /* 0x000fe200000e0000 */
[----:B------:R-:W-:Y:S01]  /*cd070*/  VOTEU.ANY UR5, UPT, PT ;  /* 0x0000000000057886 */ /* 0x000fe200038e0100 */
[----:B------:R-:W0:Y:S01]  /*cd080*/  S2R R0, SR_LANEID ;  /* 0x0000000000007919 */ /* 0x000e220000000000 */
[----:B------:R-:W-:-:S10]  /*cd090*/  UFLO.U32 UR5, UR5 ;  /* 0x00000005000572bd */ /* 0x000fd400080e0000 */
[----:B------:R-:W-:-:S06]  /*cd0a0*/  ULOP3.LUT UR4, URZ, UR4, URZ, 0x33, !UPT ;  /* 0x00000004ff047292 */ /* 0x000fcc000f8e33ff */
[----:B------:R-:W-:-:S04]  /*cd0b0*/  IMAD.U32 R2, RZ, RZ, UR4 ;  /* 0x00000004ff027e24 */ /* 0x000fc8000f8e00ff */
[----:B------:R-:W1:Y:S02]  /*cd0c0*/  REDUX UR7, R2 ;  /* 0x00000000020773c4 */ /* 0x000e640000000000 */
[----:B------:R2:W-:Y:S01]  /*cd0d0*/  UTCATOMSWS.AND URZ, UR4 ;  /* 0x0000000400ff79e3 */ /* 0x0005e20008000000 */
[----:B0-----:R-:W-:Y:S01]  /*cd0e0*/  ISETP.EQ.U32.AND P0, PT, R0, UR5, PT ;  /* 0x0000000500007c0c */ /* 0x001fe2000bf02070 */
[----:B-1----:R-:W-:-:S12]  /*cd0f0*/  IMAD.U32 R0, RZ, RZ, UR7 ;  /* 0x00000007ff007e24 */ /* 0x002fd8000f8e00ff */
[----:B------:R2:W-:Y:S01]  /*cd100*/  @P0 ATOMS.AND RZ, [UR6], R0 ;  /* 0x00000000ffff098c */ /* 0x0005e2000a800006 */
[----:B------:R-:W-:Y:S05]  /*cd110*/  BRA `(.L_x_13) ;  /* 0x0000000000147947 */ /* 0x000fea0003800000 */
.L_x_15:
[----:B------:R-:W-:-:S07]  /*cd120*/  MOV R2, 0xcd140 ;  /* 0x000cd14000027802 */ /* 0x000fce0000000f00 */
[----:B------:R-:W-:Y:S05]  /*cd130*/  CALL.REL.NOINC `($__internal_0_$__cuda_sm10x_tcgen05_guardrail_trap_col_being_dealloced_not_returned_by_alloc) ;  /* 0x00000000002c7944 */ /* 0x000fea0003c00000 */
[----:B------:R-:W-:Y:S05]  /*cd140*/  BRA `(.L_x_13) ;  /* 0x0000000000087947 */ /* 0x000fea0003800000 */
.L_x_14:
[----:B------:R-:W-:-:S07]  /*cd150*/  MOV R2, 0xcd170 ;  /* 0x000cd17000027802 */ /* 0x000fce0000000f00 */
[----:B------:R-:W-:Y:S05]  /*cd160*/  CALL.REL.NOINC `($__internal_2_$__cuda_sm10x_tcgen05_guardrail_trap_unallocated_columns_being_dealloced) ;  /* 0x0000000000387944 */ /* 0x000fea0003c00000 */
.L_x_13:
[----:B------:R-:W-:Y:S01]  /*cd170*/  NOP ;  /* 0x0000000000007918 */ /* 0x000fe20000000000 */
[----:B--2---:R-:W-:Y:S05]  /*cd180*/  EXIT ;  /* 0x000000000000794d */ /* 0x004fea0003800000 */
.L_x_8:
[----:B------:R-:W0:Y:S02]  /*cd190*/  SYNCS.PHASECHK.TRANS64.TRYWAIT P3, [UR10], R10 ;  /* 0x0000000aff0075a7 */ /* 0x000e24000806110a */
[----:B0-----:R-:W-:Y:S05]  /*cd1a0*/  @!P3 BRA `(.L_x_8) ;  /* 0xfffffffc00f8b947 */ /* 0x001fea000383ffff */
[----:B------:R-:W-:Y:S05]  /*cd1b0*/  BRA `(.L_x_16) ;  /* 0xfffffba0007c7947 */ /* 0x000fea000383ffff */
.L_x_12:
[----:B------:R-:W0:Y:S02]  /*cd1c0*/  SYNCS.PHASECHK.TRANS64.TRYWAIT P0, [UR10], R3 ;  /* 0x00000003ff0075a7 */ /* 0x000e24000800110a */
[----:B0-----:R-:W-:Y:S05]  /*cd1d0*/  @!P0 BRA `(.L_x_12) ;  /* 0xfffffffc00f88947 */ /* 0x001fea000383ffff */
[----:B------:R-:W-:Y:S05]  /*cd1e0*/  BRA `(.L_x_11) ;  /* 0xffffff20004c7947 */ /* 0x000fea000383ffff */
        .weak           $__internal_0_$__cuda_sm10x_tcgen05_guardrail_trap_col_being_dealloced_not_returned_by_alloc
        .type           $__internal_0_$__cuda_sm10x_tcgen05_guardrail_trap_col_being_dealloced_not_returned_by_alloc,@function
        .size           $__internal_0_$__cuda_sm10x_tcgen05_guardrail_trap_col_being_dealloced_not_returned_by_alloc,($__internal_1_$__cuda_sm10x_tcgen05_guardrail_trap_phase_invalid_during_alloc - $__internal_0_$__cuda_sm10x_tcgen05_guardrail_trap_col_being_dealloced_not_returned_by_alloc)
$__internal_0_$__cuda_sm10x_tcgen05_guardrail_trap_col_being_dealloced_not_returned_by_alloc:
[----:B------:R-:W-:Y:S05]  /*cd1f0*/  BPT.TRAP 0x1 ;  /* 0x000000040000795c */ /* 0x000fea0000300000 */
[----:B------:R-:W-:-:S04]  /*cd200*/  IMAD.MOV.U32 R3, RZ, RZ, 0x0 ;  /* 0x00000000ff037424 */ /* 0x000fc800078e00ff */
[----:B------:R-:W-:Y:S05]  /*cd210*/  RET.REL.NODEC R2 `(matmul_kernel) ;  /* 0xfffff32c02787950 */ /* 0x000fea0003c3ffff */
        .weak           $__internal_1_$__cuda_sm10x_tcgen05_guardrail_trap_phase_invalid_during_alloc
        .type           $__internal_1_$__cuda_sm10x_tcgen05_guardrail_trap_phase_invalid_during_alloc,@function
        .size           $__internal_1_$__cuda_sm10x_tcgen05_guardrail_trap_phase_invalid_during_alloc,($__internal_2_$__cuda_sm10x_tcgen05_guardrail_trap_unallocated_columns_being_dealloced - $__internal_1_$__cuda_sm10x_tcgen05_guardrail_trap_phase_invalid_during_alloc)
$__internal_1_$__cuda_sm10x_tcgen05_guardrail_trap_phase_invalid_during_alloc:
[----:B------:R-:W-:Y:S05]  /*cd220*/  BPT.TRAP 0x1 ;  /* 0x000000040000795c */ /* 0x000fea0000300000 */
[----:B------:R-:W-:-:S04]  /*cd230*/  IMAD.MOV.U32 R3, RZ, RZ, 0x0 ;  /* 0x00000000ff037424 */ /* 0x000fc800078e00ff */
[----:B------:R-:W-:Y:S05]  /*cd240*/  RET.REL.NODEC R2 `(matmul_kernel) ;  /* 0xfffff32c026c7950 */ /* 0x000fea0003c3ffff */
        .weak           $__internal_2_$__cuda_sm10x_tcgen05_guardrail_trap_unallocated_columns_being_dealloced
        .type           $__internal_2_$__cuda_sm10x_tcgen05_guardrail_trap_unallocated_columns_being_dealloced,@function
        .size           $__internal_2_$__cuda_sm10x_tcgen05_guardrail_trap_unallocated_columns_being_dealloced,(.L_x_20 - $__internal_2_$__cuda_sm10x_tcgen05_guardrail_trap_unallocated_columns_being_dealloced)
$__internal_2_$__cuda_sm10x_tcgen05_guardrail_trap_unallocated_columns_being_dealloced:
[----:B------:R-:W-:Y:S05]  /*cd250*/  BPT.TRAP 0x1 ;  /* 0x000000040000795c */ /* 0x000fea0000300000 */
[----:B------:R-:W-:-:S04]  /*cd260*/  IMAD.MOV.U32 R3, RZ, RZ, 0x0 ;  /* 0x00000000ff037424 */ /* 0x000fc800078e00ff */
[----:B------:R-:W-:Y:S05]  /*cd270*/  RET.REL.NODEC R2 `(matmul_kernel) ;  /* 0xfffff32c02607950 */ /* 0x000fea0003c3ffff */
.L_x_17:
[----:B------:R-:W-:-:S00]  /*cd280*/  BRA `(.L_x_17) ;  /* 0xfffffffc00fc7947 */ /* 0x000fc0000383ffff */
[----:B------:R-:W-:-:S00]  /*cd290*/  NOP ;  /* 0x0000000000007918 */ /* 0x000fc00000000000 */
        /* <DEDUP_REMOVED lines=14> */
.L_x_20:


//--------------------- .nv.shared.matmul_kernel  --------------------------
	.section	.nv.shared.matmul_kernel,"aw",@nobits
	.sectionflags	@""
	.align	16
	.zero		1024


//--------------------- .nv.shared.reserved.0     --------------------------
	.section	.nv.shared.reserved.0,"aw",@nobits
	.align	8
	.weak		__nv_reservedSMEM_offset_0_alias
	.size		__nv_reservedSMEM_offset_0_alias, 0, 64
	.other		__nv_reservedSMEM_offset_0_alias,@"STO_CUDA_RESERVED_SHARED STV_DEFAULT"
__nv_reservedSMEM_offset_0_alias:
	.zero		0
.nv.shared.reserved.0:
	.zero		64
	.weak		__nv_reservedSMEM_allocation_phase
	.type		__nv_reservedSMEM_allocation_phase,@object
	.size		__nv_reservedSMEM_allocation_phase,(.L_0 - __nv_reservedSMEM_allocation_phase)
__nv_reservedSMEM_allocation_phase:
	.zero		1
.L_0:
	.zero		7
	.weak		__nv_reservedSMEM_devtool_atexit_pc
	.type		__nv_reservedSMEM_devtool_atexit_pc,@object
	.size		__nv_reservedSMEM_devtool_atexit_pc,(__nv_reservedSMEM_allocation_mask - __nv_reservedSMEM_devtool_atexit_pc)
__nv_reservedSMEM_devtool_atexit_pc:
	.zero		8
	.weak		__nv_reservedSMEM_allocation_mask
	.type		__nv_reservedSMEM_allocation_mask,@object
	.size		__nv_reservedSMEM_allocation_mask,(.L_2 - __nv_reservedSMEM_allocation_mask)
__nv_reservedSMEM_allocation_mask:
	.zero		4
.L_2:


//--------------------- .nv.constant0.matmul_kernel --------------------------
	.section	.nv.constant0.matmul_kernel,"a",@progbits
	.sectionflags	@""
	.align	4
.nv.constant0.matmul_kernel:
	.zero		976


//--------------------- SYMBOLS --------------------------

	.type		.nv.reservedSmem.offset0,@object
	.size		.nv.reservedSmem.offset0,0x4
	.type		.nv.reservedSmem.cap,@object
	.size		.nv.reservedSmem.cap,0x4
